	.target	sm_90a

	.elftype	@"ET_EXEC"


//--------------------- .note.nv.tkinfo           --------------------------
	.section	.note.nv.tkinfo,"",@"SHT_NOTE"
	.sectionflags	@"SHF_NOTE_NV_TKINFO"
	.tkinfo
        /*0018*/ 	.word	0x00000002
        /*0030*/ 	.string	""
        /*0030*/ 	.string	"ptxas"
        /*0030*/ 	.string	"Cuda compilation tools, release 13.0, V13.0.88"
        /*0030*/ 	.string	"Build cuda_13.0.r13.0/compiler.36424714_0"
        /*0030*/ 	.string	"-v  -suppress-debug-info  -lineinfo  -arch sm_90a "



//--------------------- .note.nv.cuinfo           --------------------------
	.section	.note.nv.cuinfo,"",@"SHT_NOTE"
	.sectionflags	@"SHF_NOTE_NV_CUINFO"
        /*0018*/ 	.short	0x0002
        /*001a*/ 	.short	0x005a
        /*001c*/ 	.short	0x0082
	.zero		2


//--------------------- .nv.info                  --------------------------
	.section	.nv.info,"",@"SHT_CUDA_INFO"
	.align	4


	//----- nvinfo : EIATTR_REGCOUNT
	.align		4
        /*0000*/ 	.byte	0x04, 0x2f
        /*0002*/ 	.short	(.L_1 - .L_0)
	.align		4
.L_0:
        /*0004*/ 	.word	index@(matmul_kernel)
        /*0008*/ 	.word	0x000000ff


	//----- nvinfo : EIATTR_FRAME_SIZE
	.align		4
.L_1:
        /*000c*/ 	.byte	0x04, 0x11
        /*000e*/ 	.short	(.L_3 - .L_2)
	.align		4
.L_2:
        /*0010*/ 	.word	index@(matmul_kernel)
        /*0014*/ 	.word	0x00000ae8


	//----- nvinfo : EIATTR_MIN_STACK_SIZE
	.align		4
.L_3:
        /*0018*/ 	.byte	0x04, 0x12
        /*001a*/ 	.short	(.L_5 - .L_4)
	.align		4
.L_4:
        /*001c*/ 	.word	index@(matmul_kernel)
        /*0020*/ 	.word	0x00000ae8
.L_5:


//--------------------- .nv.compat                --------------------------
	.section	.nv.compat,"",@"SHT_CUDA_COMPAT_INFO"
	.align	4
        /*0000*/ 	.byte	0x02, 0x09, 0x01, 0x00, 0x02, 0x02, 0x04, 0x00, 0x02, 0x05, 0x05, 0x00, 0x03, 0x07, 0x01, 0x01
        /*0010*/ 	.byte	0x02, 0x03, 0x00, 0x00, 0x02, 0x06, 0x01, 0x00, 0x04, 0x0b, 0x08, 0x00, 0x00, 0x00, 0x00, 0x00
        /*0020*/ 	.byte	0x00, 0x00, 0x00, 0x00


//--------------------- .nv.info.matmul_kernel    --------------------------
	.section	.nv.info.matmul_kernel,"",@"SHT_CUDA_INFO"
	.sectionflags	@""
	.align	4


	//----- nvinfo : EIATTR_CUDA_API_VERSION
	.align		4
        /*0000*/ 	.byte	0x04, 0x37
        /*0002*/ 	.short	(.L_7 - .L_6)
.L_6:
        /*0004*/ 	.word	0x00000082


	//----- nvinfo : EIATTR_KPARAM_INFO
	.align		4
.L_7:
        /*0008*/ 	.byte	0x04, 0x17
        /*000a*/ 	.short	(.L_9 - .L_8)
.L_8:
        /*000c*/ 	.word	0x00000000
        /*0010*/ 	.short	0x000d
        /*0012*/ 	.short	0x0048
        /*0014*/ 	.byte	0x00, 0xf4, 0x21, 0x00


	//----- nvinfo : EIATTR_KPARAM_INFO
	.align		4
.L_9:
        /*0018*/ 	.byte	0x04, 0x17
        /*001a*/ 	.short	(.L_11 - .L_10)
.L_10:
        /*001c*/ 	.word	0x00000000
        /*0020*/ 	.short	0x000c
        /*0022*/ 	.short	0x0040
        /*0024*/ 	.byte	0x00, 0xf4, 0x21, 0x00


	//----- nvinfo : EIATTR_KPARAM_INFO
	.align		4
.L_11:
        /*0028*/ 	.byte	0x04, 0x17
        /*002a*/ 	.short	(.L_13 - .L_12)
.L_12:
        /*002c*/ 	.word	0x00000000
        /*0030*/ 	.short	0x000b
        /*0032*/ 	.short	0x0038
        /*0034*/ 	.byte	0x00, 0xf0, 0x11, 0x00


	//----- nvinfo : EIATTR_KPARAM_INFO
	.align		4
.L_13:
        /*0038*/ 	.byte	0x04, 0x17
        /*003a*/ 	.short	(.L_15 - .L_14)
.L_14:
        /*003c*/ 	.word	0x00000000
        /*0040*/ 	.short	0x000a
        /*0042*/ 	.short	0x0034
        /*0044*/ 	.byte	0x00, 0xf0, 0x11, 0x00


	//----- nvinfo : EIATTR_KPARAM_INFO
	.align		4
.L_15:
        /*0048*/ 	.byte	0x04, 0x17
        /*004a*/ 	.short	(.L_17 - .L_16)
.L_16:
        /*004c*/ 	.word	0x00000000
        /*0050*/ 	.short	0x0009
        /*0052*/ 	.short	0x0030
        /*0054*/ 	.byte	0x00, 0xf0, 0x11, 0x00


	//----- nvinfo : EIATTR_KPARAM_INFO
	.align		4
.L_17:
        /*0058*/ 	.byte	0x04, 0x17
        /*005a*/ 	.short	(.L_19 - .L_18)
.L_18:
        /*005c*/ 	.word	0x00000000
        /*0060*/ 	.short	0x0008
        /*0062*/ 	.short	0x002c
        /*0064*/ 	.byte	0x00, 0xf0, 0x11, 0x00


	//----- nvinfo : EIATTR_KPARAM_INFO
	.align		4
.L_19:
        /*0068*/ 	.byte	0x04, 0x17
        /*006a*/ 	.short	(.L_21 - .L_20)
.L_20:
        /*006c*/ 	.word	0x00000000
        /*0070*/ 	.short	0x0007
        /*0072*/ 	.short	0x0028
        /*0074*/ 	.byte	0x00, 0xf0, 0x11, 0x00


	//----- nvinfo : EIATTR_KPARAM_INFO
	.align		4
.L_21:
        /*0078*/ 	.byte	0x04, 0x17
        /*007a*/ 	.short	(.L_23 - .L_22)
.L_22:
        /*007c*/ 	.word	0x00000000
        /*0080*/ 	.short	0x0006
        /*0082*/ 	.short	0x0024
        /*0084*/ 	.byte	0x00, 0xf0, 0x11, 0x00


	//----- nvinfo : EIATTR_KPARAM_INFO
	.align		4
.L_23:
        /*0088*/ 	.byte	0x04, 0x17
        /*008a*/ 	.short	(.L_25 - .L_24)
.L_24:
        /*008c*/ 	.word	0x00000000
        /*0090*/ 	.short	0x0005
        /*0092*/ 	.short	0x0020
        /*0094*/ 	.byte	0x00, 0xf0, 0x11, 0x00


	//----- nvinfo : EIATTR_KPARAM_INFO
	.align		4
.L_25:
        /*0098*/ 	.byte	0x04, 0x17
        /*009a*/ 	.short	(.L_27 - .L_26)
.L_26:
        /*009c*/ 	.word	0x00000000
        /*00a0*/ 	.short	0x0004
        /*00a2*/ 	.short	0x001c
        /*00a4*/ 	.byte	0x00, 0xf0, 0x11, 0x00


	//----- nvinfo : EIATTR_KPARAM_INFO
	.align		4
.L_27:
        /*00a8*/ 	.byte	0x04, 0x17
        /*00aa*/ 	.short	(.L_29 - .L_28)
.L_28:
        /*00ac*/ 	.word	0x00000000
        /*00b0*/ 	.short	0x0003
        /*00b2*/ 	.short	0x0018
        /*00b4*/ 	.byte	0x00, 0xf0, 0x11, 0x00


	//----- nvinfo : EIATTR_KPARAM_INFO
	.align		4
.L_29:
        /*00b8*/ 	.byte	0x04, 0x17
        /*00ba*/ 	.short	(.L_31 - .L_30)
.L_30:
        /*00bc*/ 	.word	0x00000000
        /*00c0*/ 	.short	0x0002
        /*00c2*/ 	.short	0x0010
        /*00c4*/ 	.byte	0x00, 0xf4, 0x21, 0x00


	//----- nvinfo : EIATTR_KPARAM_INFO
	.align		4
.L_31:
        /*00c8*/ 	.byte	0x04, 0x17
        /*00ca*/ 	.short	(.L_33 - .L_32)
.L_32:
        /*00cc*/ 	.word	0x00000000
        /*00d0*/ 	.short	0x0001
        /*00d2*/ 	.short	0x0008
        /*00d4*/ 	.byte	0x00, 0xf4, 0x21, 0x00


	//----- nvinfo : EIATTR_KPARAM_INFO
	.align		4
.L_33:
        /*00d8*/ 	.byte	0x04, 0x17
        /*00da*/ 	.short	(.L_35 - .L_34)
.L_34:
        /*00dc*/ 	.word	0x00000000
        /*00e0*/ 	.short	0x0000
        /*00e2*/ 	.short	0x0000
        /*00e4*/ 	.byte	0x00, 0xf4, 0x21, 0x00


	//----- nvinfo : EIATTR_SPARSE_MMA_MASK
	.align		4
.L_35:
        /*00e8*/ 	.byte	0x03, 0x50
        /*00ea*/ 	.short	0x0000


	//----- nvinfo : EIATTR_MAXREG_COUNT
	.align		4
        /*00ec*/ 	.byte	0x03, 0x1b
        /*00ee*/ 	.short	0x00ff


	//----- nvinfo : EIATTR_NUM_BARRIERS
	.align		4
        /*00f0*/ 	.byte	0x02, 0x4c
        /*00f2*/ 	.byte	0x01
	.zero		1


	//----- nvinfo : EIATTR_ANNOTATIONS
	.align		4
        /*00f4*/ 	.byte	0x04, 0x55
        /*00f6*/ 	.short	(.L_37 - .L_36)


	//   ....[0]....
.L_36:
        /*00f8*/ 	.word	0x00000001
        /*00fc*/ 	.byte	0x20, 0x05, 0x00, 0x00, 0x01, 0x00, 0x00, 0x00, 0x50, 0x05, 0x00, 0x00, 0x01, 0x00, 0x00, 0x00
        /* <DEDUP_REMOVED lines=1074> */
        /*442c*/ 	.byte	0x20, 0x87, 0x01, 0x00, 0x01, 0x00, 0x00, 0x00, 0x50, 0x87, 0x01, 0x00


	//----- nvinfo : EIATTR_MERCURY_ISA_VERSION
	.align		4
.L_37:
        /*4438*/ 	.byte	0x03, 0x5f
        /*443a*/ 	.short	0x0101


	//----- nvinfo : EIATTR_EXIT_INSTR_OFFSETS
	.align		4
        /*443c*/ 	.byte	0x04, 0x1c
        /*443e*/ 	.short	(.L_39 - .L_38)


	//   ....[0]....
.L_38:
        /*4440*/ 	.word	0x00022070


	//   ....[1]....
        /*4444*/ 	.word	0x00022090


	//----- nvinfo : EIATTR_REQNTID
	.align		4
.L_39:
        /*4448*/ 	.byte	0x04, 0x10
        /*444a*/ 	.short	(.L_41 - .L_40)
.L_40:
        /*444c*/ 	.word	0x00000080
        /*4450*/ 	.word	0x00000001
        /*4454*/ 	.word	0x00000001


	//----- nvinfo : EIATTR_CBANK_PARAM_SIZE
	.align		4
.L_41:
        /*4458*/ 	.byte	0x03, 0x19
        /*445a*/ 	.short	0x0050


	//----- nvinfo : EIATTR_PARAM_CBANK
	.align		4
        /*445c*/ 	.byte	0x04, 0x0a
        /*445e*/ 	.short	(.L_43 - .L_42)
	.align		4
.L_42:
        /*4460*/ 	.word	index@(.nv.constant0.matmul_kernel)
        /*4464*/ 	.short	0x0210
        /*4466*/ 	.short	0x0050


	//----- nvinfo : EIATTR_SW_WAR
	.align		4
.L_43:
        /*4468*/ 	.byte	0x04, 0x36
        /*446a*/ 	.short	(.L_45 - .L_44)
.L_44:
        /*446c*/ 	.word	0x00000008
.L_45:


//--------------------- .nv.callgraph             --------------------------
	.section	.nv.callgraph,"",@"SHT_CUDA_CALLGRAPH"
	.align	4
	.sectionentsize	8
	.align		4
        /*0000*/ 	.word	0x00000000
	.align		4
        /*0004*/ 	.word	0xffffffff
	.align		4
        /*0008*/ 	.word	0x00000000
	.align		4
        /*000c*/ 	.word	0xfffffffe
	.align		4
        /*0010*/ 	.word	0x00000000
	.align		4
        /*0014*/ 	.word	0xfffffffd
	.align		4
        /*0018*/ 	.word	0x00000000
	.align		4
        /*001c*/ 	.word	0xfffffffc


//--------------------- .text.matmul_kernel       --------------------------
	.section	.text.matmul_kernel,"ax",@progbits
	.align	128
        .global         matmul_kernel
        .type           matmul_kernel,@function
        .size           matmul_kernel,(.L_x_4 - matmul_kernel)
        .other          matmul_kernel,@"STO_CUDA_ENTRY STV_DEFAULT"
matmul_kernel:
.text.matmul_kernel:
[----:B------:R-:W0:Y:S08]  /*0000*/  LDC R1, c[0x0][0x28] ;  /* 0x00000a00ff017b82 */ /* 0x000e300000000800 */
[----:B------:R-:W1:Y:S01]  /*0010*/  LDC.64 R18, c[0x0][0x228] ;  /* 0x00008a00ff127b82 */ /* 0x000e620000000a00 */
[----:B------:R-:W2:Y:S01]  /*0020*/  S2R R5, SR_CTAID.X ;  /* 0x0000000000057919 */ /* 0x000ea20000002500 */
[----:B0-----:R-:W-:Y:S01]  /*0030*/  VIADD R1, R1, 0xfffff518 ;  /* 0xfffff51801017836 */ /* 0x001fe20000000000 */
[----:B------:R-:W-:Y:S01]  /*0040*/  UMOV UR4, 0x400 ;  /* 0x0000040000047882 */ /* 0x000fe20000000000 */
[----:B------:R-:W-:Y:S01]  /*0050*/  ULDC.64 UR16, c[0x0][0x208] ;  /* 0x0000820000107ab9 */ /* 0x000fe20000000a00 */
[----:B------:R-:W0:Y:S03]  /*0060*/  S2R R153, SR_TID.X ;  /* 0x0000000000997919 */ /* 0x000e260000002100 */
[----:B------:R-:W3:Y:S08]  /*0070*/  LDC R21, c[0x0][0x230] ;  /* 0x00008c00ff157b82 */ /* 0x000ef00000000800 */
[----:B------:R-:W4:Y:S01]  /*0080*/  S2UR UR12, SR_CgaCtaId ;  /* 0x00000000000c79c3 */ /* 0x000f220000008800 */
[----:B-1----:R-:W-:-:S05]  /*0090*/  VIADD R0, R19, 0xff ;  /* 0x000000ff13007836 */ /* 0x002fca0000000000 */
[----:B------:R-:W-:Y:S01]  /*00a0*/  SHF.R.S32.HI R3, RZ, 0x1f, R0 ;  /* 0x0000001fff037819 */ /* 0x000fe20000011400 */
[----:B---3--:R-:W-:-:S03]  /*00b0*/  VIADD R21, R21, 0x3f ;  /* 0x0000003f15157836 */ /* 0x008fc60000000000 */
[----:B------:R-:W-:Y:S02]  /*00c0*/  LEA.HI R3, R3, R0, RZ, 0x8 ;  /* 0x0000000003037211 */ /* 0x000fe400078f40ff */
[----:B--2---:R-:W-:Y:S02]  /*00d0*/  IABS R8, R5 ;  /* 0x0000000500087213 */ /* 0x004fe40000000000 */
[----:B------:R-:W-:Y:S02]  /*00e0*/  SHF.R.S32.HI R3, RZ, 0x8, R3 ;  /* 0x00000008ff037819 */ /* 0x000fe40000011403 */
[----:B0-----:R-:W-:Y:S01]  /*00f0*/  LOP3.LUT R163, R153, 0x7f, RZ, 0xc0, !PT ;  /* 0x0000007f99a37812 */ /* 0x001fe200078ec0ff */
[----:B----4-:R-:W-:Y:S02]  /*0100*/  ULEA UR12, UR12, UR4, 0x18 ;  /* 0x000000040c0c7291 */ /* 0x010fe4000f8ec03f */
[----:B------:R-:W-:-:S05]  /*0110*/  IMAD.SHL.U32 R4, R3, 0x8, RZ ;  /* 0x0000000803047824 */ /* 0x000fca00078e00ff */
[-C--:B------:R-:W-:Y:S02]  /*0120*/  IABS R7, R4.reuse ;  /* 0x0000000400077213 */ /* 0x080fe40000000000 */
[----:B------:R-:W-:Y:S02]  /*0130*/  IABS R10, R4 ;  /* 0x00000004000a7213 */ /* 0x000fe40000000000 */
[----:B------:R-:W0:Y:S08]  /*0140*/  I2F.RP R0, R7 ;  /* 0x0000000700007306 */ /* 0x000e300000209400 */
[----:B0-----:R-:W0:Y:S02]  /*0150*/  MUFU.RCP R0, R0 ;  /* 0x0000000000007308 */ /* 0x001e240000001000 */
[----:B0-----:R-:W-:-:S02]  /*0160*/  VIADD R2, R0, 0xffffffe ;  /* 0x0ffffffe00027836 */ /* 0x001fc40000000000 */
[----:B------:R-:W-:-:S04]  /*0170*/  IMAD.MOV R0, RZ, RZ, -R10 ;  /* 0x000000ffff007224 */ /* 0x000fc800078e0a0a */
[----:B------:R0:W1:Y:S02]  /*0180*/  F2I.FTZ.U32.TRUNC.NTZ R3, R2 ;  /* 0x0000000200037305 */ /* 0x000064000021f000 */
[----:B0-----:R-:W-:Y:S02]  /*0190*/  IMAD.MOV.U32 R2, RZ, RZ, RZ ;  /* 0x000000ffff027224 */ /* 0x001fe400078e00ff */
[----:B-1----:R-:W-:-:S04]  /*01a0*/  IMAD.MOV R6, RZ, RZ, -R3 ;  /* 0x000000ffff067224 */ /* 0x002fc800078e0a03 */
[----:B------:R-:W-:Y:S02]  /*01b0*/  IMAD R9, R6, R7, RZ ;  /* 0x0000000706097224 */ /* 0x000fe400078e02ff */
[----:B------:R-:W-:Y:S02]  /*01c0*/  IMAD.MOV.U32 R6, RZ, RZ, R8 ;  /* 0x000000ffff067224 */ /* 0x000fe400078e0008 */
[----:B------:R-:W-:-:S06]  /*01d0*/  IMAD.HI.U32 R3, R3, R9, R2 ;  /* 0x0000000903037227 */ /* 0x000fcc00078e0002 */
[----:B------:R-:W-:-:S04]  /*01e0*/  IMAD.HI.U32 R3, R3, R6, RZ ;  /* 0x0000000603037227 */ /* 0x000fc800078e00ff */
[----:B------:R-:W-:-:S05]  /*01f0*/  IMAD R0, R3, R0, R6 ;  /* 0x0000000003007224 */ /* 0x000fca00078e0206 */
[----:B------:R-:W-:-:S13]  /*0200*/  ISETP.GT.U32.AND P1, PT, R7, R0, PT ;  /* 0x000000000700720c */ /* 0x000fda0003f24070 */
[----:B------:R-:W-:Y:S02]  /*0210*/  @!P1 IMAD.IADD R0, R0, 0x1, -R7 ;  /* 0x0000000100009824 */ /* 0x000fe400078e0a07 */
[----:B------:R-:W-:Y:S01]  /*0220*/  @!P1 VIADD R3, R3, 0x1 ;  /* 0x0000000103039836 */ /* 0x000fe20000000000 */
[----:B------:R-:W-:Y:S02]  /*0230*/  ISETP.NE.AND P1, PT, R4, RZ, PT ;  /* 0x000000ff0400720c */ /* 0x000fe40003f25270 */
[----:B------:R-:W-:Y:S02]  /*0240*/  ISETP.GE.U32.AND P0, PT, R0, R7, PT ;  /* 0x000000070000720c */ /* 0x000fe40003f06070 */
[----:B------:R-:W-:-:S04]  /*0250*/  LOP3.LUT R0, R5, R4, RZ, 0x3c, !PT ;  /* 0x0000000405007212 */ /* 0x000fc800078e3cff */
[----:B------:R-:W-:Y:S01]  /*0260*/  ISETP.GE.AND P2, PT, R0, RZ, PT ;  /* 0x000000ff0000720c */ /* 0x000fe20003f46270 */
[----:B------:R-:W-:-:S06]  /*0270*/  VIADD R0, R18, 0x7f ;  /* 0x0000007f12007836 */ /* 0x000fcc0000000000 */
[----:B------:R-:W-:-:S04]  /*0280*/  @P0 VIADD R3, R3, 0x1 ;  /* 0x0000000103030836 */ /* 0x000fc80000000000 */
[----:B------:R-:W-:Y:S01]  /*0290*/  IMAD.MOV.U32 R2, RZ, RZ, R3 ;  /* 0x000000ffff027224 */ /* 0x000fe200078e0003 */
[----:B------:R-:W-:-:S03]  /*02a0*/  SHF.R.S32.HI R3, RZ, 0x1f, R0 ;  /* 0x0000001fff037819 */ /* 0x000fc60000011400 */
[----:B------:R-:W-:Y:S01]  /*02b0*/  @!P2 IMAD.MOV R2, RZ, RZ, -R2 ;  /* 0x000000ffff02a224 */ /* 0x000fe200078e0a02 */
[----:B------:R-:W-:Y:S02]  /*02c0*/  @!P1 LOP3.LUT R2, RZ, R4, RZ, 0x33, !PT ;  /* 0x00000004ff029212 */ /* 0x000fe400078e33ff */
[----:B------:R-:W-:-:S03]  /*02d0*/  LEA.HI R3, R3, R0, RZ, 0x7 ;  /* 0x0000000003037211 */ /* 0x000fc600078f38ff */
[----:B------:R-:W-:Y:S02]  /*02e0*/  IMAD.SHL.U32 R6, R2, 0x8, RZ ;  /* 0x0000000802067824 */ /* 0x000fe400078e00ff */
[----:B------:R-:W-:-:S03]  /*02f0*/  IMAD.MOV R2, RZ, RZ, -R2 ;  /* 0x000000ffff027224 */ /* 0x000fc600078e0a02 */
[----:B------:R-:W-:Y:S01]  /*0300*/  LEA.HI.SX32 R3, R3, -R6, 0x19 ;  /* 0x8000000603037211 */ /* 0x000fe200078fcaff */
[----:B------:R-:W-:-:S03]  /*0310*/  IMAD R4, R4, R2, R5 ;  /* 0x0000000204047224 */ /* 0x000fc600078e0205 */
[----:B------:R-:W-:Y:S02]  /*0320*/  VIMNMX R11, R3, 0x8, PT ;  /* 0x00000008030b7848 */ /* 0x000fe40003fe0100 */
[----:B------:R-:W-:Y:S02]  /*0330*/  IABS R9, R4 ;  /* 0x0000000400097213 */ /* 0x000fe40000000000 */
[----:B------:R-:W-:-:S04]  /*0340*/  IABS R7, R11 ;  /* 0x0000000b00077213 */ /* 0x000fc80000000000 */
[----:B------:R-:W0:Y:S08]  /*0350*/  I2F.RP R0, R7 ;  /* 0x0000000700007306 */ /* 0x000e300000209400 */
[----:B0-----:R-:W0:Y:S02]  /*0360*/  MUFU.RCP R0, R0 ;  /* 0x0000000000007308 */ /* 0x001e240000001000 */
[----:B0-----:R-:W-:-:S06]  /*0370*/  VIADD R3, R0, 0xffffffe ;  /* 0x0ffffffe00037836 */ /* 0x001fcc0000000000 */
[----:B------:R-:W0:Y:S02]  /*0380*/  F2I.FTZ.U32.TRUNC.NTZ R3, R3 ;  /* 0x0000000300037305 */ /* 0x000e24000021f000 */
[----:B0-----:R-:W-:-:S04]  /*0390*/  IMAD.MOV R8, RZ, RZ, -R3 ;  /* 0x000000ffff087224 */ /* 0x001fc800078e0a03 */
[----:B------:R-:W-:Y:S01]  /*03a0*/  IMAD.MOV.U32 R2, RZ, RZ, R8 ;  /* 0x000000ffff027224 */ /* 0x000fe200078e0008 */
[----:B------:R-:W-:-:S03]  /*03b0*/  IABS R8, R11 ;  /* 0x0000000b00087213 */ /* 0x000fc60000000000 */
[----:B------:R-:W-:Y:S02]  /*03c0*/  IMAD R5, R2, R7, RZ ;  /* 0x0000000702057224 */ /* 0x000fe400078e02ff */
[----:B------:R-:W-:Y:S02]  /*03d0*/  IMAD.MOV.U32 R2, RZ, RZ, RZ ;  /* 0x000000ffff027224 */ /* 0x000fe400078e00ff */
[----:B------:R-:W-:Y:S02]  /*03e0*/  IMAD.MOV R0, RZ, RZ, -R8 ;  /* 0x000000ffff007224 */ /* 0x000fe400078e0a08 */
        /* <DEDUP_REMOVED lines=9> */
[----:B------:R-:W-:-:S07]  /*0480*/  ISETP.GE.AND P2, PT, R0, RZ, PT ;  /* 0x000000ff0000720c */ /* 0x000fce0003f46270 */
[----:B------:R-:W-:Y:S01]  /*0490*/  @P0 VIADD R2, R2, 0x1 ;  /* 0x0000000102020836 */ /* 0x000fe20000000000 */
[----:B------:R-:W-:-:S05]  /*04a0*/  ISETP.GT.AND P0, PT, R21, 0x3f, PT ;  /* 0x0000003f1500780c */ /* 0x000fca0003f04270 */
[----:B------:R-:W-:Y:S01]  /*04b0*/  @!P2 IMAD.MOV R2, RZ, RZ, -R2 ;  /* 0x000000ffff02a224 */ /* 0x000fe200078e0a02 */
[----:B------:R-:W-:-:S05]  /*04c0*/  @!P1 LOP3.LUT R2, RZ, R11, RZ, 0x33, !PT ;  /* 0x0000000bff029212 */ /* 0x000fca00078e33ff */
[----:B------:R-:W-:-:S04]  /*04d0*/  IMAD.MOV R0, RZ, RZ, -R2 ;  /* 0x000000ffff007224 */ /* 0x000fc800078e0a02 */
[----:B------:R-:W-:-:S04]  /*04e0*/  IMAD R0, R11, R0, R4 ;  /* 0x000000000b007224 */ /* 0x000fc800078e0204 */
[----:B------:R-:W-:Y:S02]  /*04f0*/  IMAD.IADD R3, R6, 0x1, R0 ;  /* 0x0000000106037824 */ /* 0x000fe400078e0200 */
[----:B------:R-:W-:Y:S02]  /*0500*/  IMAD.SHL.U32 R0, R2, 0x100, RZ ;  /* 0x0000010002007824 */ /* 0x000fe400078e00ff */
[----:B------:R-:W-:-:S05]  /*0510*/  IMAD R15, R3, 0x80, R163 ;  /* 0x00000080030f7824 */ /* 0x000fca00078e02a3 */
[----:B------:R0:W-:Y:S01]  /*0520*/  STL [R1+0x7b0], R15 ;  /* 0x0007b00f01007387 */ /* 0x0001e20000100800 */
[----:B------:R-:W-:Y:S05]  /*0530*/  @P0 BRA `(.L_x_0) ;  /* 0x0000000c000c0947 */ /* 0x000fea0003800000 */
[----:B------:R-:W-:Y:S01]  /*0540*/  IMAD.SHL.U32 R2, R153, 0x8, RZ ;  /* 0x0000000899027824 */ /* 0x000fe200078e00ff */
[----:B------:R1:W-:Y:S01]  /*0550*/  STL [R1], RZ ;  /* 0x000000ff01007387 */ /* 0x0003e20000100800 */
[----:B------:R-:W-:Y:S02]  /*0560*/  CS2R R24, SRZ ;  /* 0x0000000000187805 */ /* 0x000fe4000001ff00 */
[----:B------:R-:W-:Y:S02]  /*0570*/  CS2R R26, SRZ ;  /* 0x00000000001a7805 */ /* 0x000fe4000001ff00 */
[----:B------:R-:W-:Y:S01]  /*0580*/  CS2R R28, SRZ ;  /* 0x00000000001c7805 */ /* 0x000fe2000001ff00 */
[----:B------:R1:W-:Y:S01]  /*0590*/  STL [R1+0x7b4], R2 ;  /* 0x0007b40201007387 */ /* 0x0003e20000100800 */
[----:B------:R-:W-:Y:S02]  /*05a0*/  CS2R R30, SRZ ;  /* 0x00000000001e7805 */ /* 0x000fe4000001ff00 */
[----:B------:R-:W-:-:S02]  /*05b0*/  CS2R R32, SRZ ;  /* 0x0000000000207805 */ /* 0x000fc4000001ff00 */
[----:B------:R-:W-:Y:S01]  /*05c0*/  CS2R R34, SRZ ;  /* 0x0000000000227805 */ /* 0x000fe2000001ff00 */
[----:B------:R1:W-:Y:S01]  /*05d0*/  STL [R1+0x4], RZ ;  /* 0x000004ff01007387 */ /* 0x0003e20000100800 */
[----:B------:R-:W-:Y:S02]  /*05e0*/  CS2R R36, SRZ ;  /* 0x0000000000247805 */ /* 0x000fe4000001ff00 */
[----:B------:R-:W-:Y:S02]  /*05f0*/  CS2R R38, SRZ ;  /* 0x0000000000267805 */ /* 0x000fe4000001ff00 */
[----:B------:R-:W-:Y:S01]  /*0600*/  CS2R R40, SRZ ;  /* 0x0000000000287805 */ /* 0x000fe2000001ff00 */
[----:B------:R1:W-:Y:S01]  /*0610*/  STL [R1+0x8], RZ ;  /* 0x000008ff01007387 */ /* 0x0003e20000100800 */
        /* <DEDUP_REMOVED lines=72> */
[----:B------:R-:W-:-:S03]  /*0aa0*/  CS2R R150, SRZ ;  /* 0x0000000000967805 */ /* 0x000fc6000001ff00 */
[----:B------:R1:W-:Y:S04]  /*0ab0*/  STL [R1+0x54], RZ ;  /* 0x000054ff01007387 */ /* 0x0003e80000100800 */
        /* <DEDUP_REMOVED lines=105> */
[----:B------:R1:W-:Y:S01]  /*1150*/  STL [R1+0x1fc], RZ ;  /* 0x0001fcff01007387 */ /* 0x0003e20000100800 */
[----:B------:R-:W-:Y:S05]  /*1160*/  BRA `(.L_x_1) ;  /* 0x0000016400587947 */ /* 0x000fea0003800000 */
.L_x_0:
[----:B------:R-:W-:Y:S01]  /*1170*/  IABS R10, R18 ;  /* 0x00000012000a7213 */ /* 0x000fe20000000000 */
[----:B------:R-:W-:Y:S01]  /*1180*/  ULDC UR14, c[0x0][0x23c] ;  /* 0x00008f00000e7ab9 */ /* 0x000fe20000000800 */
[----:B------:R-:W-:Y:S01]  /*1190*/  IABS R2, R19 ;  /* 0x0000001300027213 */ /* 0x000fe20000000000 */
[----:B------:R-:W-:Y:S01]  /*11a0*/  ULDC.64 UR4, c[0x0][0x218] ;  /* 0x0000860000047ab9 */ /* 0x000fe20000000a00 */
[----:B------:R-:W1:Y:S01]  /*11b0*/  I2F.RP R3, R10 ;  /* 0x0000000a00037306 */ /* 0x000e620000209400 */
[----:B------:R-:W-:Y:S01]  /*11c0*/  SHF.R.U32.HI R11, RZ, 0x6, R153 ;  /* 0x00000006ff0b7819 */ /* 0x000fe20000011699 */
[----:B------:R-:W-:Y:S01]  /*11d0*/  ULDC.64 UR6, c[0x0][0x210] ;  /* 0x0000840000067ab9 */ /* 0x000fe20000000a00 */
[----:B------:R-:W-:Y:S01]  /*11e0*/  IABS R13, R15 ;  /* 0x0000000f000d7213 */ /* 0x000fe20000000000 */
[----:B------:R-:W-:Y:S01]  /*11f0*/  UMOV UR10, 0xfffffffe ;  /* 0xfffffffe000a7882 */ /* 0x000fe20000000000 */
[----:B------:R-:W-:Y:S01]  /*1200*/  ISETP.GE.AND P3, PT, R15, RZ, PT ;  /* 0x000000ff0f00720c */ /* 0x000fe20003f66270 */
[----:B------:R-:W-:Y:S01]  /*1210*/  UMOV UR11, 0x7fffffdf ;  /* 0x7fffffdf000b7882 */ /* 0x000fe20000000000 */
[----:B------:R-:W-:Y:S01]  /*1220*/  LOP3.LUT R47, R153, 0x3f, RZ, 0xc0, !PT ;  /* 0x0000003f992f7812 */ /* 0x000fe200078ec0ff */
[----:B------:R-:W2:Y:S01]  /*1230*/  I2F.RP R8, R2 ;  /* 0x0000000200087306 */ /* 0x000ea20000209400 */
[----:B------:R-:W-:-:S07]  /*1240*/  LOP3.LUT R227, R163, 0x20, RZ, 0x3c, !PT ;  /* 0x00000020a3e37812 */ /* 0x000fce00078e3cff */
[----:B-1----:R-:W1:Y:S08]  /*1250*/  MUFU.RCP R3, R3 ;  /* 0x0000000300037308 */ /* 0x002e700000001000 */
[----:B--2---:R-:W2:Y:S01]  /*1260*/  MUFU.RCP R8, R8 ;  /* 0x0000000800087308 */ /* 0x004ea20000001000 */
[----:B-1----:R-:W-:Y:S01]  /*1270*/  VIADD R4, R3, 0xffffffe ;  /* 0x0ffffffe03047836 */ /* 0x002fe20000000000 */
[----:B------:R-:W-:-:S06]  /*1280*/  SGXT.U32 R3, R11, 0x1 ;  /* 0x000000010b03781a */ /* 0x000fcc0000000000 */
[----:B------:R1:W3:Y:S01]  /*1290*/  F2I.FTZ.U32.TRUNC.NTZ R5, R4 ;  /* 0x0000000400057305 */ /* 0x0002e2000021f000 */
[----:B--2---:R-:W-:-:S07]  /*12a0*/  VIADD R6, R8, 0xffffffe ;  /* 0x0ffffffe08067836 */ /* 0x004fce0000000000 */
[----:B------:R2:W4:Y:S01]  /*12b0*/  F2I.FTZ.U32.TRUNC.NTZ R7, R6 ;  /* 0x0000000600077305 */ /* 0x000522000021f000 */
[----:B-1----:R-:W-:Y:S02]  /*12c0*/  IMAD.MOV.U32 R4, RZ, RZ, RZ ;  /* 0x000000ffff047224 */ /* 0x002fe400078e00ff */
[----:B---3--:R-:W-:Y:S02]  /*12d0*/  IMAD.MOV R9, RZ, RZ, -R5 ;  /* 0x000000ffff097224 */ /* 0x008fe400078e0a05 */
[----:B--2---:R-:W-:Y:S02]  /*12e0*/  IMAD.MOV.U32 R6, RZ, RZ, RZ ;  /* 0x000000ffff067224 */ /* 0x004fe400078e00ff */
[----:B------:R-:W-:-:S04]  /*12f0*/  IMAD R9, R9, R10, RZ ;  /* 0x0000000a09097224 */ /* 0x000fc800078e02ff */
[----:B------:R-:W-:Y:S01]  /*1300*/  IMAD.HI.U32 R5, R5, R9, R4 ;  /* 0x0000000905057227 */ /* 0x000fe200078e0004 */
[----:B------:R-:W-:-:S03]  /*1310*/  LOP3.LUT R4, R0, R3, RZ, 0xfc, !PT ;  /* 0x0000000300047212 */ /* 0x000fc600078efcff */
[----:B----4-:R-:W-:Y:S01]  /*1320*/  IMAD.MOV R9, RZ, RZ, -R7 ;  /* 0x000000ffff097224 */ /* 0x010fe200078e0a07 */
[----:B------:R-:W-:Y:S01]  /*1330*/  IABS R24, R4 ;  /* 0x0000000400187213 */ /* 0x000fe20000000000 */
[----:B------:R-:W-:Y:S01]  /*1340*/  IMAD.HI.U32 R3, R5, R13, RZ ;  /* 0x0000000d05037227 */ /* 0x000fe200078e00ff */
[----:B------:R-:W-:Y:S02]  /*1350*/  LEA.HI R5, R153, R0, RZ, 0x1a ;  /* 0x0000000099057211 */ /* 0x000fe400078fd0ff */
[C---:B------:R-:W-:Y:S01]  /*1360*/  LOP3.LUT R12, R4.reuse, 0xfa, RZ, 0xfc, !PT ;  /* 0x000000fa040c7812 */ /* 0x040fe200078efcff */
[----:B------:R-:W-:Y:S01]  /*1370*/  IMAD.MOV R8, RZ, RZ, -R3 ;  /* 0x000000ffff087224 */ /* 0x000fe200078e0a03 */
[----:B------:R-:W-:Y:S01]  /*1380*/  LOP3.LUT R14, R4, 0xf8, RZ, 0xfc, !PT ;  /* 0x000000f8040e7812 */ /* 0x000fe200078efcff */
[----:B------:R-:W-:Y:S01]  /*1390*/  IMAD R9, R9, R2, RZ ;  /* 0x0000000209097224 */ /* 0x000fe200078e02ff */
[----:B------:R-:W-:Y:S01]  /*13a0*/  IABS R30, R12 ;  /* 0x0000000c001e7213 */ /* 0x000fe20000000000 */
[----:B------:R-:W-:Y:S01]  /*13b0*/  IMAD R13, R10, R8, R13 ;  /* 0x000000080a0d7224 */ /* 0x000fe200078e020d */
[----:B------:R-:W-:Y:S01]  /*13c0*/  SHF.R.S32.HI R8, RZ, 0x1f, R21 ;  /* 0x0000001fff087819 */ /* 0x000fe20000011415 */
[----:B------:R-:W-:Y:S01]  /*13d0*/  IMAD.HI.U32 R3, R7, R9, R6 ;  /* 0x0000000907037227 */ /* 0x000fe200078e0006 */
[----:B------:R-:W-:-:S02]  /*13e0*/  IABS R32, R14 ;  /* 0x0000000e00207213 */ /* 0x000fc40000000000 */
[----:B------:R-:W-:Y:S01]  /*13f0*/  ISETP.GT.U32.AND P0, PT, R10, R13, PT ;  /* 0x0000000d0a00720c */ /* 0x000fe20003f04070 */
[----:B------:R-:W-:Y:S01]  /*1400*/  VIADD R9, R5, 0xfe ;  /* 0x000000fe05097836 */ /* 0x000fe20000000000 */
[----:B------:R-:W-:Y:S01]  /*1410*/  LEA.HI R21, R8, R21, RZ, 0x6 ;  /* 0x0000001508157211 */ /* 0x000fe200078f30ff */
[----:B------:R-:W-:Y:S01]  /*1420*/  IMAD.HI.U32 R6, R3, R24, RZ ;  /* 0x0000001803067227 */ /* 0x000fe200078e00ff */
[----:B------:R-:W-:Y:S02]  /*1430*/  LOP3.LUT R8, R4, 0xfc, RZ, 0xfc, !PT ;  /* 0x000000fc04087812 */ /* 0x000fe400078efcff */
[----:B------:R-:W-:Y:S01]  /*1440*/  IABS R26, R9 ;  /* 0x00000009001a7213 */ /* 0x000fe20000000000 */
[----:B------:R-:W-:Y:S01]  /*1450*/  IMAD.MOV R7, RZ, RZ, -R6 ;  /* 0x000000ffff077224 */ /* 0x000fe200078e0a06 */
[----:B------:R-:W-:Y:S02]  /*1460*/  IABS R28, R8 ;  /* 0x00000008001c7213 */ /* 0x000fe40000000000 */
[----:B------:R-:W-:Y:S01]  /*1470*/  ISETP.GE.AND P1, PT, R9, RZ, PT ;  /* 0x000000ff0900720c */ /* 0x000fe20003f26270 */
[----:B------:R-:W-:Y:S01]  /*1480*/  IMAD.HI.U32 R6, R3, R26, RZ ;  /* 0x0000001a03067227 */ /* 0x000fe200078e00ff */
[----:B------:R-:W-:-:S02]  /*1490*/  ISETP.GE.AND P5, PT, R8, RZ, PT ;  /* 0x000000ff0800720c */ /* 0x000fc40003fa6270 */
[C---:B0-----:R-:W-:Y:S01]  /*14a0*/  LOP3.LUT R15, R4.reuse, 0xca, RZ, 0xfc, !PT ;  /* 0x000000ca040f7812 */ /* 0x041fe200078efcff */
[----:B------:R-:W-:Y:S01]  /*14b0*/  @!P0 IMAD.IADD R13, R13, 0x1, -R10 ;  /* 0x000000010d0d8824 */ /* 0x000fe200078e0a0a */
[----:B------:R-:W-:Y:S01]  /*14c0*/  LOP3.LUT R16, R4, 0xc8, RZ, 0xfc, !PT ;  /* 0x000000c804107812 */ /* 0x000fe200078efcff */
[----:B------:R-:W-:Y:S01]  /*14d0*/  IMAD R24, R2, R7, R24 ;  /* 0x0000000702187224 */ /* 0x000fe200078e0218 */
[----:B------:R-:W-:Y:S01]  /*14e0*/  IABS R106, R15 ;  /* 0x0000000f006a7213 */ /* 0x000fe20000000000 */
[----:B------:R-:W-:Y:S01]  /*14f0*/  IMAD.MOV R7, RZ, RZ, -R6 ;  /* 0x000000ffff077224 */ /* 0x000fe200078e0a06 */
[----:B------:R-:W-:Y:S01]  /*1500*/  ISETP.GT.U32.AND P0, PT, R10, R13, PT ;  /* 0x0000000d0a00720c */ /* 0x000fe20003f04070 */
[C---:B------:R-:W-:Y:S01]  /*1510*/  IMAD.HI.U32 R6, R3.reuse, R28, RZ ;  /* 0x0000001c03067227 */ /* 0x040fe200078e00ff */
[C---:B------:R-:W-:Y:S02]  /*1520*/  ISETP.GT.U32.AND P4, PT, R2.reuse, R24, PT ;  /* 0x000000180200720c */ /* 0x040fe40003f84070 */
[----:B------:R-:W-:Y:S01]  /*1530*/  IABS R64, R16 ;  /* 0x0000001000407213 */ /* 0x000fe20000000000 */
[----:B------:R-:W-:Y:S01]  /*1540*/  IMAD R26, R2, R7, R26 ;  /* 0x00000007021a7224 */ /* 0x000fe200078e021a */
[C---:B------:R-:W-:Y:S01]  /*1550*/  LOP3.LUT R27, R4.reuse, 0x1c, RZ, 0xfc, !PT ;  /* 0x0000001c041b7812 */ /* 0x040fe200078efcff */
[----:B------:R-:W-:Y:S01]  /*1560*/  IMAD.HI.U32 R7, R3, R30, RZ ;  /* 0x0000001e03077227 */ /* 0x000fe200078e00ff */
[----:B------:R-:W-:-:S02]  /*1570*/  LOP3.LUT R17, R4, 0x20, RZ, 0xfc, !PT ;  /* 0x0000002004117812 */ /* 0x000fc400078efcff */
[----:B------:R-:W-:Y:S01]  /*1580*/  ISETP.GT.U32.AND P2, PT, R2, R26, PT ;  /* 0x0000001a0200720c */ /* 0x000fe20003f44070 */
[----:B------:R-:W-:Y:S01]  /*1590*/  IMAD.MOV R9, RZ, RZ, -R6 ;  /* 0x000000ffff097224 */ /* 0x000fe200078e0a06 */
[----:B------:R-:W-:Y:S01]  /*15a0*/  IABS R20, R17 ;  /* 0x0000001100147213 */ /* 0x000fe20000000000 */
[----:B------:R-:W-:Y:S01]  /*15b0*/  IMAD.MOV R7, RZ, RZ, -R7 ;  /* 0x000000ffff077224 */ /* 0x000fe200078e0a07 */
[----:B------:R-:W-:Y:S01]  /*15c0*/  LOP3.LUT R29, R4, 0x18, RZ, 0xfc, !PT ;  /* 0x00000018041d7812 */ /* 0x000fe200078efcff */
[----:B------:R-:W-:Y:S01]  /*15d0*/  IMAD R28, R2, R9, R28 ;  /* 0x00000009021c7224 */ /* 0x000fe200078e021c */
[----:B------:R-:W-:Y:S01]  /*15e0*/  LOP3.LUT R9, R4, 0xf4, RZ, 0xfc, !PT ;  /* 0x000000f404097812 */ /* 0x000fe200078efcff */
[----:B------:R-:W-:Y:S01]  /*15f0*/  @!P0 IMAD.IADD R13, R13, 0x1, -R10 ;  /* 0x000000010d0d8824 */ /* 0x000fe200078e0a0a */
[----:B------:R-:W-:Y:S01]  /*1600*/  ISETP.NE.AND P0, PT, R18, RZ, PT ;  /* 0x000000ff1200720c */ /* 0x000fe20003f05270 */
[----:B------:R-:W-:Y:S01]  /*1610*/  @!P4 IMAD.IADD R24, R24, 0x1, -R2 ;  /* 0x000000011818c824 */ /* 0x000fe200078e0a02 */
[C---:B------:R-:W-:Y:S01]  /*1620*/  ISETP.GT.U32.AND P4, PT, R2.reuse, R28, PT ;  /* 0x0000001c0200720c */ /* 0x040fe20003f84070 */
[----:B------:R-:W-:Y:S01]  /*1630*/  IMAD R30, R2, R7, R30 ;  /* 0x00000007021e7224 */ /* 0x000fe200078e021e */
[----:B------:R-:W-:Y:S01]  /*1640*/  IABS R36, R9 ;  /* 0x0000000900247213 */ /* 0x000fe20000000000 */
[----:B------:R-:W-:Y:S01]  /*1650*/  @!P2 IMAD.IADD R26, R26, 0x1, -R2 ;  /* 0x000000011a1aa824 */ /* 0x000fe200078e0a02 */
[C---:B------:R-:W-:Y:S01]  /*1660*/  ISETP.GT.U32.AND P2, PT, R2.reuse, R24, PT ;  /* 0x000000180200720c */ /* 0x040fe20003f44070 */
[----:B------:R-:W-:Y:S01]  /*1670*/  @!P3 IMAD.MOV R13, RZ, RZ, -R13 ;  /* 0x000000ffff0db224 */ /* 0x000fe200078e0a0d */
[C---:B------:R-:W-:Y:S01]  /*1680*/  ISETP.GT.U32.AND P3, PT, R2.reuse, R30, PT ;  /* 0x0000001e0200720c */ /* 0x040fe20003f64070 */
[----:B------:R-:W-:Y:S01]  /*1690*/  IMAD.HI.U32 R8, R3, R32, RZ ;  /* 0x0000002003087227 */ /* 0x000fe200078e00ff */
[----:B------:R-:W-:-:S02]  /*16a0*/  ISETP.GT.U32.AND P6, PT, R2, R26, PT ;  /* 0x0000001a0200720c */ /* 0x000fc40003fc4070 */
[C---:B------:R-:W-:Y:S01]  /*16b0*/  LOP3.LUT R10, R4.reuse, 0xf2, RZ, 0xfc, !PT ;  /* 0x000000f2040a7812 */ /* 0x040fe200078efcff */
[----:B------:R-:W-:Y:S01]  /*16c0*/  IMAD.MOV R11, RZ, RZ, -R8 ;  /* 0x000000ffff0b7224 */ /* 0x000fe200078e0a08 */
[----:B------:R-:W-:Y:S01]  /*16d0*/  LOP3.LUT R8, R4, 0xf6, RZ, 0xfc, !PT ;  /* 0x000000f604087812 */ /* 0x000fe200078efcff */
[----:B------:R-:W-:Y:S01]  /*16e0*/  @!P4 IMAD.IADD R28, R28, 0x1, -R2 ;  /* 0x000000011c1cc824 */ /* 0x000fe200078e0a02 */
[----:B------:R-:W-:Y:S01]  /*16f0*/  @!P0 LOP3.LUT R13, RZ, R18, RZ, 0x33, !PT ;  /* 0x00000012ff0d8212 */ /* 0x000fe200078e33ff */
[----:B------:R-:W-:Y:S01]  /*1700*/  IMAD R32, R2, R11, R32 ;  /* 0x0000000b02207224 */ /* 0x000fe200078e0220 */
[----:B------:R-:W-:Y:S01]  /*1710*/  ISETP.GE.AND P0, PT, R4, RZ, PT ;  /* 0x000000ff0400720c */ /* 0x000fe20003f06270 */
[--C-:B------:R-:W-:Y:S01]  /*1720*/  @!P2 IMAD.IADD R24, R24, 0x1, -R2.reuse ;  /* 0x000000011818a824 */ /* 0x100fe200078e0a02 */
[----:B------:R-:W-:Y:S01]  /*1730*/  IABS R34, R8 ;  /* 0x0000000800227213 */ /* 0x000fe20000000000 */
[--C-:B------:R-:W-:Y:S01]  /*1740*/  @!P3 IMAD.IADD R30, R30, 0x1, -R2.reuse ;  /* 0x000000011e1eb824 */ /* 0x100fe200078e0a02 */
[----:B------:R-:W-:Y:S01]  /*1750*/  ISETP.GT.U32.AND P3, PT, R2, R28, PT ;  /* 0x0000001c0200720c */ /* 0x000fe20003f64070 */
[----:B------:R-:W-:Y:S01]  /*1760*/  @!P6 IMAD.IADD R26, R26, 0x1, -R2 ;  /* 0x000000011a1ae824 */ /* 0x000fe200078e0a02 */
[----:B------:R-:W-:Y:S01]  /*1770*/  ISETP.GT.U32.AND P6, PT, R2, R32, PT ;  /* 0x000000200200720c */ /* 0x000fe20003fc4070 */
[----:B------:R-:W-:Y:S01]  /*1780*/  IMAD.HI.U32 R6, R3, R34, RZ ;  /* 0x0000002203067227 */ /* 0x000fe200078e00ff */
[----:B------:R-:W-:-:S02]  /*1790*/  IABS R38, R10 ;  /* 0x0000000a00267213 */ /* 0x000fc40000000000 */
[----:B------:R-:W-:Y:S01]  /*17a0*/  ISETP.GE.AND P2, PT, R12, RZ, PT ;  /* 0x000000ff0c00720c */ /* 0x000fe20003f46270 */
[----:B------:R-:W-:Y:S01]  /*17b0*/  IMAD.MOV R7, RZ, RZ, -R6 ;  /* 0x000000ffff077224 */ /* 0x000fe200078e0a06 */
[----:B------:R-:W-:Y:S01]  /*17c0*/  LOP3.LUT R11, R4, 0xec, RZ, 0xfc, !PT ;  /* 0x000000ec040b7812 */ /* 0x000fe200078efcff */
[----:B------:R-:W-:Y:S01]  /*17d0*/  @!P0 IMAD.MOV R24, RZ, RZ, -R24 ;  /* 0x000000ffff188224 */ /* 0x000fe200078e0a18 */
[C---:B------:R-:W-:Y:S01]  /*17e0*/  ISETP.GT.U32.AND P0, PT, R2.reuse, R30, PT ;  /* 0x0000001e0200720c */ /* 0x040fe20003f04070 */
[----:B------:R-:W-:Y:S01]  /*17f0*/  IMAD R34, R2, R7, R34 ;  /* 0x0000000702227224 */ /* 0x000fe200078e0222 */
[----:B------:R-:W-:Y:S01]  /*1800*/  IABS R44, R11 ;  /* 0x0000000b002c7213 */ /* 0x000fe20000000000 */
[----:B------:R-:W-:Y:S01]  /*1810*/  @!P3 IMAD.IADD R28, R28, 0x1, -R2 ;  /* 0x000000011c1cb824 */ /* 0x000fe200078e0a02 */
[----:B------:R-:W-:Y:S01]  /*1820*/  ISETP.GE.AND P4, PT, R14, RZ, PT ;  /* 0x000000ff0e00720c */ /* 0x000fe20003f86270 */
[----:B------:R-:W-:Y:S01]  /*1830*/  IMAD.HI.U32 R6, R3, R36, RZ ;  /* 0x0000002403067227 */ /* 0x000fe200078e00ff */
[----:B------:R-:W-:-:S02]  /*1840*/  ISETP.GT.U32.AND P3, PT, R2, R34, PT ;  /* 0x000000220200720c */ /* 0x000fc40003f64070 */
[----:B------:R-:W-:Y:S01]  /*1850*/  LOP3.LUT R12, R4, 0xe4, RZ, 0xfc, !PT ;  /* 0x000000e4040c7812 */ /* 0x000fe200078efcff */
[----:B------:R-:W-:Y:S01]  /*1860*/  @!P6 IMAD.IADD R32, R32, 0x1, -R2 ;  /* 0x000000012020e824 */ /* 0x000fe200078e0a02 */
[----:B------:R-:W-:Y:S01]  /*1870*/  LOP3.LUT R14, R4, 0xe2, RZ, 0xfc, !PT ;  /* 0x000000e2040e7812 */ /* 0x000fe200078efcff */
[----:B------:R-:W-:Y:S01]  /*1880*/  IMAD.MOV R7, RZ, RZ, -R6 ;  /* 0x000000ffff077224 */ /* 0x000fe200078e0a06 */
[----:B------:R-:W-:Y:S01]  /*1890*/  IABS R50, R12 ;  /* 0x0000000c00327213 */ /* 0x000fe20000000000 */
[----:B------:R-:W-:Y:S01]  /*18a0*/  IMAD.HI.U32 R6, R3, R38, RZ ;  /* 0x0000002603067227 */ /* 0x000fe200078e00ff */
[----:B------:R-:W-:Y:S02]  /*18b0*/  ISETP.GT.U32.AND P6, PT, R2, R32, PT ;  /* 0x000000200200720c */ /* 0x000fe40003fc4070 */
[----:B------:R-:W-:Y:S01]  /*18c0*/  IABS R118, R14 ;  /* 0x0000000e00767213 */ /* 0x000fe20000000000 */
[----:B------:R-:W-:Y:S01]  /*18d0*/  @!P0 IMAD.IADD R30, R30, 0x1, -R2 ;  /* 0x000000011e1e8824 */ /* 0x000fe200078e0a02 */
[----:B------:R-:W-:Y:S01]  /*18e0*/  ISETP.GE.AND P0, PT, R9, RZ, PT ;  /* 0x000000ff0900720c */ /* 0x000fe20003f06270 */
[----:B------:R-:W-:Y:S01]  /*18f0*/  IMAD.MOV R9, RZ, RZ, -R6 ;  /* 0x000000ffff097224 */ /* 0x000fe200078e0a06 */
[----:B------:R-:W-:Y:S01]  /*1900*/  IABS R132, R29 ;  /* 0x0000001d00847213 */ /* 0x000fe20000000000 */
[----:B------:R-:W-:Y:S01]  /*1910*/  @!P3 IMAD.IADD R34, R34, 0x1, -R2 ;  /* 0x000000012222b824 */ /* 0x000fe200078e0a02 */
[----:B------:R-:W-:Y:S01]  /*1920*/  LOP3.LUT R31, R4, 0x16, RZ, 0xfc, !PT ;  /* 0x00000016041f7812 */ /* 0x000fe200078efcff */
[----:B------:R-:W-:Y:S01]  /*1930*/  IMAD R38, R2, R9, R38 ;  /* 0x0000000902267224 */ /* 0x000fe200078e0226 */
[----:B------:R-:W-:Y:S01]  /*1940*/  LOP3.LUT R33, R4, 0x14, RZ, 0xfc, !PT ;  /* 0x0000001404217812 */ /* 0x000fe200078efcff */
[----:B------:R-:W-:Y:S01]  /*1950*/  @!P1 IMAD.MOV R26, RZ, RZ, -R26 ;  /* 0x000000ffff1a9224 */ /* 0x000fe200078e0a1a */
[----:B------:R-:W-:Y:S01]  /*1960*/  ISETP.GE.AND P1, PT, R8, RZ, PT ;  /* 0x000000ff0800720c */ /* 0x000fe20003f26270 */
[----:B------:R-:W-:Y:S01]  /*1970*/  IMAD R36, R2, R7, R36 ;  /* 0x0000000702247224 */ /* 0x000fe200078e0224 */
[----:B------:R-:W-:Y:S01]  /*1980*/  LOP3.LUT R8, R4, 0xf0, RZ, 0xfc, !PT ;  /* 0x000000f004087812 */ /* 0x000fe200078efcff */
[----:B------:R-:W-:Y:S01]  /*1990*/  @!P5 IMAD.MOV R28, RZ, RZ, -R28 ;  /* 0x000000ffff1cd224 */ /* 0x000fe200078e0a1c */
[C---:B------:R-:W-:Y:S01]  /*19a0*/  ISETP.GT.U32.AND P5, PT, R2.reuse, R34, PT ;  /* 0x000000220200720c */ /* 0x040fe20003fa4070 */
[----:B------:R-:W-:Y:S01]  /*19b0*/  @!P2 IMAD.MOV R30, RZ, RZ, -R30 ;  /* 0x000000ffff1ea224 */ /* 0x000fe200078e0a1e */
[----:B------:R-:W-:Y:S01]  /*19c0*/  ISETP.GT.U32.AND P2, PT, R2, R38, PT ;  /* 0x000000260200720c */ /* 0x000fe20003f44070 */
[----:B------:R-:W-:Y:S01]  /*19d0*/  @!P6 IMAD.IADD R32, R32, 0x1, -R2 ;  /* 0x000000012020e824 */ /* 0x000fe200078e0a02 */
[----:B------:R-:W-:Y:S01]  /*19e0*/  ISETP.GT.U32.AND P6, PT, R2, R36, PT ;  /* 0x000000240200720c */ /* 0x000fe20003fc4070 */
[----:B------:R-:W-:Y:S01]  /*19f0*/  VIADD R7, R5, 0xee ;  /* 0x000000ee05077836 */ /* 0x000fe20000000000 */
[----:B------:R-:W-:Y:S01]  /*1a00*/  IABS R40, R8 ;  /* 0x0000000800287213 */ /* 0x000fe20000000000 */
[----:B------:R-:W-:Y:S01]  /*1a10*/  @!P4 IMAD.MOV R32, RZ, RZ, -R32 ;  /* 0x000000ffff20c224 */ /* 0x000fe200078e0a20 */
[----:B------:R-:W-:-:S02]  /*1a20*/  ISETP.GE.AND P4, PT, R10, RZ, PT ;  /* 0x000000ff0a00720c */ /* 0x000fc40003f86270 */
[----:B------:R-:W-:Y:S01]  /*1a30*/  ISETP.GE.AND P3, PT, R7, RZ, PT ;  /* 0x000000ff0700720c */ /* 0x000fe20003f66270 */
[----:B------:R-:W-:Y:S01]  /*1a40*/  IMAD.HI.U32 R6, R3, R40, RZ ;  /* 0x0000002803067227 */ /* 0x000fe200078e00ff */
[----:B------:R-:W-:Y:S02]  /*1a50*/  IABS R42, R7 ;  /* 0x00000007002a7213 */ /* 0x000fe40000000000 */
[----:B------:R-:W-:Y:S01]  /*1a60*/  LOP3.LUT R10, R4, 0xea, RZ, 0xfc, !PT ;  /* 0x000000ea040a7812 */ /* 0x000fe200078efcff */
[--C-:B------:R-:W-:Y:S01]  /*1a70*/  @!P5 IMAD.IADD R34, R34, 0x1, -R2.reuse ;  /* 0x000000012222d824 */ /* 0x100fe200078e0a02 */
[----:B------:R-:W-:Y:S01]  /*1a80*/  IABS R134, R31 ;  /* 0x0000001f00867213 */ /* 0x000fe20000000000 */
[----:B------:R-:W-:Y:S01]  /*1a90*/  @!P2 IMAD.IADD R38, R38, 0x1, -R2 ;  /* 0x000000012626a824 */ /* 0x000fe200078e0a02 */
[----:B------:R-:W-:Y:S01]  /*1aa0*/  IABS R46, R10 ;  /* 0x0000000a002e7213 */ /* 0x000fe20000000000 */
[----:B------:R-:W-:Y:S01]  /*1ab0*/  IMAD.MOV R7, RZ, RZ, -R6 ;  /* 0x000000ffff077224 */ /* 0x000fe200078e0a06 */
[----:B------:R-:W-:Y:S01]  /*1ac0*/  ISETP.GE.AND P2, PT, R11, RZ, PT ;  /* 0x000000ff0b00720c */ /* 0x000fe20003f46270 */
[----:B------:R-:W-:Y:S01]  /*1ad0*/  @!P6 IMAD.IADD R36, R36, 0x1, -R2 ;  /* 0x000000012424e824 */ /* 0x000fe200078e0a02 */
[----:B------:R-:W-:Y:S01]  /*1ae0*/  LOP3.LUT R11, R4, 0xe6, RZ, 0xfc, !PT ;  /* 0x000000e6040b7812 */ /* 0x000fe200078efcff */
[----:B------:R-:W-:Y:S01]  /*1af0*/  @!P1 IMAD.MOV R34, RZ, RZ, -R34 ;  /* 0x000000ffff229224 */ /* 0x000fe200078e0a22 */
[C---:B------:R-:W-:Y:S01]  /*1b00*/  ISETP.GT.U32.AND P1, PT, R2.reuse, R38, PT ;  /* 0x000000260200720c */ /* 0x040fe20003f24070 */
[C---:B------:R-:W-:Y:S01]  /*1b10*/  IMAD R40, R2.reuse, R7, R40 ;  /* 0x0000000702287224 */ /* 0x040fe200078e0228 */
[----:B------:R-:W-:Y:S01]  /*1b20*/  ISETP.GT.U32.AND P6, PT, R2, R36, PT ;  /* 0x000000240200720c */ /* 0x000fe20003fc4070 */
[----:B------:R-:W-:Y:S01]  /*1b30*/  IMAD.HI.U32 R7, R3, R44, RZ ;  /* 0x0000002c03077227 */ /* 0x000fe200078e00ff */
[----:B------:R-:W-:-:S02]  /*1b40*/  IABS R120, R11 ;  /* 0x0000000b00787213 */ /* 0x000fc40000000000 */
[----:B------:R-:W-:Y:S01]  /*1b50*/  ISETP.GT.U32.AND P5, PT, R2, R40, PT ;  /* 0x000000280200720c */ /* 0x000fe20003fa4070 */
[----:B------:R-:W-:Y:S01]  /*1b60*/  IMAD.MOV R7, RZ, RZ, -R7 ;  /* 0x000000ffff077224 */ /* 0x000fe200078e0a07 */
[----:B------:R-:W-:Y:S01]  /*1b70*/  IABS R130, R33 ;  /* 0x0000002100827213 */ /* 0x000fe20000000000 */
[C---:B------:R-:W-:Y:S01]  /*1b80*/  IMAD.HI.U32 R6, R3.reuse, R42, RZ ;  /* 0x0000002a03067227 */ /* 0x040fe200078e00ff */
[C---:B------:R-:W-:Y:S02]  /*1b90*/  LOP3.LUT R35, R4.reuse, 0x12, RZ, 0xfc, !PT ;  /* 0x0000001204237812 */ /* 0x040fe400078efcff */
[----:B------:R-:W-:Y:S01]  /*1ba0*/  LOP3.LUT R37, R4, 0x10, RZ, 0xfc, !PT ;  /* 0x0000001004257812 */ /* 0x000fe200078efcff */
[----:B------:R-:W-:Y:S01]  /*1bb0*/  IMAD R44, R2, R7, R44 ;  /* 0x00000007022c7224 */ /* 0x000fe200078e022c */
[----:B------:R-:W-:Y:S01]  /*1bc0*/  IABS R128, R35 ;  /* 0x0000002300807213 */ /* 0x000fe20000000000 */
[----:B------:R-:W-:Y:S01]  /*1bd0*/  @!P1 IMAD.IADD R38, R38, 0x1, -R2 ;  /* 0x0000000126269824 */ /* 0x000fe200078e0a02 */
[----:B------:R-:W-:Y:S01]  /*1be0*/  LOP3.LUT R39, R4, 0xc, RZ, 0xfc, !PT ;  /* 0x0000000c04277812 */ /* 0x000fe200078efcff */
[----:B------:R-:W-:Y:S01]  /*1bf0*/  IMAD.MOV R9, RZ, RZ, -R6 ;  /* 0x000000ffff097224 */ /* 0x000fe200078e0a06 */
[----:B------:R-:W-:Y:S01]  /*1c00*/  ISETP.GT.U32.AND P1, PT, R2, R44, PT ;  /* 0x0000002c0200720c */ /* 0x000fe20003f24070 */
[----:B------:R-:W-:Y:S01]  /*1c10*/  @!P6 IMAD.IADD R36, R36, 0x1, -R2 ;  /* 0x000000012424e824 */ /* 0x000fe200078e0a02 */
[----:B------:R-:W-:Y:S01]  /*1c20*/  ISETP.GE.AND P6, PT, R8, RZ, PT ;  /* 0x000000ff0800720c */ /* 0x000fe20003fc6270 */
[----:B------:R-:W-:Y:S01]  /*1c30*/  IMAD R42, R2, R9, R42 ;  /* 0x00000009022a7224 */ /* 0x000fe200078e022a */
[C---:B------:R-:W-:Y:S01]  /*1c40*/  LOP3.LUT R8, R4.reuse, 0xe8, RZ, 0xfc, !PT ;  /* 0x000000e804087812 */ /* 0x040fe200078efcff */
[----:B------:R-:W-:Y:S01]  /*1c50*/  @!P0 IMAD.MOV R36, RZ, RZ, -R36 ;  /* 0x000000ffff248224 */ /* 0x000fe200078e0a24 */
[----:B------:R-:W-:Y:S01]  /*1c60*/  LOP3.LUT R43, R4, 0x6, RZ, 0xfc, !PT ;  /* 0x00000006042b7812 */ /* 0x000fe200078efcff */
[----:B------:R-:W-:Y:S01]  /*1c70*/  IMAD.HI.U32 R6, R3, R46, RZ ;  /* 0x0000002e03067227 */ /* 0x000fe200078e00ff */
[----:B------:R-:W-:-:S02]  /*1c80*/  IABS R48, R8 ;  /* 0x0000000800307213 */ /* 0x000fc40000000000 */
[----:B------:R-:W-:Y:S01]  /*1c90*/  ISETP.GT.U32.AND P0, PT, R2, R42, PT ;  /* 0x0000002a0200720c */ /* 0x000fe20003f04070 */
[----:B------:R-:W-:Y:S01]  /*1ca0*/  @!P5 IMAD.IADD R40, R40, 0x1, -R2 ;  /* 0x000000012828d824 */ /* 0x000fe200078e0a02 */
[----:B------:R-:W-:Y:S01]  /*1cb0*/  LOP3.LUT R41, R4, 0x8, RZ, 0xfc, !PT ;  /* 0x0000000804297812 */ /* 0x000fe200078efcff */
[----:B------:R-:W-:Y:S01]  /*1cc0*/  IMAD.MOV R7, RZ, RZ, -R6 ;  /* 0x000000ffff077224 */ /* 0x000fe200078e0a06 */
[----:B------:R-:W-:Y:S01]  /*1cd0*/  IABS R126, R43 ;  /* 0x0000002b007e7213 */ /* 0x000fe20000000000 */
[----:B------:R-:W-:Y:S01]  /*1ce0*/  @!P1 IMAD.IADD R44, R44, 0x1, -R2 ;  /* 0x000000012c2c9824 */ /* 0x000fe200078e0a02 */
[----:B------:R-:W-:Y:S01]  /*1cf0*/  ISETP.GT.U32.AND P5, PT, R2, R40, PT ;  /* 0x000000280200720c */ /* 0x000fe20003fa4070 */
[----:B------:R-:W-:Y:S01]  /*1d00*/  IMAD.HI.U32 R6, R3, R48, RZ ;  /* 0x0000003003067227 */ /* 0x000fe200078e00ff */
[----:B------:R-:W-:Y:S02]  /*1d10*/  LOP3.LUT R45, R4, 0x4, RZ, 0xfc, !PT ;  /* 0x00000004042d7812 */ /* 0x000fe400078efcff */
[----:B------:R-:W-:Y:S01]  /*1d20*/  SHF.R.S32.HI R21, RZ, 0x6, R21 ;  /* 0x00000006ff157819 */ /* 0x000fe20000011415 */
[C---:B------:R-:W-:Y:S01]  /*1d30*/  IMAD R46, R2.reuse, R7, R46 ;  /* 0x00000007022e7224 */ /* 0x040fe200078e022e */
[----:B------:R-:W-:Y:S01]  /*1d40*/  IABS R124, R45 ;  /* 0x0000002d007c7213 */ /* 0x000fe20000000000 */
[----:B------:R-:W-:Y:S01]  /*1d50*/  @!P4 IMAD.MOV R38, RZ, RZ, -R38 ;  /* 0x000000ffff26c224 */ /* 0x000fe200078e0a26 */
[----:B------:R-:W-:Y:S01]  /*1d60*/  ISETP.GT.U32.AND P4, PT, R2, R44, PT ;  /* 0x0000002c0200720c */ /* 0x000fe20003f84070 */
[----:B------:R-:W-:-:S02]  /*1d70*/  IMAD.MOV R7, RZ, RZ, -R6 ;  /* 0x000000ffff077224 */ /* 0x000fc400078e0a06 */
[----:B------:R-:W-:-:S04]  /*1d80*/  IMAD.HI.U32 R6, R3, R120, RZ ;  /* 0x0000007803067227 */ /* 0x000fc800078e00ff */
[----:B------:R-:W-:Y:S01]  /*1d90*/  @!P0 IMAD.IADD R42, R42, 0x1, -R2 ;  /* 0x000000012a2a8824 */ /* 0x000fe200078e0a02 */
[----:B------:R-:W-:Y:S01]  /*1da0*/  ISETP.GE.AND P0, PT, R10, RZ, PT ;  /* 0x000000ff0a00720c */ /* 0x000fe20003f06270 */
[----:B------:R-:W-:Y:S01]  /*1db0*/  IMAD R48, R2, R7, R48 ;  /* 0x0000000702307224 */ /* 0x000fe200078e0230 */
[----:B------:R-:W-:Y:S01]  /*1dc0*/  LOP3.LUT R10, R4, 0xdc, RZ, 0xfc, !PT ;  /* 0x000000dc040a7812 */ /* 0x000fe200078efcff */
[----:B------:R-:W-:Y:S01]  /*1dd0*/  IMAD.MOV R7, RZ, RZ, -R6 ;  /* 0x000000ffff077224 */ /* 0x000fe200078e0a06 */
[----:B------:R-:W-:Y:S01]  /*1de0*/  ISETP.GT.U32.AND P1, PT, R2, R42, PT ;  /* 0x0000002a0200720c */ /* 0x000fe20003f24070 */
[----:B------:R-:W-:Y:S01]  /*1df0*/  @!P5 IMAD.IADD R40, R40, 0x1, -R2 ;  /* 0x000000012828d824 */ /* 0x000fe200078e0a02 */
[C---:B------:R-:W-:Y:S01]  /*1e00*/  ISETP.GT.U32.AND P5, PT, R2.reuse, R46, PT ;  /* 0x0000002e0200720c */ /* 0x040fe20003fa4070 */
[----:B------:R-:W-:Y:S01]  /*1e10*/  IMAD R120, R2, R7, R120 ;  /* 0x0000000702787224 */ /* 0x000fe200078e0278 */
[----:B------:R-:W-:Y:S01]  /*1e20*/  IABS R54, R10 ;  /* 0x0000000a00367213 */ /* 0x000fe20000000000 */
[----:B------:R-:W-:-:S02]  /*1e30*/  @!P4 IMAD.IADD R44, R44, 0x1, -R2 ;  /* 0x000000012c2cc824 */ /* 0x000fc400078e0a02 */
[----:B------:R-:W-:Y:S01]  /*1e40*/  @!P6 IMAD.MOV R40, RZ, RZ, -R40 ;  /* 0x000000ffff28e224 */ /* 0x000fe200078e0a28 */
[C---:B------:R-:W-:Y:S01]  /*1e50*/  ISETP.GT.U32.AND P4, PT, R2.reuse, R120, PT ;  /* 0x000000780200720c */ /* 0x040fe20003f84070 */
[----:B------:R-:W-:Y:S01]  /*1e60*/  IMAD.HI.U32 R6, R3, R50, RZ ;  /* 0x0000003203067227 */ /* 0x000fe200078e00ff */
[----:B------:R-:W-:-:S03]  /*1e70*/  ISETP.GT.U32.AND P6, PT, R2, R48, PT ;  /* 0x000000300200720c */ /* 0x000fc60003fc4070 */
[----:B------:R-:W-:Y:S01]  /*1e80*/  @!P1 IMAD.IADD R42, R42, 0x1, -R2 ;  /* 0x000000012a2a9824 */ /* 0x000fe200078e0a02 */
[----:B------:R-:W-:Y:S01]  /*1e90*/  ISETP.GE.AND P1, PT, R8, RZ, PT ;  /* 0x000000ff0800720c */ /* 0x000fe20003f26270 */
[----:B------:R-:W-:Y:S01]  /*1ea0*/  IMAD.MOV R9, RZ, RZ, -R6 ;  /* 0x000000ffff097224 */ /* 0x000fe200078e0a06 */
[----:B------:R-:W-:Y:S01]  /*1eb0*/  LOP3.LUT R8, R4, 0xe0, RZ, 0xfc, !PT ;  /* 0x000000e004087812 */ /* 0x000fe200078efcff */
[--C-:B------:R-:W-:Y:S02]  /*1ec0*/  @!P5 IMAD.IADD R46, R46, 0x1, -R2.reuse ;  /* 0x000000012e2ed824 */ /* 0x100fe400078e0a02 */
[----:B------:R-:W-:Y:S01]  /*1ed0*/  VIADD R6, R5, 0xde ;  /* 0x000000de05067836 */ /* 0x000fe20000000000 */
[----:B------:R-:W-:Y:S01]  /*1ee0*/  IABS R52, R8 ;  /* 0x0000000800347213 */ /* 0x000fe20000000000 */
[----:B------:R-:W-:Y:S01]  /*1ef0*/  @!P4 IMAD.IADD R120, R120, 0x1, -R2 ;  /* 0x000000017878c824 */ /* 0x000fe200078e0a02 */
[----:B------:R-:W-:Y:S01]  /*1f00*/  ISETP.GT.U32.AND P5, PT, R2, R46, PT ;  /* 0x0000002e0200720c */ /* 0x000fe20003fa4070 */
[----:B------:R-:W-:Y:S01]  /*1f10*/  IMAD.HI.U32 R7, R3, R118, RZ ;  /* 0x0000007603077227 */ /* 0x000fe200078e00ff */
[----:B------:R-:W-:-:S02]  /*1f20*/  IABS R116, R6 ;  /* 0x0000000600747213 */ /* 0x000fc40000000000 */
[C---:B------:R-:W-:Y:S01]  /*1f30*/  ISETP.GT.U32.AND P4, PT, R2.reuse, R120, PT ;  /* 0x000000780200720c */ /* 0x040fe20003f84070 */
[----:B------:R-:W-:Y:S02]  /*1f40*/  IMAD R50, R2, R9, R50 ;  /* 0x0000000902327224 */ /* 0x000fe400078e0232 */
[----:B------:R-:W-:Y:S01]  /*1f50*/  @!P6 IMAD.IADD R48, R48, 0x1, -R2 ;  /* 0x000000013030e824 */ /* 0x000fe200078e0a02 */
[----:B------:R-:W-:Y:S01]  /*1f60*/  ISETP.GE.AND P6, PT, R6, RZ, PT ;  /* 0x000000ff0600720c */ /* 0x000fe20003fc6270 */
[----:B------:R-:W-:Y:S02]  /*1f70*/  IMAD.MOV R7, RZ, RZ, -R7 ;  /* 0x000000ffff077224 */ /* 0x000fe400078e0a07 */
[----:B------:R-:W-:-:S04]  /*1f80*/  IMAD.HI.U32 R6, R3, R52, RZ ;  /* 0x0000003403067227 */ /* 0x000fc800078e00ff */
[----:B------:R-:W-:Y:S01]  /*1f90*/  @!P2 IMAD.MOV R44, RZ, RZ, -R44 ;  /* 0x000000ffff2ca224 */ /* 0x000fe200078e0a2c */
[C---:B------:R-:W-:Y:S01]  /*1fa0*/  ISETP.GT.U32.AND P2, PT, R2.reuse, R50, PT ;  /* 0x000000320200720c */ /* 0x040fe20003f44070 */
[----:B------:R-:W-:Y:S02]  /*1fb0*/  IMAD R118, R2, R7, R118 ;  /* 0x0000000702767224 */ /* 0x000fe400078e0276 */
[----:B------:R-:W-:Y:S02]  /*1fc0*/  IMAD.MOV R7, RZ, RZ, -R6 ;  /* 0x000000ffff077224 */ /* 0x000fe400078e0a06 */
[----:B------:R-:W-:Y:S01]  /*1fd0*/  @!P5 IMAD.IADD R46, R46, 0x1, -R2 ;  /* 0x000000012e2ed824 */ /* 0x000fe200078e0a02 */
[----:B------:R-:W-:Y:S01]  /*1fe0*/  ISETP.GE.AND P5, PT, R11, RZ, PT ;  /* 0x000000ff0b00720c */ /* 0x000fe20003fa6270 */
[----:B------:R-:W-:Y:S01]  /*1ff0*/  IMAD R52, R2, R7, R52 ;  /* 0x0000000702347224 */ /* 0x000fe200078e0234 */
[----:B------:R-:W-:Y:S01]  /*2000*/  LOP3.LUT R11, R4, 0xda, RZ, 0xfc, !PT ;  /* 0x000000da040b7812 */ /* 0x000fe200078efcff */
[----:B------:R-:W-:Y:S01]  /*2010*/  @!P3 IMAD.MOV R42, RZ, RZ, -R42 ;  /* 0x000000ffff2ab224 */ /* 0x000fe200078e0a2a */
[----:B------:R-:W-:Y:S01]  /*2020*/  ISETP.GT.U32.AND P3, PT, R2, R48, PT ;  /* 0x000000300200720c */ /* 0x000fe20003f64070 */
[----:B------:R-:W-:Y:S01]  /*2030*/  @!P4 IMAD.IADD R120, R120, 0x1, -R2 ;  /* 0x000000017878c824 */ /* 0x000fe200078e0a02 */
[C---:B------:R-:W-:Y:S01]  /*2040*/  ISETP.GT.U32.AND P4, PT, R2.reuse, R52, PT ;  /* 0x000000340200720c */ /* 0x040fe20003f84070 */
[----:B------:R-:W-:Y:S01]  /*2050*/  @!P0 IMAD.MOV R46, RZ, RZ, -R46 ;  /* 0x000000ffff2e8224 */ /* 0x000fe200078e0a2e */
[----:B------:R-:W-:Y:S01]  /*2060*/  ISETP.GT.U32.AND P0, PT, R2, R118, PT ;  /* 0x000000760200720c */ /* 0x000fe20003f04070 */
[----:B------:R-:W-:Y:S01]  /*2070*/  @!P2 IMAD.IADD R50, R50, 0x1, -R2 ;  /* 0x000000013232a824 */ /* 0x000fe200078e0a02 */
[----:B------:R-:W-:Y:S01]  /*2080*/  IABS R114, R11 ;  /* 0x0000000b00727213 */ /* 0x000fe20000000000 */
[----:B------:R-:W-:-:S03]  /*2090*/  IMAD.HI.U32 R6, R3, R116, RZ ;  /* 0x0000007403067227 */ /* 0x000fc600078e00ff */
[----:B------:R-:W-:Y:S01]  /*20a0*/  ISETP.GT.U32.AND P2, PT, R2, R50, PT ;  /* 0x000000320200720c */ /* 0x000fe20003f44070 */
[----:B------:R-:W-:Y:S02]  /*20b0*/  IMAD.MOV R9, RZ, RZ, -R6 ;  /* 0x000000ffff097224 */ /* 0x000fe400078e0a06 */
[--C-:B------:R-:W-:Y:S01]  /*20c0*/  @!P3 IMAD.IADD R48, R48, 0x1, -R2.reuse ;  /* 0x000000013030b824 */ /* 0x100fe200078e0a02 */
[----:B------:R-:W-:Y:S01]  /*20d0*/  ISETP.GE.AND P3, PT, R12, RZ, PT ;  /* 0x000000ff0c00720c */ /* 0x000fe20003f66270 */
[--C-:B------:R-:W-:Y:S01]  /*20e0*/  @!P4 IMAD.IADD R52, R52, 0x1, -R2.reuse ;  /* 0x000000013434c824 */ /* 0x100fe200078e0a02 */
[----:B------:R-:W-:Y:S01]  /*20f0*/  LOP3.LUT R12, R4, 0xd0, RZ, 0xfc, !PT ;  /* 0x000000d0040c7812 */ /* 0x000fe200078efcff */
[----:B------:R-:W-:Y:S01]  /*2100*/  @!P0 IMAD.IADD R118, R118, 0x1, -R2 ;  /* 0x0000000176768824 */ /* 0x000fe200078e0a02 */
[----:B------:R-:W-:Y:S01]  /*2110*/  ISETP.GE.AND P0, PT, R14, RZ, PT ;  /* 0x000000ff0e00720c */ /* 0x000fe20003f06270 */
[C---:B------:R-:W-:Y:S01]  /*2120*/  IMAD R116, R2.reuse, R9, R116 ;  /* 0x0000000902747224 */ /* 0x040fe200078e0274 */
[----:B------:R-:W-:Y:S01]  /*2130*/  IABS R60, R12 ;  /* 0x0000000c003c7213 */ /* 0x000fe20000000000 */
[----:B------:R-:W-:Y:S01]  /*2140*/  @!P1 IMAD.MOV R48, RZ, RZ, -R48 ;  /* 0x000000ffff309224 */ /* 0x000fe200078e0a30 */
[C---:B------:R-:W-:Y:S01]  /*2150*/  ISETP.GT.U32.AND P1, PT, R2.reuse, R52, PT ;  /* 0x000000340200720c */ /* 0x040fe20003f24070 */
[----:B------:R-:W-:Y:S01]  /*2160*/  IMAD.HI.U32 R7, R3, R54, RZ ;  /* 0x0000003603077227 */ /* 0x000fe200078e00ff */
[----:B------:R-:W-:-:S02]  /*2170*/  ISETP.GT.U32.AND P4, PT, R2, R118, PT ;  /* 0x000000760200720c */ /* 0x000fc40003f84070 */
[----:B------:R-:W-:Y:S01]  /*2180*/  LOP3.LUT R14, R4, 0xcc, RZ, 0xfc, !PT ;  /* 0x000000cc040e7812 */ /* 0x000fe200078efcff */
[----:B------:R-:W-:Y:S01]  /*2190*/  @!P2 IMAD.IADD R50, R50, 0x1, -R2 ;  /* 0x000000013232a824 */ /* 0x000fe200078e0a02 */
[----:B------:R-:W-:Y:S01]  /*21a0*/  ISETP.GT.U32.AND P2, PT, R2, R116, PT ;  /* 0x000000740200720c */ /* 0x000fe20003f44070 */
[----:B------:R-:W-:Y:S01]  /*21b0*/  @!P5 IMAD.MOV R120, RZ, RZ, -R120 ;  /* 0x000000ffff78d224 */ /* 0x000fe200078e0a78 */
[----:B------:R-:W-:Y:S01]  /*21c0*/  ISETP.GE.AND P5, PT, R8, RZ, PT ;  /* 0x000000ff0800720c */ /* 0x000fe20003fa6270 */
[----:B------:R-:W-:Y:S01]  /*21d0*/  IMAD.MOV R7, RZ, RZ, -R7 ;  /* 0x000000ffff077224 */ /* 0x000fe200078e0a07 */
[----:B------:R-:W-:Y:S01]  /*21e0*/  LOP3.LUT R8, R4, 0xd4, RZ, 0xfc, !PT ;  /* 0x000000d404087812 */ /* 0x000fe200078efcff */
[----:B------:R-:W-:Y:S01]  /*21f0*/  IMAD.HI.U32 R6, R3, R114, RZ ;  /* 0x0000007203067227 */ /* 0x000fe200078e00ff */
[----:B------:R-:W-:Y:S02]  /*2200*/  IABS R62, R14 ;  /* 0x0000000e003e7213 */ /* 0x000fe40000000000 */
[----:B------:R-:W-:Y:S01]  /*2210*/  IABS R58, R8 ;  /* 0x00000008003a7213 */ /* 0x000fe20000000000 */
[----:B------:R-:W-:-:S02]  /*2220*/  IMAD R54, R2, R7, R54 ;  /* 0x0000000702367224 */ /* 0x000fc400078e0236 */
[----:B------:R-:W-:Y:S01]  /*2230*/  IMAD.MOV R7, RZ, RZ, -R6 ;  /* 0x000000ffff077224 */ /* 0x000fe200078e0a06 */
[----:B------:R-:W-:Y:S01]  /*2240*/  LOP3.LUT R6, R4, 0xd8, RZ, 0xfc, !PT ;  /* 0x000000d804067812 */ /* 0x000fe200078efcff */
[----:B------:R-:W-:Y:S01]  /*2250*/  @!P1 IMAD.IADD R52, R52, 0x1, -R2 ;  /* 0x0000000134349824 */ /* 0x000fe200078e0a02 */
[----:B------:R-:W-:Y:S01]  /*2260*/  ISETP.GE.AND P1, PT, R11, RZ, PT ;  /* 0x000000ff0b00720c */ /* 0x000fe20003f26270 */
[----:B------:R-:W-:Y:S01]  /*2270*/  IMAD R114, R2, R7, R114 ;  /* 0x0000000702727224 */ /* 0x000fe200078e0272 */
[----:B------:R-:W-:Y:S01]  /*2280*/  IABS R56, R6 ;  /* 0x0000000600387213 */ /* 0x000fe20000000000 */
[--C-:B------:R-:W-:Y:S01]  /*2290*/  @!P4 IMAD.IADD R118, R118, 0x1, -R2.reuse ;  /* 0x000000017676c824 */ /* 0x100fe200078e0a02 */
[----:B------:R-:W-:Y:S01]  /*22a0*/  LOP3.LUT R7, R4, 0xd6, RZ, 0xfc, !PT ;  /* 0x000000d604077812 */ /* 0x000fe200078efcff */
[----:B------:R-:W-:Y:S01]  /*22b0*/  @!P2 IMAD.IADD R116, R116, 0x1, -R2 ;  /* 0x000000017474a824 */ /* 0x000fe200078e0a02 */
[----:B------:R-:W-:Y:S01]  /*22c0*/  ISETP.GE.AND P2, PT, R6, RZ, PT ;  /* 0x000000ff0600720c */ /* 0x000fe20003f46270 */
[----:B------:R-:W-:Y:S01]  /*22d0*/  @!P5 IMAD.MOV R52, RZ, RZ, -R52 ;  /* 0x000000ffff34d224 */ /* 0x000fe200078e0a34 */
[C---:B------:R-:W-:Y:S01]  /*22e0*/  ISETP.GT.U32.AND P5, PT, R2.reuse, R114, PT ;  /* 0x000000720200720c */ /* 0x040fe20003fa4070 */
[----:B------:R-:W-:Y:S01]  /*22f0*/  @!P0 IMAD.MOV R118, RZ, RZ, -R118 ;  /* 0x000000ffff768224 */ /* 0x000fe200078e0a76 */
[----:B------:R-:W-:Y:S01]  /*2300*/  ISETP.GT.U32.AND P0, PT, R2, R116, PT ;  /* 0x000000740200720c */ /* 0x000fe20003f04070 */
[----:B------:R-:W-:Y:S01]  /*2310*/  IMAD.HI.U32 R6, R3, R56, RZ ;  /* 0x0000003803067227 */ /* 0x000fe200078e00ff */
[----:B------:R-:W-:-:S02]  /*2320*/  IABS R112, R7 ;  /* 0x0000000700707213 */ /* 0x000fc40000000000 */
[----:B------:R-:W-:Y:S01]  /*2330*/  ISETP.GE.AND P4, PT, R10, RZ, PT ;  /* 0x000000ff0a00720c */ /* 0x000fe20003f86270 */
[----:B------:R-:W-:Y:S01]  /*2340*/  @!P3 IMAD.MOV R50, RZ, RZ, -R50 ;  /* 0x000000ffff32b224 */ /* 0x000fe200078e0a32 */
[----:B------:R-:W-:Y:S01]  /*2350*/  ISETP.GT.U32.AND P3, PT, R2, R54, PT ;  /* 0x000000360200720c */ /* 0x000fe20003f64070 */
[----:B------:R-:W-:Y:S01]  /*2360*/  IMAD.MOV R9, RZ, RZ, -R6 ;  /* 0x000000ffff097224 */ /* 0x000fe200078e0a06 */
[----:B------:R-:W-:Y:S01]  /*2370*/  LOP3.LUT R10, R4, 0xd2, RZ, 0xfc, !PT ;  /* 0x000000d2040a7812 */ /* 0x000fe200078efcff */
[----:B------:R-:W-:-:S03]  /*2380*/  IMAD.HI.U32 R6, R3, R58, RZ ;  /* 0x0000003a03067227 */ /* 0x000fc600078e00ff */
[----:B------:R-:W-:Y:S01]  /*2390*/  IABS R110, R10 ;  /* 0x0000000a006e7213 */ /* 0x000fe20000000000 */
[--C-:B------:R-:W-:Y:S02]  /*23a0*/  @!P5 IMAD.IADD R114, R114, 0x1, -R2.reuse ;  /* 0x000000017272d824 */ /* 0x100fe400078e0a02 */
[----:B------:R-:W-:Y:S01]  /*23b0*/  @!P0 IMAD.IADD R116, R116, 0x1, -R2 ;  /* 0x0000000174748824 */ /* 0x000fe200078e0a02 */
[----:B------:R-:W-:Y:S01]  /*23c0*/  ISETP.GE.AND P0, PT, R7, RZ, PT ;  /* 0x000000ff0700720c */ /* 0x000fe20003f06270 */
[C---:B------:R-:W-:Y:S01]  /*23d0*/  IMAD R56, R2.reuse, R9, R56 ;  /* 0x0000000902387224 */ /* 0x040fe200078e0238 */
[----:B------:R-:W-:Y:S01]  /*23e0*/  ISETP.GT.U32.AND P5, PT, R2, R114, PT ;  /* 0x000000720200720c */ /* 0x000fe20003fa4070 */
[----:B------:R-:W-:-:S04]  /*23f0*/  IMAD.HI.U32 R7, R3, R112, RZ ;  /* 0x0000007003077227 */ /* 0x000fc800078e00ff */
[----:B------:R-:W-:Y:S01]  /*2400*/  @!P6 IMAD.MOV R116, RZ, RZ, -R116 ;  /* 0x000000ffff74e224 */ /* 0x000fe200078e0a74 */
[----:B------:R-:W-:Y:S01]  /*2410*/  ISETP.GT.U32.AND P6, PT, R2, R56, PT ;  /* 0x000000380200720c */ /* 0x000fe20003fc4070 */
[----:B------:R-:W-:Y:S02]  /*2420*/  IMAD.MOV R7, RZ, RZ, -R7 ;  /* 0x000000ffff077224 */ /* 0x000fe400078e0a07 */
[----:B------:R-:W-:Y:S02]  /*2430*/  @!P3 IMAD.IADD R54, R54, 0x1, -R2 ;  /* 0x000000013636b824 */ /* 0x000fe400078e0a02 */
[C---:B------:R-:W-:Y:S02]  /*2440*/  IMAD R112, R2.reuse, R7, R112 ;  /* 0x0000000702707224 */ /* 0x040fe400078e0270 */
[----:B------:R-:W-:Y:S01]  /*2450*/  IMAD.MOV R9, RZ, RZ, -R6 ;  /* 0x000000ffff097224 */ /* 0x000fe200078e0a06 */
[----:B------:R-:W-:Y:S01]  /*2460*/  ISETP.GT.U32.AND P3, PT, R2, R54, PT ;  /* 0x000000360200720c */ /* 0x000fe20003f64070 */
[----:B------:R-:W-:Y:S01]  /*2470*/  @!P5 IMAD.IADD R114, R114, 0x1, -R2 ;  /* 0x000000017272d824 */ /* 0x000fe200078e0a02 */
[C---:B------:R-:W-:Y:S01]  /*2480*/  ISETP.GT.U32.AND P5, PT, R2.reuse, R112, PT ;  /* 0x000000700200720c */ /* 0x040fe20003fa4070 */
[----:B------:R-:W-:-:S02]  /*2490*/  IMAD R58, R2, R9, R58 ;  /* 0x00000009023a7224 */ /* 0x000fc400078e023a */
[----:B------:R-:W-:Y:S02]  /*24a0*/  @!P6 IMAD.IADD R56, R56, 0x1, -R2 ;  /* 0x000000013838e824 */ /* 0x000fe400078e0a02 */
[----:B------:R-:W-:Y:S01]  /*24b0*/  IMAD.HI.U32 R7, R3, R110, RZ ;  /* 0x0000006e03077227 */ /* 0x000fe200078e00ff */
[----:B------:R-:W-:-:S03]  /*24c0*/  ISETP.GT.U32.AND P6, PT, R2, R58, PT ;  /* 0x0000003a0200720c */ /* 0x000fc60003fc4070 */
[----:B------:R-:W-:Y:S02]  /*24d0*/  @!P1 IMAD.MOV R114, RZ, RZ, -R114 ;  /* 0x000000ffff729224 */ /* 0x000fe400078e0a72 */
[--C-:B------:R-:W-:Y:S01]  /*24e0*/  @!P3 IMAD.IADD R54, R54, 0x1, -R2.reuse ;  /* 0x000000013636b824 */ /* 0x100fe200078e0a02 */
[----:B------:R-:W-:Y:S01]  /*24f0*/  ISETP.GE.AND P3, PT, R8, RZ, PT ;  /* 0x000000ff0800720c */ /* 0x000fe20003f66270 */
[----:B------:R-:W-:Y:S02]  /*2500*/  VIADD R8, R5, 0xce ;  /* 0x000000ce05087836 */ /* 0x000fe40000000000 */
[--C-:B------:R-:W-:Y:S01]  /*2510*/  @!P5 IMAD.IADD R112, R112, 0x1, -R2.reuse ;  /* 0x000000017070d824 */ /* 0x100fe200078e0a02 */
[----:B------:R-:W-:Y:S01]  /*2520*/  ISETP.GT.U32.AND P5, PT, R2, R56, PT ;  /* 0x000000380200720c */ /* 0x000fe20003fa4070 */
[----:B------:R-:W-:Y:S01]  /*2530*/  IMAD.MOV R7, RZ, RZ, -R7 ;  /* 0x000000ffff077224 */ /* 0x000fe200078e0a07 */
[----:B------:R-:W-:Y:S01]  /*2540*/  IABS R108, R8 ;  /* 0x00000008006c7213 */ /* 0x000fe20000000000 */
[----:B------:R-:W-:Y:S01]  /*2550*/  @!P6 IMAD.IADD R58, R58, 0x1, -R2 ;  /* 0x000000013a3ae824 */ /* 0x000fe200078e0a02 */
[----:B------:R-:W-:Y:S01]  /*2560*/  ISETP.GT.U32.AND P1, PT, R2, R112, PT ;  /* 0x000000700200720c */ /* 0x000fe20003f24070 */
[----:B------:R-:W-:-:S03]  /*2570*/  IMAD.HI.U32 R6, R3, R60, RZ ;  /* 0x0000003c03067227 */ /* 0x000fc600078e00ff */
[C---:B------:R-:W-:Y:S01]  /*2580*/  ISETP.GT.U32.AND P6, PT, R2.reuse, R58, PT ;  /* 0x0000003a0200720c */ /* 0x040fe20003fc4070 */
[----:B------:R-:W-:Y:S02]  /*2590*/  IMAD R110, R2, R7, R110 ;  /* 0x00000007026e7224 */ /* 0x000fe400078e026e */
[----:B------:R-:W-:-:S04]  /*25a0*/  IMAD.HI.U32 R7, R3, R108, RZ ;  /* 0x0000006c03077227 */ /* 0x000fc800078e00ff */
[----:B------:R-:W-:Y:S02]  /*25b0*/  IMAD.MOV R9, RZ, RZ, -R6 ;  /* 0x000000ffff097224 */ /* 0x000fe400078e0a06 */
[----:B------:R-:W-:Y:S02]  /*25c0*/  IMAD.MOV R7, RZ, RZ, -R7 ;  /* 0x000000ffff077224 */ /* 0x000fe400078e0a07 */
[C---:B------:R-:W-:Y:S02]  /*25d0*/  IMAD R60, R2.reuse, R9, R60 ;  /* 0x00000009023c7224 */ /* 0x040fe400078e023c */
[----:B------:R-:W-:Y:S02]  /*25e0*/  IMAD R108, R2, R7, R108 ;  /* 0x00000007026c7224 */ /* 0x000fe400078e026c */
[--C-:B------:R-:W-:Y:S01]  /*25f0*/  @!P1 IMAD.IADD R112, R112, 0x1, -R2.reuse ;  /* 0x0000000170709824 */ /* 0x100fe200078e0a02 */
[----:B------:R-:W-:Y:S01]  /*2600*/  ISETP.GT.U32.AND P1, PT, R2, R60, PT ;  /* 0x0000003c0200720c */ /* 0x000fe20003f24070 */
[----:B------:R-:W-:Y:S01]  /*2610*/  @!P6 IMAD.IADD R58, R58, 0x1, -R2 ;  /* 0x000000013a3ae824 */ /* 0x000fe200078e0a02 */
[----:B------:R-:W-:Y:S01]  /*2620*/  ISETP.GT.U32.AND P6, PT, R2, R108, PT ;  /* 0x0000006c0200720c */ /* 0x000fe20003fc4070 */
[----:B------:R-:W-:-:S04]  /*2630*/  IMAD.HI.U32 R7, R3, R106, RZ ;  /* 0x0000006a03077227 */ /* 0x000fc800078e00ff */
[----:B------:R-:W-:Y:S01]  /*2640*/  @!P4 IMAD.MOV R54, RZ, RZ, -R54 ;  /* 0x000000ffff36c224 */ /* 0x000fe200078e0a36 */
[----:B------:R-:W-:Y:S01]  /*2650*/  ISETP.GE.AND P4, PT, R8, RZ, PT ;  /* 0x000000ff0800720c */ /* 0x000fe20003f86270 */
[----:B------:R-:W-:-:S04]  /*2660*/  IMAD.HI.U32 R8, R3, R64, RZ ;  /* 0x0000004003087227 */ /* 0x000fc800078e00ff */
[--C-:B------:R-:W-:Y:S02]  /*2670*/  @!P1 IMAD.IADD R60, R60, 0x1, -R2.reuse ;  /* 0x000000013c3c9824 */ /* 0x100fe400078e0a02 */
[--C-:B------:R-:W-:Y:S02]  /*2680*/  @!P6 IMAD.IADD R108, R108, 0x1, -R2.reuse ;  /* 0x000000016c6ce824 */ /* 0x100fe400078e0a02 */
[----:B------:R-:W-:Y:S01]  /*2690*/  IMAD.MOV R7, RZ, RZ, -R7 ;  /* 0x000000ffff077224 */ /* 0x000fe200078e0a07 */
[----:B------:R-:W-:Y:S01]  /*26a0*/  ISETP.GT.U32.AND P6, PT, R2, R60, PT ;  /* 0x0000003c0200720c */ /* 0x000fe20003fc4070 */
[----:B------:R-:W-:Y:S01]  /*26b0*/  @!P5 IMAD.IADD R56, R56, 0x1, -R2 ;  /* 0x000000013838d824 */ /* 0x000fe200078e0a02 */
[----:B------:R-:W-:Y:S01]  /*26c0*/  ISETP.GT.U32.AND P5, PT, R2, R110, PT ;  /* 0x0000006e0200720c */ /* 0x000fe20003fa4070 */
[----:B------:R-:W-:Y:S01]  /*26d0*/  IMAD.MOV R11, RZ, RZ, -R8 ;  /* 0x000000ffff0b7224 */ /* 0x000fe200078e0a08 */
[----:B------:R-:W-:Y:S01]  /*26e0*/  LOP3.LUT R8, R4, 0xc6, RZ, 0xfc, !PT ;  /* 0x000000c604087812 */ /* 0x000fe200078efcff */
[----:B------:R-:W-:-:S02]  /*26f0*/  IMAD R106, R2, R7, R106 ;  /* 0x00000007026a7224 */ /* 0x000fc400078e026a */
[C---:B------:R-:W-:Y:S01]  /*2700*/  IMAD R64, R2.reuse, R11, R64 ;  /* 0x0000000b02407224 */ /* 0x040fe200078e0240 */
[----:B------:R-:W-:Y:S01]  /*2710*/  IABS R104, R8 ;  /* 0x0000000800687213 */ /* 0x000fe20000000000 */
[----:B------:R-:W-:Y:S01]  /*2720*/  @!P3 IMAD.MOV R58, RZ, RZ, -R58 ;  /* 0x000000ffff3ab224 */ /* 0x000fe200078e0a3a */
[C---:B------:R-:W-:Y:S01]  /*2730*/  ISETP.GT.U32.AND P3, PT, R2.reuse, R106, PT ;  /* 0x0000006a0200720c */ /* 0x040fe20003f64070 */
[----:B------:R-:W-:Y:S01]  /*2740*/  @!P2 IMAD.MOV R56, RZ, RZ, -R56 ;  /* 0x000000ffff38a224 */ /* 0x000fe200078e0a38 */
[----:B------:R-:W-:Y:S01]  /*2750*/  ISETP.GT.U32.AND P2, PT, R2, R108, PT ;  /* 0x0000006c0200720c */ /* 0x000fe20003f44070 */
[--C-:B------:R-:W-:Y:S01]  /*2760*/  @!P6 IMAD.IADD R60, R60, 0x1, -R2.reuse ;  /* 0x000000013c3ce824 */ /* 0x100fe200078e0a02 */
[----:B------:R-:W-:Y:S01]  /*2770*/  ISETP.GT.U32.AND P6, PT, R2, R64, PT ;  /* 0x000000400200720c */ /* 0x000fe20003fc4070 */
[----:B------:R-:W-:Y:S01]  /*2780*/  @!P5 IMAD.IADD R110, R110, 0x1, -R2 ;  /* 0x000000016e6ed824 */ /* 0x000fe200078e0a02 */
[----:B------:R-:W-:Y:S01]  /*2790*/  ISETP.GE.AND P5, PT, R10, RZ, PT ;  /* 0x000000ff0a00720c */ /* 0x000fe20003fa6270 */
[----:B------:R-:W-:Y:S01]  /*27a0*/  IMAD.HI.U32 R6, R3, R62, RZ ;  /* 0x0000003e03067227 */ /* 0x000fe200078e00ff */
[----:B------:R-:W-:-:S02]  /*27b0*/  LOP3.LUT R10, R4, 0xc4, RZ, 0xfc, !PT ;  /* 0x000000c4040a7812 */ /* 0x000fc400078efcff */
[----:B------:R-:W-:Y:S01]  /*27c0*/  ISETP.GT.U32.AND P1, PT, R2, R110, PT ;  /* 0x0000006e0200720c */ /* 0x000fe20003f24070 */
[----:B------:R-:W-:Y:S01]  /*27d0*/  IMAD.MOV R9, RZ, RZ, -R6 ;  /* 0x000000ffff097224 */ /* 0x000fe200078e0a06 */
[----:B------:R-:W-:Y:S01]  /*27e0*/  IABS R66, R10 ;  /* 0x0000000a00427213 */ /* 0x000fe20000000000 */
[--C-:B------:R-:W-:Y:S01]  /*27f0*/  @!P3 IMAD.IADD R106, R106, 0x1, -R2.reuse ;  /* 0x000000016a6ab824 */ /* 0x100fe200078e0a02 */
[----:B------:R-:W-:Y:S01]  /*2800*/  LOP3.LUT R11, R4, 0xc0, RZ, 0xfc, !PT ;  /* 0x000000c0040b7812 */ /* 0x000fe200078efcff */
[C---:B------:R-:W-:Y:S01]  /*2810*/  IMAD.HI.U32 R6, R3.reuse, R104, RZ ;  /* 0x0000006803067227 */ /* 0x040fe200078e00ff */
[----:B------:R-:W-:Y:S02]  /*2820*/  ISETP.GE.AND P3, PT, R16, RZ, PT ;  /* 0x000000ff1000720c */ /* 0x000fe40003f66270 */
[----:B------:R-:W-:Y:S01]  /*2830*/  IABS R68, R11 ;  /* 0x0000000b00447213 */ /* 0x000fe20000000000 */
[----:B------:R-:W-:Y:S01]  /*2840*/  @!P6 IMAD.IADD R64, R64, 0x1, -R2 ;  /* 0x000000014040e824 */ /* 0x000fe200078e0a02 */
[----:B------:R-:W-:Y:S01]  /*2850*/  ISETP.GT.U32.AND P6, PT, R2, R106, PT ;  /* 0x0000006a0200720c */ /* 0x000fe20003fc4070 */
[----:B------:R-:W-:Y:S01]  /*2860*/  IMAD.HI.U32 R7, R3, R66, RZ ;  /* 0x0000004203077227 */ /* 0x000fe200078e00ff */
[----:B------:R-:W-:-:S03]  /*2870*/  IABS R16, R27 ;  /* 0x0000001b00107213 */ /* 0x000fc60000000000 */
[----:B------:R-:W-:Y:S02]  /*2880*/  IMAD.MOV R7, RZ, RZ, -R7 ;  /* 0x000000ffff077224 */ /* 0x000fe400078e0a07 */
[C---:B------:R-:W-:Y:S02]  /*2890*/  IMAD R62, R2.reuse, R9, R62 ;  /* 0x00000009023e7224 */ /* 0x040fe400078e023e */
[----:B------:R-:W-:Y:S02]  /*28a0*/  IMAD R66, R2, R7, R66 ;  /* 0x0000000702427224 */ /* 0x000fe400078e0242 */
[----:B------:R-:W-:Y:S02]  /*28b0*/  IMAD.MOV R9, RZ, RZ, -R6 ;  /* 0x000000ffff097224 */ /* 0x000fe400078e0a06 */
[----:B------:R-:W-:Y:S01]  /*28c0*/  @!P6 IMAD.IADD R106, R106, 0x1, -R2 ;  /* 0x000000016a6ae824 */ /* 0x000fe200078e0a02 */
[C---:B------:R-:W-:Y:S01]  /*28d0*/  ISETP.GT.U32.AND P6, PT, R2.reuse, R66, PT ;  /* 0x000000420200720c */ /* 0x040fe20003fc4070 */
[----:B------:R-:W-:Y:S01]  /*28e0*/  @!P0 IMAD.MOV R112, RZ, RZ, -R112 ;  /* 0x000000ffff708224 */ /* 0x000fe200078e0a70 */
[----:B------:R-:W-:Y:S01]  /*28f0*/  ISETP.GT.U32.AND P0, PT, R2, R62, PT ;  /* 0x0000003e0200720c */ /* 0x000fe20003f04070 */
[----:B------:R-:W-:Y:S01]  /*2900*/  @!P2 IMAD.IADD R108, R108, 0x1, -R2 ;  /* 0x000000016c6ca824 */ /* 0x000fe200078e0a02 */
[----:B------:R-:W-:Y:S01]  /*2910*/  ISETP.GE.AND P2, PT, R14, RZ, PT ;  /* 0x000000ff0e00720c */ /* 0x000fe20003f46270 */
[----:B------:R-:W-:Y:S01]  /*2920*/  IMAD R104, R2, R9, R104 ;  /* 0x0000000902687224 */ /* 0x000fe200078e0268 */
[C---:B------:R-:W-:Y:S01]  /*2930*/  LOP3.LUT R9, R4.reuse, 0xc2, RZ, 0xfc, !PT ;  /* 0x000000c204097812 */ /* 0x040fe200078efcff */
[----:B------:R-:W-:Y:S01]  /*2940*/  @!P4 IMAD.MOV R108, RZ, RZ, -R108 ;  /* 0x000000ffff6cc224 */ /* 0x000fe200078e0a6c */
[----:B------:R-:W-:Y:S01]  /*2950*/  LOP3.LUT R14, R4, 0xb0, RZ, 0xfc, !PT ;  /* 0x000000b0040e7812 */ /* 0x000fe200078efcff */
[----:B------:R-:W-:Y:S01]  /*2960*/  @!P1 IMAD.IADD R110, R110, 0x1, -R2 ;  /* 0x000000016e6e9824 */ /* 0x000fe200078e0a02 */
[----:B------:R-:W-:-:S02]  /*2970*/  IABS R102, R9 ;  /* 0x0000000900667213 */ /* 0x000fc40000000000 */
[----:B------:R-:W-:Y:S01]  /*2980*/  ISETP.GT.U32.AND P4, PT, R2, R104, PT ;  /* 0x000000680200720c */ /* 0x000fe20003f84070 */
[--C-:B------:R-:W-:Y:S01]  /*2990*/  @!P6 IMAD.IADD R66, R66, 0x1, -R2.reuse ;  /* 0x000000014242e824 */ /* 0x100fe200078e0a02 */
[----:B------:R-:W-:Y:S01]  /*29a0*/  ISETP.GE.AND P1, PT, R12, RZ, PT ;  /* 0x000000ff0c00720c */ /* 0x000fe20003f26270 */
[----:B------:R-:W-:Y:S01]  /*29b0*/  IMAD.HI.U32 R6, R3, R102, RZ ;  /* 0x0000006603067227 */ /* 0x000fe200078e00ff */
[----:B------:R-:W-:Y:S02]  /*29c0*/  LOP3.LUT R12, R4, 0xb2, RZ, 0xfc, !PT ;  /* 0x000000b2040c7812 */ /* 0x000fe400078efcff */
[----:B------:R-:W-:Y:S01]  /*29d0*/  ISETP.GT.U32.AND P6, PT, R2, R66, PT ;  /* 0x000000420200720c */ /* 0x000fe20003fc4070 */
[----:B------:R-:W-:Y:S01]  /*29e0*/  @!P0 IMAD.IADD R62, R62, 0x1, -R2 ;  /* 0x000000013e3e8824 */ /* 0x000fe200078e0a02 */
[----:B------:R-:W-:Y:S01]  /*29f0*/  ISETP.GE.AND P0, PT, R15, RZ, PT ;  /* 0x000000ff0f00720c */ /* 0x000fe20003f06270 */
[----:B------:R-:W-:Y:S01]  /*2a00*/  IMAD.MOV R7, RZ, RZ, -R6 ;  /* 0x000000ffff077224 */ /* 0x000fe200078e0a06 */
[----:B------:R-:W-:Y:S01]  /*2a10*/  IABS R94, R12 ;  /* 0x0000000c005e7213 */ /* 0x000fe20000000000 */
[----:B------:R-:W-:Y:S01]  /*2a20*/  IMAD.HI.U32 R6, R3, R68, RZ ;  /* 0x0000004403067227 */ /* 0x000fe200078e00ff */
[----:B------:R-:W-:-:S03]  /*2a30*/  IABS R76, R14 ;  /* 0x0000000e004c7213 */ /* 0x000fc60000000000 */
[----:B------:R-:W-:Y:S01]  /*2a40*/  @!P5 IMAD.MOV R110, RZ, RZ, -R110 ;  /* 0x000000ffff6ed224 */ /* 0x000fe200078e0a6e */
[----:B------:R-:W-:Y:S01]  /*2a50*/  ISETP.GT.U32.AND P5, PT, R2, R62, PT ;  /* 0x0000003e0200720c */ /* 0x000fe20003fa4070 */
[----:B------:R-:W-:Y:S02]  /*2a60*/  @!P4 IMAD.IADD R104, R104, 0x1, -R2 ;  /* 0x000000016868c824 */ /* 0x000fe400078e0a02 */
[C---:B------:R-:W-:Y:S02]  /*2a70*/  IMAD R102, R2.reuse, R7, R102 ;  /* 0x0000000702667224 */ /* 0x040fe400078e0266 */
[----:B------:R-:W-:Y:S01]  /*2a80*/  IMAD.MOV R7, RZ, RZ, -R6 ;  /* 0x000000ffff077224 */ /* 0x000fe200078e0a06 */
[----:B------:R-:W-:Y:S01]  /*2a90*/  ISETP.GT.U32.AND P4, PT, R2, R104, PT ;  /* 0x000000680200720c */ /* 0x000fe20003f84070 */
[----:B------:R-:W-:Y:S02]  /*2aa0*/  @!P6 IMAD.IADD R66, R66, 0x1, -R2 ;  /* 0x000000014242e824 */ /* 0x000fe400078e0a02 */
[----:B------:R-:W-:-:S02]  /*2ab0*/  IMAD R68, R2, R7, R68 ;  /* 0x0000000702447224 */ /* 0x000fc400078e0244 */
[----:B------:R-:W-:Y:S01]  /*2ac0*/  @!P1 IMAD.MOV R60, RZ, RZ, -R60 ;  /* 0x000000ffff3c9224 */ /* 0x000fe200078e0a3c */
[----:B------:R-:W-:Y:S01]  /*2ad0*/  ISETP.GT.U32.AND P1, PT, R2, R64, PT ;  /* 0x000000400200720c */ /* 0x000fe20003f24070 */
[----:B------:R-:W-:Y:S01]  /*2ae0*/  @!P5 IMAD.IADD R62, R62, 0x1, -R2 ;  /* 0x000000013e3ed824 */ /* 0x000fe200078e0a02 */
[----:B------:R-:W-:Y:S01]  /*2af0*/  ISETP.GT.U32.AND P6, PT, R2, R68, PT ;  /* 0x000000440200720c */ /* 0x000fe20003fc4070 */
[----:B------:R-:W-:Y:S01]  /*2b00*/  VIADD R6, R5, 0xbe ;  /* 0x000000be05067836 */ /* 0x000fe20000000000 */
[----:B------:R-:W-:Y:S01]  /*2b10*/  ISETP.GE.AND P5, PT, R8, RZ, PT ;  /* 0x000000ff0800720c */ /* 0x000fe20003fa6270 */
[----:B------:R-:W-:Y:S01]  /*2b20*/  @!P0 IMAD.MOV R106, RZ, RZ, -R106 ;  /* 0x000000ffff6a8224 */ /* 0x000fe200078e0a6a */
[----:B------:R-:W-:Y:S01]  /*2b30*/  ISETP.GT.U32.AND P0, PT, R2, R102, PT ;  /* 0x000000660200720c */ /* 0x000fe20003f04070 */
[----:B------:R-:W-:Y:S01]  /*2b40*/  @!P4 IMAD.IADD R104, R104, 0x1, -R2 ;  /* 0x000000016868c824 */ /* 0x000fe200078e0a02 */
[----:B------:R-:W-:Y:S01]  /*2b50*/  ISETP.GE.AND P4, PT, R6, RZ, PT ;  /* 0x000000ff0600720c */ /* 0x000fe20003f86270 */
[----:B------:R-:W-:Y:S01]  /*2b60*/  @!P2 IMAD.MOV R62, RZ, RZ, -R62 ;  /* 0x000000ffff3ea224 */ /* 0x000fe200078e0a3e */
[----:B------:R-:W-:-:S02]  /*2b70*/  IABS R100, R6 ;  /* 0x0000000600647213 */ /* 0x000fc40000000000 */
[----:B------:R-:W-:Y:S01]  /*2b80*/  LOP3.LUT R6, R4, 0xbc, RZ, 0xfc, !PT ;  /* 0x000000bc04067812 */ /* 0x000fe200078efcff */
[--C-:B------:R-:W-:Y:S01]  /*2b90*/  @!P1 IMAD.IADD R64, R64, 0x1, -R2.reuse ;  /* 0x0000000140409824 */ /* 0x100fe200078e0a02 */
[----:B------:R-:W-:Y:S01]  /*2ba0*/  LOP3.LUT R8, R4, 0xba, RZ, 0xfc, !PT ;  /* 0x000000ba04087812 */ /* 0x000fe200078efcff */
[----:B------:R-:W-:Y:S01]  /*2bb0*/  @!P6 IMAD.IADD R68, R68, 0x1, -R2 ;  /* 0x000000014444e824 */ /* 0x000fe200078e0a02 */
[----:B------:R-:W-:Y:S01]  /*2bc0*/  IABS R70, R6 ;  /* 0x0000000600467213 */ /* 0x000fe20000000000 */
[----:B------:R-:W-:Y:S01]  /*2bd0*/  @!P5 IMAD.MOV R104, RZ, RZ, -R104 ;  /* 0x000000ffff68d224 */ /* 0x000fe200078e0a68 */
[----:B------:R-:W-:Y:S01]  /*2be0*/  ISETP.GE.AND P1, PT, R10, RZ, PT ;  /* 0x000000ff0a00720c */ /* 0x000fe20003f26270 */
[----:B------:R-:W-:Y:S01]  /*2bf0*/  @!P3 IMAD.MOV R64, RZ, RZ, -R64 ;  /* 0x000000ffff40b224 */ /* 0x000fe200078e0a40 */
[----:B------:R-:W-:Y:S01]  /*2c00*/  ISETP.GT.U32.AND P5, PT, R2, R68, PT ;  /* 0x000000440200720c */ /* 0x000fe20003fa4070 */
[----:B------:R-:W-:Y:S01]  /*2c10*/  IMAD.HI.U32 R7, R3, R70, RZ ;  /* 0x0000004603077227 */ /* 0x000fe200078e00ff */
[----:B------:R-:W-:-:S02]  /*2c20*/  ISETP.GE.AND P3, PT, R11, RZ, PT ;  /* 0x000000ff0b00720c */ /* 0x000fc40003f66270 */
[----:B------:R-:W-:Y:S01]  /*2c30*/  LOP3.LUT R10, R4, 0xb8, RZ, 0xfc, !PT ;  /* 0x000000b8040a7812 */ /* 0x000fe200078efcff */
[----:B------:R-:W-:Y:S01]  /*2c40*/  @!P0 IMAD.IADD R102, R102, 0x1, -R2 ;  /* 0x0000000166668824 */ /* 0x000fe200078e0a02 */
[----:B------:R-:W-:Y:S01]  /*2c50*/  ISETP.GE.AND P0, PT, R6, RZ, PT ;  /* 0x000000ff0600720c */ /* 0x000fe20003f06270 */
[----:B------:R-:W-:Y:S01]  /*2c60*/  IMAD.MOV R11, RZ, RZ, -R7 ;  /* 0x000000ffff0b7224 */ /* 0x000fe200078e0a07 */
[----:B------:R-:W-:Y:S01]  /*2c70*/  IABS R98, R8 ;  /* 0x0000000800627213 */ /* 0x000fe20000000000 */
[----:B------:R-:W-:Y:S01]  /*2c80*/  IMAD.HI.U32 R6, R3, R100, RZ ;  /* 0x0000006403067227 */ /* 0x000fe200078e00ff */
[C---:B------:R-:W-:Y:S02]  /*2c90*/  ISETP.GT.U32.AND P6, PT, R2.reuse, R102, PT ;  /* 0x000000660200720c */ /* 0x040fe40003fc4070 */
[----:B------:R-:W-:Y:S01]  /*2ca0*/  ISETP.GE.AND P2, PT, R9, RZ, PT ;  /* 0x000000ff0900720c */ /* 0x000fe20003f46270 */
[----:B------:R-:W-:Y:S01]  /*2cb0*/  IMAD R70, R2, R11, R70 ;  /* 0x0000000b02467224 */ /* 0x000fe200078e0246 */
[----:B------:R-:W-:Y:S01]  /*2cc0*/  IABS R72, R10 ;  /* 0x0000000a00487213 */ /* 0x000fe20000000000 */
[----:B------:R-:W-:Y:S01]  /*2cd0*/  @!P5 IMAD.IADD R68, R68, 0x1, -R2 ;  /* 0x000000014444d824 */ /* 0x000fe200078e0a02 */
[----:B------:R-:W-:Y:S01]  /*2ce0*/  LOP3.LUT R11, R4, 0xb4, RZ, 0xfc, !PT ;  /* 0x000000b4040b7812 */ /* 0x000fe200078efcff */
[----:B------:R-:W-:Y:S01]  /*2cf0*/  IMAD.MOV R9, RZ, RZ, -R6 ;  /* 0x000000ffff097224 */ /* 0x000fe200078e0a06 */
[----:B------:R-:W-:Y:S01]  /*2d00*/  ISETP.GT.U32.AND P5, PT, R2, R70, PT ;  /* 0x000000460200720c */ /* 0x000fe20003fa4070 */
[----:B------:R-:W-:Y:S01]  /*2d10*/  IMAD.HI.U32 R6, R3, R98, RZ ;  /* 0x0000006203067227 */ /* 0x000fe200078e00ff */
[----:B------:R-:W-:-:S03]  /*2d20*/  IABS R74, R11 ;  /* 0x0000000b004a7213 */ /* 0x000fc60000000000 */
[----:B------:R-:W-:Y:S01]  /*2d30*/  @!P6 IMAD.IADD R102, R102, 0x1, -R2 ;  /* 0x000000016666e824 */ /* 0x000fe200078e0a02 */
[----:B------:R-:W-:Y:S01]  /*2d40*/  ISETP.GE.AND P6, PT, R8, RZ, PT ;  /* 0x000000ff0800720c */ /* 0x000fe20003fc6270 */
[----:B------:R-:W-:Y:S01]  /*2d50*/  IMAD R100, R2, R9, R100 ;  /* 0x0000000902647224 */ /* 0x000fe200078e0264 */
[----:B------:R-:W-:Y:S01]  /*2d60*/  LOP3.LUT R8, R4, 0xb6, RZ, 0xfc, !PT ;  /* 0x000000b604087812 */ /* 0x000fe200078efcff */
[----:B------:R-:W-:-:S03]  /*2d70*/  IMAD.HI.U32 R7, R3, R72, RZ ;  /* 0x0000004803077227 */ /* 0x000fc600078e00ff */
[----:B------:R-:W-:Y:S01]  /*2d80*/  IABS R96, R8 ;  /* 0x0000000800607213 */ /* 0x000fe20000000000 */
[----:B------:R-:W-:Y:S02]  /*2d90*/  @!P5 IMAD.IADD R70, R70, 0x1, -R2 ;  /* 0x000000014646d824 */ /* 0x000fe400078e0a02 */
[----:B------:R-:W-:Y:S02]  /*2da0*/  IMAD.MOV R9, RZ, RZ, -R6 ;  /* 0x000000ffff097224 */ /* 0x000fe400078e0a06 */
[----:B------:R-:W-:Y:S01]  /*2db0*/  IMAD.MOV R7, RZ, RZ, -R7 ;  /* 0x000000ffff077224 */ /* 0x000fe200078e0a07 */
[C---:B------:R-:W-:Y:S01]  /*2dc0*/  ISETP.GT.U32.AND P5, PT, R2.reuse, R70, PT ;  /* 0x000000460200720c */ /* 0x040fe20003fa4070 */
[----:B------:R-:W-:Y:S02]  /*2dd0*/  IMAD R98, R2, R9, R98 ;  /* 0x0000000902627224 */ /* 0x000fe400078e0262 */
[----:B------:R-:W-:-:S04]  /*2de0*/  IMAD.HI.U32 R6, R3, R96, RZ ;  /* 0x0000006003067227 */ /* 0x000fc800078e00ff */
[----:B------:R-:W-:Y:S01]  /*2df0*/  @!P1 IMAD.MOV R66, RZ, RZ, -R66 ;  /* 0x000000ffff429224 */ /* 0x000fe200078e0a42 */
[C---:B------:R-:W-:Y:S01]  /*2e00*/  ISETP.GT.U32.AND P1, PT, R2.reuse, R100, PT ;  /* 0x000000640200720c */ /* 0x040fe20003f24070 */
[C---:B------:R-:W-:Y:S02]  /*2e10*/  IMAD R72, R2.reuse, R7, R72 ;  /* 0x0000000702487224 */ /* 0x040fe400078e0248 */
[----:B------:R-:W-:Y:S01]  /*2e20*/  @!P2 IMAD.MOV R102, RZ, RZ, -R102 ;  /* 0x000000ffff66a224 */ /* 0x000fe200078e0a66 */
[C---:B------:R-:W-:Y:S01]  /*2e30*/  ISETP.GT.U32.AND P2, PT, R2.reuse, R98, PT ;  /* 0x000000620200720c */ /* 0x040fe20003f44070 */
[----:B------:R-:W-:Y:S02]  /*2e40*/  IMAD.MOV R9, RZ, RZ, -R6 ;  /* 0x000000ffff097224 */ /* 0x000fe400078e0a06 */
[----:B------:R-:W-:Y:S01]  /*2e50*/  @!P3 IMAD.MOV R68, RZ, RZ, -R68 ;  /* 0x000000ffff44b224 */ /* 0x000fe200078e0a44 */
[C---:B------:R-:W-:Y:S01]  /*2e60*/  ISETP.GT.U32.AND P3, PT, R2.reuse, R72, PT ;  /* 0x000000480200720c */ /* 0x040fe20003f64070 */
[----:B------:R-:W-:-:S02]  /*2e70*/  IMAD R96, R2, R9, R96 ;  /* 0x0000000902607224 */ /* 0x000fc400078e0260 */
[----:B------:R-:W-:Y:S02]  /*2e80*/  @!P5 IMAD.IADD R70, R70, 0x1, -R2 ;  /* 0x000000014646d824 */ /* 0x000fe400078e0a02 */
[----:B------:R-:W-:Y:S01]  /*2e90*/  IMAD.HI.U32 R7, R3, R74, RZ ;  /* 0x0000004a03077227 */ /* 0x000fe200078e00ff */
[----:B------:R-:W-:-:S03]  /*2ea0*/  ISETP.GT.U32.AND P5, PT, R2, R96, PT ;  /* 0x000000600200720c */ /* 0x000fc60003fa4070 */
[--C-:B------:R-:W-:Y:S02]  /*2eb0*/  @!P1 IMAD.IADD R100, R100, 0x1, -R2.reuse ;  /* 0x0000000164649824 */ /* 0x100fe400078e0a02 */
[--C-:B------:R-:W-:Y:S02]  /*2ec0*/  @!P2 IMAD.IADD R98, R98, 0x1, -R2.reuse ;  /* 0x000000016262a824 */ /* 0x100fe400078e0a02 */
[----:B------:R-:W-:Y:S01]  /*2ed0*/  IMAD.HI.U32 R6, R3, R94, RZ ;  /* 0x0000005e03067227 */ /* 0x000fe200078e00ff */
[C---:B------:R-:W-:Y:S02]  /*2ee0*/  ISETP.GT.U32.AND P1, PT, R2.reuse, R100, PT ;  /* 0x000000640200720c */ /* 0x040fe40003f24070 */
[----:B------:R-:W-:Y:S01]  /*2ef0*/  ISETP.GT.U32.AND P2, PT, R2, R98, PT ;  /* 0x000000620200720c */ /* 0x000fe20003f44070 */
[----:B------:R-:W-:Y:S02]  /*2f00*/  IMAD.MOV R7, RZ, RZ, -R7 ;  /* 0x000000ffff077224 */ /* 0x000fe400078e0a07 */
[----:B------:R-:W-:-:S02]  /*2f10*/  @!P3 IMAD.IADD R72, R72, 0x1, -R2 ;  /* 0x000000014848b824 */ /* 0x000fc400078e0a02 */
[----:B------:R-:W-:Y:S02]  /*2f20*/  IMAD.MOV R9, RZ, RZ, -R6 ;  /* 0x000000ffff097224 */ /* 0x000fe400078e0a06 */
[----:B------:R-:W-:Y:S02]  /*2f30*/  IMAD R74, R2, R7, R74 ;  /* 0x00000007024a7224 */ /* 0x000fe400078e024a */
[----:B------:R-:W-:Y:S02]  /*2f40*/  VIADD R7, R5, 0xae ;  /* 0x000000ae05077836 */ /* 0x000fe40000000000 */
[----:B------:R-:W-:Y:S01]  /*2f50*/  @!P5 IMAD.IADD R96, R96, 0x1, -R2 ;  /* 0x000000016060d824 */ /* 0x000fe200078e0a02 */
[C---:B------:R-:W-:Y:S01]  /*2f60*/  ISETP.GT.U32.AND P5, PT, R2.reuse, R72, PT ;  /* 0x000000480200720c */ /* 0x040fe20003fa4070 */
[----:B------:R-:W-:Y:S01]  /*2f70*/  IMAD.HI.U32 R6, R3, R76, RZ ;  /* 0x0000004c03067227 */ /* 0x000fe200078e00ff */
[----:B------:R-:W-:Y:S02]  /*2f80*/  ISETP.GE.AND P3, PT, R7, RZ, PT ;  /* 0x000000ff0700720c */ /* 0x000fe40003f66270 */
[----:B------:R-:W-:Y:S01]  /*2f90*/  IABS R92, R7 ;  /* 0x00000007005c7213 */ /* 0x000fe20000000000 */
[----:B------:R-:W-:Y:S01]  /*2fa0*/  IMAD R94, R2, R9, R94 ;  /* 0x00000009025e7224 */ /* 0x000fe200078e025e */
[----:B------:R-:W-:Y:S01]  /*2fb0*/  LOP3.LUT R9, R4, 0xaa, RZ, 0xfc, !PT ;  /* 0x000000aa04097812 */ /* 0x000fe200078efcff */
[----:B------:R-:W-:-:S02]  /*2fc0*/  IMAD.MOV R7, RZ, RZ, -R6 ;  /* 0x000000ffff077224 */ /* 0x000fc400078e0a06 */
[----:B------:R-:W-:Y:S01]  /*2fd0*/  @!P0 IMAD.MOV R70, RZ, RZ, -R70 ;  /* 0x000000ffff468224 */ /* 0x000fe200078e0a46 */
[----:B------:R-:W-:Y:S01]  /*2fe0*/  ISETP.GT.U32.AND P0, PT, R2, R94, PT ;  /* 0x0000005e0200720c */ /* 0x000fe20003f04070 */
[--C-:B------:R-:W-:Y:S01]  /*2ff0*/  @!P1 IMAD.IADD R100, R100, 0x1, -R2.reuse ;  /* 0x0000000164649824 */ /* 0x100fe200078e0a02 */
[----:B------:R-:W-:Y:S01]  /*3000*/  ISETP.GE.AND P1, PT, R10, RZ, PT ;  /* 0x000000ff0a00720c */ /* 0x000fe20003f26270 */
[----:B------:R-:W-:Y:S01]  /*3010*/  @!P2 IMAD.IADD R98, R98, 0x1, -R2 ;  /* 0x000000016262a824 */ /* 0x000fe200078e0a02 */
[C---:B------:R-:W-:Y:S01]  /*3020*/  ISETP.GT.U32.AND P2, PT, R2.reuse, R74, PT ;  /* 0x0000004a0200720c */ /* 0x040fe20003f44070 */
[C---:B------:R-:W-:Y:S01]  /*3030*/  IMAD R76, R2.reuse, R7, R76 ;  /* 0x00000007024c7224 */ /* 0x040fe200078e024c */
[----:B------:R-:W-:Y:S01]  /*3040*/  IABS R90, R9 ;  /* 0x00000009005a7213 */ /* 0x000fe20000000000 */
[----:B------:R-:W-:Y:S01]  /*3050*/  @!P4 IMAD.MOV R100, RZ, RZ, -R100 ;  /* 0x000000ffff64c224 */ /* 0x000fe200078e0a64 */
[----:B------:R-:W-:Y:S01]  /*3060*/  ISETP.GT.U32.AND P4, PT, R2, R96, PT ;  /* 0x000000600200720c */ /* 0x000fe20003f84070 */
[----:B------:R-:W-:Y:S01]  /*3070*/  @!P6 IMAD.MOV R98, RZ, RZ, -R98 ;  /* 0x000000ffff62e224 */ /* 0x000fe200078e0a62 */
[----:B------:R-:W-:Y:S01]  /*3080*/  ISETP.GE.AND P6, PT, R8, RZ, PT ;  /* 0x000000ff0800720c */ /* 0x000fe20003fc6270 */
[----:B------:R-:W-:Y:S01]  /*3090*/  @!P5 IMAD.IADD R72, R72, 0x1, -R2 ;  /* 0x000000014848d824 */ /* 0x000fe200078e0a02 */
[----:B------:R-:W-:Y:S01]  /*30a0*/  ISETP.GT.U32.AND P5, PT, R2, R76, PT ;  /* 0x0000004c0200720c */ /* 0x000fe20003fa4070 */
[----:B------:R-:W-:Y:S01]  /*30b0*/  IMAD.HI.U32 R6, R3, R92, RZ ;  /* 0x0000005c03067227 */ /* 0x000fe200078e00ff */
[----:B------:R-:W-:-:S02]  /*30c0*/  LOP3.LUT R8, R4, 0xac, RZ, 0xfc, !PT ;  /* 0x000000ac04087812 */ /* 0x000fc400078efcff */
[----:B------:R-:W-:Y:S01]  /*30d0*/  LOP3.LUT R10, R4, 0xa8, RZ, 0xfc, !PT ;  /* 0x000000a8040a7812 */ /* 0x000fe200078efcff */
[----:B------:R-:W-:Y:S01]  /*30e0*/  @!P0 IMAD.IADD R94, R94, 0x1, -R2 ;  /* 0x000000015e5e8824 */ /* 0x000fe200078e0a02 */
[----:B------:R-:W-:Y:S01]  /*30f0*/  IABS R78, R8 ;  /* 0x00000008004e7213 */ /* 0x000fe20000000000 */
[----:B------:R-:W-:Y:S01]  /*3100*/  IMAD.MOV R7, RZ, RZ, -R6 ;  /* 0x000000ffff077224 */ /* 0x000fe200078e0a06 */
[----:B------:R-:W-:Y:S01]  /*3110*/  IABS R80, R10 ;  /* 0x0000000a00507213 */ /* 0x000fe20000000000 */
[----:B------:R-:W-:Y:S01]  /*3120*/  @!P1 IMAD.MOV R72, RZ, RZ, -R72 ;  /* 0x000000ffff489224 */ /* 0x000fe200078e0a48 */
[----:B------:R-:W-:Y:S01]  /*3130*/  ISETP.GT.U32.AND P1, PT, R2, R94, PT ;  /* 0x0000005e0200720c */ /* 0x000fe20003f24070 */
[----:B------:R-:W-:-:S04]  /*3140*/  IMAD.HI.U32 R6, R3, R78, RZ ;  /* 0x0000004e03067227 */ /* 0x000fc800078e00ff */
[--C-:B------:R-:W-:Y:S01]  /*3150*/  @!P4 IMAD.IADD R96, R96, 0x1, -R2.reuse ;  /* 0x000000016060c824 */ /* 0x100fe200078e0a02 */
[----:B------:R-:W-:Y:S01]  /*3160*/  ISETP.GE.AND P4, PT, R11, RZ, PT ;  /* 0x000000ff0b00720c */ /* 0x000fe20003f86270 */
[----:B------:R-:W-:Y:S01]  /*3170*/  @!P2 IMAD.IADD R74, R74, 0x1, -R2 ;  /* 0x000000014a4aa824 */ /* 0x000fe200078e0a02 */
[----:B------:R-:W-:Y:S01]  /*3180*/  ISETP.GE.AND P2, PT, R12, RZ, PT ;  /* 0x000000ff0c00720c */ /* 0x000fe20003f46270 */
[----:B------:R-:W-:Y:S01]  /*3190*/  IMAD R92, R2, R7, R92 ;  /* 0x00000007025c7224 */ /* 0x000fe200078e025c */
[----:B------:R-:W-:Y:S01]  /*31a0*/  LOP3.LUT R11, R4, 0xa4, RZ, 0xfc, !PT ;  /* 0x000000a4040b7812 */ /* 0x000fe200078efcff */
[----:B------:R-:W-:Y:S01]  /*31b0*/  @!P5 IMAD.IADD R76, R76, 0x1, -R2 ;  /* 0x000000014c4cd824 */ /* 0x000fe200078e0a02 */
[----:B------:R-:W-:Y:S01]  /*31c0*/  ISETP.GT.U32.AND P0, PT, R2, R74, PT ;  /* 0x0000004a0200720c */ /* 0x000fe20003f04070 */
[----:B------:R-:W-:Y:S01]  /*31d0*/  IMAD.MOV R7, RZ, RZ, -R6 ;  /* 0x000000ffff077224 */ /* 0x000fe200078e0a06 */
[----:B------:R-:W-:Y:S01]  /*31e0*/  LOP3.LUT R12, R4, 0xa2, RZ, 0xfc, !PT ;  /* 0x000000a2040c7812 */ /* 0x000fe200078efcff */
[----:B------:R-:W-:Y:S01]  /*31f0*/  IMAD.HI.U32 R6, R3, R90, RZ ;  /* 0x0000005a03067227 */ /* 0x000fe200078e00ff */
[----:B------:R-:W-:-:S02]  /*3200*/  ISETP.GT.U32.AND P5, PT, R2, R76, PT ;  /* 0x0000004c0200720c */ /* 0x000fc40003fa4070 */
[----:B------:R-:W-:Y:S01]  /*3210*/  IABS R82, R11 ;  /* 0x0000000b00527213 */ /* 0x000fe20000000000 */
[----:B------:R-:W-:Y:S01]  /*3220*/  @!P6 IMAD.MOV R96, RZ, RZ, -R96 ;  /* 0x000000ffff60e224 */ /* 0x000fe200078e0a60 */
[C---:B------:R-:W-:Y:S01]  /*3230*/  ISETP.GT.U32.AND P6, PT, R2.reuse, R92, PT ;  /* 0x0000005c0200720c */ /* 0x040fe20003fc4070 */
[----:B------:R-:W-:Y:S01]  /*3240*/  IMAD R78, R2, R7, R78 ;  /* 0x00000007024e7224 */ /* 0x000fe200078e024e */
[----:B------:R-:W-:Y:S01]  /*3250*/  IABS R86, R12 ;  /* 0x0000000c00567213 */ /* 0x000fe20000000000 */
[----:B------:R-:W-:Y:S02]  /*3260*/  IMAD.MOV R7, RZ, RZ, -R6 ;  /* 0x000000ffff077224 */ /* 0x000fe400078e0a06 */
[----:B------:R-:W-:Y:S01]  /*3270*/  @!P1 IMAD.IADD R94, R94, 0x1, -R2 ;  /* 0x000000015e5e9824 */ /* 0x000fe200078e0a02 */
[----:B------:R-:W-:Y:S01]  /*3280*/  ISETP.GE.AND P1, PT, R8, RZ, PT ;  /* 0x000000ff0800720c */ /* 0x000fe20003f26270 */
[----:B------:R-:W-:Y:S01]  /*3290*/  IMAD R90, R2, R7, R90 ;  /* 0x00000007025a7224 */ /* 0x000fe200078e025a */
[----:B------:R-:W-:Y:S01]  /*32a0*/  LOP3.LUT R8, R4, 0xa6, RZ, 0xfc, !PT ;  /* 0x000000a604087812 */ /* 0x000fe200078efcff */
[----:B------:R-:W-:-:S02]  /*32b0*/  @!P2 IMAD.MOV R94, RZ, RZ, -R94 ;  /* 0x000000ffff5ea224 */ /* 0x000fc400078e0a5e */
[--C-:B------:R-:W-:Y:S01]  /*32c0*/  @!P0 IMAD.IADD R74, R74, 0x1, -R2.reuse ;  /* 0x000000014a4a8824 */ /* 0x100fe200078e0a02 */
[----:B------:R-:W-:Y:S01]  /*32d0*/  ISETP.GT.U32.AND P2, PT, R2, R90, PT ;  /* 0x0000005a0200720c */ /* 0x000fe20003f44070 */
[--C-:B------:R-:W-:Y:S01]  /*32e0*/  @!P5 IMAD.IADD R76, R76, 0x1, -R2.reuse ;  /* 0x000000014c4cd824 */ /* 0x100fe200078e0a02 */
[----:B------:R-:W-:Y:S01]  /*32f0*/  ISETP.GT.U32.AND P5, PT, R2, R78, PT ;  /* 0x0000004e0200720c */ /* 0x000fe20003fa4070 */
[----:B------:R-:W-:Y:S01]  /*3300*/  @!P6 IMAD.IADD R92, R92, 0x1, -R2 ;  /* 0x000000015c5ce824 */ /* 0x000fe200078e0a02 */
[----:B------:R-:W-:Y:S01]  /*3310*/  IABS R88, R8 ;  /* 0x0000000800587213 */ /* 0x000fe20000000000 */
[----:B------:R-:W-:Y:S01]  /*3320*/  @!P4 IMAD.MOV R74, RZ, RZ, -R74 ;  /* 0x000000ffff4ac224 */ /* 0x000fe200078e0a4a */
[----:B------:R-:W-:Y:S01]  /*3330*/  ISETP.GE.AND P6, PT, R9, RZ, PT ;  /* 0x000000ff0900720c */ /* 0x000fe20003fc6270 */
[----:B------:R-:W-:Y:S01]  /*3340*/  IMAD.HI.U32 R6, R3, R80, RZ ;  /* 0x0000005003067227 */ /* 0x000fe200078e00ff */
[----:B------:R-:W-:Y:S02]  /*3350*/  ISETP.GT.U32.AND P4, PT, R2, R92, PT ;  /* 0x0000005c0200720c */ /* 0x000fe40003f84070 */
[----:B------:R-:W-:Y:S01]  /*3360*/  ISETP.GE.AND P0, PT, R14, RZ, PT ;  /* 0x000000ff0e00720c */ /* 0x000fe20003f06270 */
[----:B------:R-:W-:Y:S01]  /*3370*/  IMAD.MOV R7, RZ, RZ, -R6 ;  /* 0x000000ffff077224 */ /* 0x000fe200078e0a06 */
[----:B------:R-:W-:Y:S01]  /*3380*/  LOP3.LUT R14, R4, 0x82, RZ, 0xfc, !PT ;  /* 0x00000082040e7812 */ /* 0x000fe200078efcff */
[----:B------:R-:W-:-:S02]  /*3390*/  @!P2 IMAD.IADD R90, R90, 0x1, -R2 ;  /* 0x000000015a5aa824 */ /* 0x000fc400078e0a02 */
[----:B------:R-:W-:Y:S01]  /*33a0*/  @!P5 IMAD.IADD R78, R78, 0x1, -R2 ;  /* 0x000000014e4ed824 */ /* 0x000fe200078e0a02 */
[----:B------:R-:W-:Y:S01]  /*33b0*/  IABS R164, R14 ;  /* 0x0000000e00a47213 */ /* 0x000fe20000000000 */
[C---:B------:R-:W-:Y:S01]  /*33c0*/  IMAD R80, R2.reuse, R7, R80 ;  /* 0x0000000702507224 */ /* 0x040fe200078e0250 */
[C---:B------:R-:W-:Y:S01]  /*33d0*/  ISETP.GT.U32.AND P2, PT, R2.reuse, R90, PT ;  /* 0x0000005a0200720c */ /* 0x040fe20003f44070 */
[----:B------:R-:W-:Y:S01]  /*33e0*/  IMAD.HI.U32 R6, R3, R88, RZ ;  /* 0x0000005803067227 */ /* 0x000fe200078e00ff */
[----:B------:R-:W-:-:S03]  /*33f0*/  ISETP.GT.U32.AND P5, PT, R2, R78, PT ;  /* 0x0000004e0200720c */ /* 0x000fc60003fa4070 */
[----:B------:R-:W-:-:S04]  /*3400*/  IMAD.HI.U32 R7, R3, R82, RZ ;  /* 0x0000005203077227 */ /* 0x000fc800078e00ff */
[----:B------:R-:W-:Y:S01]  /*3410*/  @!P4 IMAD.IADD R92, R92, 0x1, -R2 ;  /* 0x000000015c5cc824 */ /* 0x000fe200078e0a02 */
[----:B------:R-:W-:Y:S01]  /*3420*/  ISETP.GT.U32.AND P4, PT, R2, R80, PT ;  /* 0x000000500200720c */ /* 0x000fe20003f84070 */
[----:B------:R-:W-:Y:S02]  /*3430*/  IMAD.MOV R9, RZ, RZ, -R6 ;  /* 0x000000ffff097224 */ /* 0x000fe400078e0a06 */
[----:B------:R-:W-:-:S04]  /*3440*/  IMAD.HI.U32 R6, R3, R86, RZ ;  /* 0x0000005603067227 */ /* 0x000fc800078e00ff */
[----:B------:R-:W-:Y:S02]  /*3450*/  IMAD.MOV R7, RZ, RZ, -R7 ;  /* 0x000000ffff077224 */ /* 0x000fe400078e0a07 */
[C---:B------:R-:W-:Y:S02]  /*3460*/  IMAD R88, R2.reuse, R9, R88 ;  /* 0x0000000902587224 */ /* 0x040fe400078e0258 */
[----:B------:R-:W-:Y:S02]  /*3470*/  IMAD.MOV R9, RZ, RZ, -R6 ;  /* 0x000000ffff097224 */ /* 0x000fe400078e0a06 */
[C---:B------:R-:W-:Y:S02]  /*3480*/  IMAD R82, R2.reuse, R7, R82 ;  /* 0x0000000702527224 */ /* 0x040fe400078e0252 */
[----:B------:R-:W-:Y:S02]  /*3490*/  IMAD R86, R2, R9, R86 ;  /* 0x0000000902567224 */ /* 0x000fe400078e0256 */
[--C-:B------:R-:W-:Y:S01]  /*34a0*/  @!P2 IMAD.IADD R90, R90, 0x1, -R2.reuse ;  /* 0x000000015a5aa824 */ /* 0x100fe200078e0a02 */
[----:B------:R-:W-:Y:S01]  /*34b0*/  ISETP.GT.U32.AND P2, PT, R2, R82, PT ;  /* 0x000000520200720c */ /* 0x000fe20003f44070 */
[--C-:B------:R-:W-:Y:S01]  /*34c0*/  @!P5 IMAD.IADD R78, R78, 0x1, -R2.reuse ;  /* 0x000000014e4ed824 */ /* 0x100fe200078e0a02 */
[----:B------:R-:W-:Y:S01]  /*34d0*/  ISETP.GE.AND P5, PT, R8, RZ, PT ;  /* 0x000000ff0800720c */ /* 0x000fe20003fa6270 */
[----:B------:R-:W-:Y:S01]  /*34e0*/  @!P4 IMAD.IADD R80, R80, 0x1, -R2 ;  /* 0x000000015050c824 */ /* 0x000fe200078e0a02 */
[----:B------:R-:W-:Y:S01]  /*34f0*/  LOP3.LUT R8, R4, 0xa0, RZ, 0xfc, !PT ;  /* 0x000000a004087812 */ /* 0x000fe200078efcff */
[----:B------:R-:W-:Y:S01]  /*3500*/  @!P6 IMAD.MOV R90, RZ, RZ, -R90 ;  /* 0x000000ffff5ae224 */ /* 0x000fe200078e0a5a */
[C---:B------:R-:W-:Y:S01]  /*3510*/  ISETP.GT.U32.AND P6, PT, R2.reuse, R86, PT ;  /* 0x000000560200720c */ /* 0x040fe20003fc4070 */
[----:B------:R-:W-:Y:S01]  /*3520*/  @!P3 IMAD.MOV R92, RZ, RZ, -R92 ;  /* 0x000000ffff5cb224 */ /* 0x000fe200078e0a5c */
[C---:B------:R-:W-:Y:S01]  /*3530*/  ISETP.GT.U32.AND P3, PT, R2.reuse, R80, PT ;  /* 0x000000500200720c */ /* 0x040fe20003f64070 */
[----:B------:R-:W-:Y:S01]  /*3540*/  VIADD R7, R5, 0x9e ;  /* 0x0000009e05077836 */ /* 0x000fe20000000000 */
[----:B------:R-:W-:Y:S01]  /*3550*/  IABS R84, R8 ;  /* 0x0000000800547213 */ /* 0x000fe20000000000 */
[----:B------:R-:W-:Y:S01]  /*3560*/  @!P0 IMAD.MOV R76, RZ, RZ, -R76 ;  /* 0x000000ffff4c8224 */ /* 0x000fe200078e0a4c */
[----:B------:R-:W-:Y:S01]  /*3570*/  ISETP.GT.U32.AND P4, PT, R2, R88, PT ;  /* 0x000000580200720c */ /* 0x000fe20003f84070 */
[----:B------:R-:W-:Y:S01]  /*3580*/  @!P2 IMAD.IADD R82, R82, 0x1, -R2 ;  /* 0x000000015252a824 */ /* 0x000fe200078e0a02 */
[----:B------:R-:W-:Y:S01]  /*3590*/  IABS R136, R7 ;  /* 0x0000000700887213 */ /* 0x000fe20000000000 */
[----:B------:R-:W-:Y:S01]  /*35a0*/  IMAD.HI.U32 R6, R3, R84, RZ ;  /* 0x0000005403067227 */ /* 0x000fe200078e00ff */
[----:B------:R-:W-:-:S02]  /*35b0*/  ISETP.GE.AND P0, PT, R10, RZ, PT ;  /* 0x000000ff0a00720c */ /* 0x000fc40003f06270 */
[----:B------:R-:W-:Y:S01]  /*35c0*/  LOP3.LUT R10, R4, 0x9a, RZ, 0xfc, !PT ;  /* 0x0000009a040a7812 */ /* 0x000fe200078efcff */
[----:B------:R-:W-:Y:S01]  /*35d0*/  @!P6 IMAD.IADD R86, R86, 0x1, -R2 ;  /* 0x000000015656e824 */ /* 0x000fe200078e0a02 */
[----:B------:R-:W-:Y:S01]  /*35e0*/  ISETP.GT.U32.AND P6, PT, R2, R82, PT ;  /* 0x000000520200720c */ /* 0x000fe20003fc4070 */
[----:B------:R-:W-:Y:S01]  /*35f0*/  IMAD.MOV R9, RZ, RZ, -R6 ;  /* 0x000000ffff097224 */ /* 0x000fe200078e0a06 */
[----:B------:R-:W-:Y:S01]  /*3600*/  IABS R140, R10 ;  /* 0x0000000a008c7213 */ /* 0x000fe20000000000 */
[----:B------:R-:W-:-:S04]  /*3610*/  IMAD.HI.U32 R6, R3, R136, RZ ;  /* 0x0000008803067227 */ /* 0x000fc800078e00ff */
[--C-:B------:R-:W-:Y:S01]  /*3620*/  @!P3 IMAD.IADD R80, R80, 0x1, -R2.reuse ;  /* 0x000000015050b824 */ /* 0x100fe200078e0a02 */
[----:B------:R-:W-:Y:S01]  /*3630*/  ISETP.GE.AND P3, PT, R7, RZ, PT ;  /* 0x000000ff0700720c */ /* 0x000fe20003f66270 */
[----:B------:R-:W-:Y:S01]  /*3640*/  @!P4 IMAD.IADD R88, R88, 0x1, -R2 ;  /* 0x000000015858c824 */ /* 0x000fe200078e0a02 */
[----:B------:R-:W-:Y:S01]  /*3650*/  ISETP.GE.AND P4, PT, R12, RZ, PT ;  /* 0x000000ff0c00720c */ /* 0x000fe20003f86270 */
[----:B------:R-:W-:Y:S01]  /*3660*/  IMAD.MOV R7, RZ, RZ, -R6 ;  /* 0x000000ffff077224 */ /* 0x000fe200078e0a06 */
[----:B------:R-:W-:Y:S01]  /*3670*/  LOP3.LUT R12, R4, 0x84, RZ, 0xfc, !PT ;  /* 0x00000084040c7812 */ /* 0x000fe200078efcff */
[----:B------:R-:W-:Y:S01]  /*3680*/  @!P6 IMAD.IADD R82, R82, 0x1, -R2 ;  /* 0x000000015252e824 */ /* 0x000fe200078e0a02 */
[C---:B------:R-:W-:Y:S01]  /*3690*/  ISETP.GT.U32.AND P2, PT, R2.reuse, R88, PT ;  /* 0x000000580200720c */ /* 0x040fe20003f44070 */
[C---:B------:R-:W-:Y:S01]  /*36a0*/  IMAD R136, R2.reuse, R7, R136 ;  /* 0x0000000702887224 */ /* 0x040fe200078e0288 */
[----:B------:R-:W-:Y:S01]  /*36b0*/  IABS R162, R12 ;  /* 0x0000000c00a27213 */ /* 0x000fe20000000000 */
[----:B------:R-:W-:Y:S01]  /*36c0*/  IMAD R84, R2, R9, R84 ;  /* 0x0000000902547224 */ /* 0x000fe200078e0254 */
[----:B------:R-:W-:Y:S01]  /*36d0*/  LOP3.LUT R9, R4, 0x9c, RZ, 0xfc, !PT ;  /* 0x0000009c04097812 */ /* 0x000fe200078efcff */
[----:B------:R-:W-:Y:S01]  /*36e0*/  @!P1 IMAD.MOV R78, RZ, RZ, -R78 ;  /* 0x000000ffff4e9224 */ /* 0x000fe200078e0a4e */
[----:B------:R-:W-:Y:S01]  /*36f0*/  ISETP.GT.U32.AND P6, PT, R2, R136, PT ;  /* 0x000000880200720c */ /* 0x000fe20003fc4070 */
[----:B------:R-:W-:Y:S01]  /*3700*/  @!P0 IMAD.MOV R80, RZ, RZ, -R80 ;  /* 0x000000ffff508224 */ /* 0x000fe200078e0a50 */
[----:B------:R-:W-:-:S02]  /*3710*/  IABS R142, R9 ;  /* 0x00000009008e7213 */ /* 0x000fc40000000000 */
[----:B------:R-:W-:Y:S02]  /*3720*/  ISETP.GE.AND P1, PT, R11, RZ, PT ;  /* 0x000000ff0b00720c */ /* 0x000fe40003f26270 */
[----:B------:R-:W-:Y:S01]  /*3730*/  LOP3.LUT R11, R4, 0x98, RZ, 0xfc, !PT ;  /* 0x00000098040b7812 */ /* 0x000fe200078efcff */
[--C-:B------:R-:W-:Y:S01]  /*3740*/  @!P2 IMAD.IADD R88, R88, 0x1, -R2.reuse ;  /* 0x000000015858a824 */ /* 0x100fe200078e0a02 */
[C---:B------:R-:W-:Y:S01]  /*3750*/  ISETP.GT.U32.AND P2, PT, R2.reuse, R84, PT ;  /* 0x000000540200720c */ /* 0x040fe20003f44070 */
[----:B------:R-:W-:Y:S01]  /*3760*/  IMAD.HI.U32 R6, R3, R142, RZ ;  /* 0x0000008e03067227 */ /* 0x000fe200078e00ff */
[----:B------:R-:W-:Y:S02]  /*3770*/  IABS R138, R11 ;  /* 0x0000000b008a7213 */ /* 0x000fe40000000000 */
[----:B------:R-:W-:Y:S01]  /*3780*/  ISETP.GT.U32.AND P0, PT, R2, R86, PT ;  /* 0x000000560200720c */ /* 0x000fe20003f04070 */
[----:B------:R-:W-:Y:S02]  /*3790*/  @!P6 IMAD.IADD R136, R136, 0x1, -R2 ;  /* 0x000000018888e824 */ /* 0x000fe400078e0a02 */
[----:B------:R-:W-:-:S02]  /*37a0*/  IMAD.MOV R7, RZ, RZ, -R6 ;  /* 0x000000ffff077224 */ /* 0x000fc400078e0a06 */
[----:B------:R-:W-:Y:S01]  /*37b0*/  @!P5 IMAD.MOV R88, RZ, RZ, -R88 ;  /* 0x000000ffff58d224 */ /* 0x000fe200078e0a58 */
[C---:B------:R-:W-:Y:S01]  /*37c0*/  ISETP.GT.U32.AND P6, PT, R2.reuse, R136, PT ;  /* 0x000000880200720c */ /* 0x040fe20003fc4070 */
[----:B------:R-:W-:Y:S02]  /*37d0*/  IMAD R142, R2, R7, R142 ;  /* 0x00000007028e7224 */ /* 0x000fe400078e028e */
[----:B------:R-:W-:-:S04]  /*37e0*/  IMAD.HI.U32 R7, R3, R138, RZ ;  /* 0x0000008a03077227 */ /* 0x000fc800078e00ff */
[----:B------:R-:W-:Y:S01]  /*37f0*/  @!P2 IMAD.IADD R84, R84, 0x1, -R2 ;  /* 0x000000015454a824 */ /* 0x000fe200078e0a02 */
[----:B------:R-:W-:Y:S01]  /*3800*/  ISETP.GE.AND P2, PT, R9, RZ, PT ;  /* 0x000000ff0900720c */ /* 0x000fe20003f46270 */
[----:B------:R-:W-:Y:S02]  /*3810*/  IMAD.MOV R7, RZ, RZ, -R7 ;  /* 0x000000ffff077224 */ /* 0x000fe400078e0a07 */
[----:B------:R-:W-:Y:S01]  /*3820*/  @!P1 IMAD.MOV R82, RZ, RZ, -R82 ;  /* 0x000000ffff529224 */ /* 0x000fe200078e0a52 */
[C---:B------:R-:W-:Y:S01]  /*3830*/  ISETP.GT.U32.AND P5, PT, R2.reuse, R84, PT ;  /* 0x000000540200720c */ /* 0x040fe20003fa4070 */
[C---:B------:R-:W-:Y:S01]  /*3840*/  IMAD R138, R2.reuse, R7, R138 ;  /* 0x00000007028a7224 */ /* 0x040fe200078e028a */
[----:B------:R-:W-:Y:S01]  /*3850*/  ISETP.GT.U32.AND P1, PT, R2, R142, PT ;  /* 0x0000008e0200720c */ /* 0x000fe20003f24070 */
[--C-:B------:R-:W-:Y:S01]  /*3860*/  @!P0 IMAD.IADD R86, R86, 0x1, -R2.reuse ;  /* 0x0000000156568824 */ /* 0x100fe200078e0a02 */
[----:B------:R-:W-:Y:S01]  /*3870*/  ISETP.GE.AND P0, PT, R8, RZ, PT ;  /* 0x000000ff0800720c */ /* 0x000fe20003f06270 */
[----:B------:R-:W-:Y:S01]  /*3880*/  @!P6 IMAD.IADD R136, R136, 0x1, -R2 ;  /* 0x000000018888e824 */ /* 0x000fe200078e0a02 */
[----:B------:R-:W-:Y:S01]  /*3890*/  ISETP.GT.U32.AND P6, PT, R2, R138, PT ;  /* 0x0000008a0200720c */ /* 0x000fe20003fc4070 */
[----:B------:R-:W-:Y:S01]  /*38a0*/  IMAD.HI.U32 R6, R3, R140, RZ ;  /* 0x0000008c03067227 */ /* 0x000fe200078e00ff */
[----:B------:R-:W-:-:S03]  /*38b0*/  LOP3.LUT R8, R4, 0x96, RZ, 0xfc, !PT ;  /* 0x0000009604087812 */ /* 0x000fc600078efcff */
[----:B------:R-:W-:Y:S01]  /*38c0*/  IMAD.MOV R9, RZ, RZ, -R6 ;  /* 0x000000ffff097224 */ /* 0x000fe200078e0a06 */
[----:B------:R-:W-:Y:S01]  /*38d0*/  IABS R144, R8 ;  /* 0x0000000800907213 */ /* 0x000fe20000000000 */
[----:B------:R-:W-:Y:S01]  /*38e0*/  @!P5 IMAD.IADD R84, R84, 0x1, -R2 ;  /* 0x000000015454d824 */ /* 0x000fe200078e0a02 */
[----:B------:R-:W-:Y:S01]  /*38f0*/  ISETP.GE.AND P5, PT, R10, RZ, PT ;  /* 0x000000ff0a00720c */ /* 0x000fe20003fa6270 */
[----:B------:R-:W-:Y:S01]  /*3900*/  IMAD R140, R2, R9, R140 ;  /* 0x00000009028c7224 */ /* 0x000fe200078e028c */
[----:B------:R-:W-:Y:S01]  /*3910*/  LOP3.LUT R9, R4, 0x94, RZ, 0xfc, !PT ;  /* 0x0000009404097812 */ /* 0x000fe200078efcff */
[----:B------:R-:W-:Y:S01]  /*3920*/  @!P1 IMAD.IADD R142, R142, 0x1, -R2 ;  /* 0x000000018e8e9824 */ /* 0x000fe200078e0a02 */
[----:B------:R-:W-:Y:S01]  /*3930*/  LOP3.LUT R10, R4, 0x92, RZ, 0xfc, !PT ;  /* 0x00000092040a7812 */ /* 0x000fe200078efcff */
[----:B------:R-:W-:Y:S01]  /*3940*/  @!P4 IMAD.MOV R86, RZ, RZ, -R86 ;  /* 0x000000ffff56c224 */ /* 0x000fe200078e0a56 */
[----:B------:R-:W-:Y:S01]  /*3950*/  ISETP.GT.U32.AND P4, PT, R2, R140, PT ;  /* 0x0000008c0200720c */ /* 0x000fe20003f84070 */
[----:B------:R-:W-:Y:S01]  /*3960*/  @!P0 IMAD.MOV R84, RZ, RZ, -R84 ;  /* 0x000000ffff548224 */ /* 0x000fe200078e0a54 */
[----:B------:R-:W-:Y:S01]  /*3970*/  IABS R146, R9 ;  /* 0x0000000900927213 */ /* 0x000fe20000000000 */
[----:B------:R-:W-:Y:S01]  /*3980*/  @!P6 IMAD.IADD R138, R138, 0x1, -R2 ;  /* 0x000000018a8ae824 */ /* 0x000fe200078e0a02 */
[----:B------:R-:W-:Y:S01]  /*3990*/  ISETP.GT.U32.AND P0, PT, R2, R142, PT ;  /* 0x0000008e0200720c */ /* 0x000fe20003f04070 */
[----:B------:R-:W-:Y:S01]  /*39a0*/  IMAD.HI.U32 R6, R3, R144, RZ ;  /* 0x0000009003067227 */ /* 0x000fe200078e00ff */
[----:B------:R-:W-:-:S02]  /*39b0*/  IABS R148, R10 ;  /* 0x0000000a00947213 */ /* 0x000fc40000000000 */
[----:B------:R-:W-:Y:S01]  /*39c0*/  ISETP.GT.U32.AND P6, PT, R2, R138, PT ;  /* 0x0000008a0200720c */ /* 0x000fe20003fc4070 */
[----:B------:R-:W-:Y:S01]  /*39d0*/  IMAD.MOV R7, RZ, RZ, -R6 ;  /* 0x000000ffff077224 */ /* 0x000fe200078e0a06 */
[----:B------:R-:W-:Y:S01]  /*39e0*/  ISETP.GE.AND P1, PT, R11, RZ, PT ;  /* 0x000000ff0b00720c */ /* 0x000fe20003f26270 */
[----:B------:R-:W-:Y:S01]  /*39f0*/  IMAD.HI.U32 R6, R3, R146, RZ ;  /* 0x0000009203067227 */ /* 0x000fe200078e00ff */
[----:B------:R-:W-:-:S03]  /*3a00*/  LOP3.LUT R11, R4, 0x8c, RZ, 0xfc, !PT ;  /* 0x0000008c040b7812 */ /* 0x000fc600078efcff */
[----:B------:R-:W-:Y:S01]  /*3a10*/  IMAD R144, R2, R7, R144 ;  /* 0x0000000702907224 */ /* 0x000fe200078e0290 */
[----:B------:R-:W-:Y:S01]  /*3a20*/  IABS R154, R11 ;  /* 0x0000000b009a7213 */ /* 0x000fe20000000000 */
[----:B------:R-:W-:Y:S02]  /*3a30*/  IMAD.MOV R7, RZ, RZ, -R6 ;  /* 0x000000ffff077224 */ /* 0x000fe400078e0a06 */
[--C-:B------:R-:W-:Y:S02]  /*3a40*/  @!P4 IMAD.IADD R140, R140, 0x1, -R2.reuse ;  /* 0x000000018c8cc824 */ /* 0x100fe400078e0a02 */
[----:B------:R-:W-:Y:S01]  /*3a50*/  @!P0 IMAD.IADD R142, R142, 0x1, -R2 ;  /* 0x000000018e8e8824 */ /* 0x000fe200078e0a02 */
[C---:B------:R-:W-:Y:S01]  /*3a60*/  ISETP.GT.U32.AND P0, PT, R2.reuse, R144, PT ;  /* 0x000000900200720c */ /* 0x040fe20003f04070 */
[C---:B------:R-:W-:Y:S01]  /*3a70*/  IMAD R146, R2.reuse, R7, R146 ;  /* 0x0000000702927224 */ /* 0x040fe200078e0292 */
[----:B------:R-:W-:Y:S01]  /*3a80*/  ISETP.GT.U32.AND P4, PT, R2, R140, PT ;  /* 0x0000008c0200720c */ /* 0x000fe20003f84070 */
[----:B------:R-:W-:-:S02]  /*3a90*/  @!P6 IMAD.IADD R138, R138, 0x1, -R2 ;  /* 0x000000018a8ae824 */ /* 0x000fc400078e0a02 */
[----:B------:R-:W-:Y:S01]  /*3aa0*/  @!P3 IMAD.MOV R136, RZ, RZ, -R136 ;  /* 0x000000ffff88b224 */ /* 0x000fe200078e0a88 */
[----:B------:R-:W-:Y:S01]  /*3ab0*/  ISETP.GT.U32.AND P6, PT, R2, R146, PT ;  /* 0x000000920200720c */ /* 0x000fe20003fc4070 */
[----:B------:R-:W-:Y:S01]  /*3ac0*/  IMAD.HI.U32 R6, R3, R148, RZ ;  /* 0x0000009403067227 */ /* 0x000fe200078e00ff */
[----:B------:R-:W-:Y:S02]  /*3ad0*/  ISETP.GE.AND P3, PT, R8, RZ, PT ;  /* 0x000000ff0800720c */ /* 0x000fe40003f66270 */
[----:B------:R-:W-:Y:S01]  /*3ae0*/  LOP3.LUT R8, R4, 0x90, RZ, 0xfc, !PT ;  /* 0x0000009004087812 */ /* 0x000fe200078efcff */
[----:B------:R-:W-:Y:S02]  /*3af0*/  VIADD R7, R5, 0x8e ;  /* 0x0000008e05077836 */ /* 0x000fe40000000000 */
[--C-:B------:R-:W-:Y:S01]  /*3b00*/  @!P0 IMAD.IADD R144, R144, 0x1, -R2.reuse ;  /* 0x0000000190908824 */ /* 0x100fe200078e0a02 */
[----:B------:R-:W-:Y:S01]  /*3b10*/  IABS R150, R8 ;  /* 0x0000000800967213 */ /* 0x000fe20000000000 */
[----:B------:R-:W-:Y:S01]  /*3b20*/  @!P4 IMAD.IADD R140, R140, 0x1, -R2 ;  /* 0x000000018c8cc824 */ /* 0x000fe200078e0a02 */
[----:B------:R-:W-:Y:S01]  /*3b30*/  ISETP.GE.AND P4, PT, R9, RZ, PT ;  /* 0x000000ff0900720c */ /* 0x000fe20003f86270 */
[----:B------:R-:W-:Y:S01]  /*3b40*/  IMAD.MOV R9, RZ, RZ, -R6 ;  /* 0x000000ffff097224 */ /* 0x000fe200078e0a06 */
[----:B------:R-:W-:Y:S01]  /*3b50*/  ISETP.GE.AND P0, PT, R7, RZ, PT ;  /* 0x000000ff0700720c */ /* 0x000fe20003f06270 */
[----:B------:R-:W-:Y:S01]  /*3b60*/  @!P6 IMAD.IADD R146, R146, 0x1, -R2 ;  /* 0x000000019292e824 */ /* 0x000fe200078e0a02 */
[----:B------:R-:W-:Y:S01]  /*3b70*/  ISETP.GT.U32.AND P6, PT, R2, R144, PT ;  /* 0x000000900200720c */ /* 0x000fe20003fc4070 */
[----:B------:R-:W-:Y:S01]  /*3b80*/  IMAD.HI.U32 R6, R3, R150, RZ ;  /* 0x0000009603067227 */ /* 0x000fe200078e00ff */
[----:B------:R-:W-:-:S03]  /*3b90*/  IABS R152, R7 ;  /* 0x0000000700987213 */ /* 0x000fc60000000000 */
[----:B------:R-:W-:Y:S02]  /*3ba0*/  IMAD.MOV R7, RZ, RZ, -R6 ;  /* 0x000000ffff077224 */ /* 0x000fe400078e0a06 */
[----:B------:R-:W-:Y:S01]  /*3bb0*/  @!P2 IMAD.MOV R142, RZ, RZ, -R142 ;  /* 0x000000ffff8ea224 */ /* 0x000fe200078e0a8e */
[C---:B------:R-:W-:Y:S01]  /*3bc0*/  ISETP.GT.U32.AND P2, PT, R2.reuse, R146, PT ;  /* 0x000000920200720c */ /* 0x040fe20003f44070 */
[C---:B------:R-:W-:Y:S02]  /*3bd0*/  IMAD R150, R2.reuse, R7, R150 ;  /* 0x0000000702967224 */ /* 0x040fe400078e0296 */
[----:B------:R-:W-:Y:S02]  /*3be0*/  IMAD R148, R2, R9, R148 ;  /* 0x0000000902947224 */ /* 0x000fe400078e0294 */
[----:B------:R-:W-:Y:S01]  /*3bf0*/  @!P6 IMAD.IADD R144, R144, 0x1, -R2 ;  /* 0x000000019090e824 */ /* 0x000fe200078e0a02 */
[C---:B------:R-:W-:Y:S01]  /*3c00*/  ISETP.GT.U32.AND P6, PT, R2.reuse, R150, PT ;  /* 0x000000960200720c */ /* 0x040fe20003fc4070 */
[----:B------:R-:W-:Y:S01]  /*3c10*/  @!P5 IMAD.MOV R140, RZ, RZ, -R140 ;  /* 0x000000ffff8cd224 */ /* 0x000fe200078e0a8c */
[----:B------:R-:W-:Y:S01]  /*3c20*/  ISETP.GT.U32.AND P5, PT, R2, R148, PT ;  /* 0x000000940200720c */ /* 0x000fe20003fa4070 */
[----:B------:R-:W-:Y:S01]  /*3c30*/  @!P1 IMAD.MOV R138, RZ, RZ, -R138 ;  /* 0x000000ffff8a9224 */ /* 0x000fe200078e0a8a */
[----:B------:R-:W-:Y:S01]  /*3c40*/  ISETP.GE.AND P1, PT, R10, RZ, PT ;  /* 0x000000ff0a00720c */ /* 0x000fe20003f26270 */
[----:B------:R-:W-:Y:S01]  /*3c50*/  IMAD.HI.U32 R6, R3, R152, RZ ;  /* 0x0000009803067227 */ /* 0x000fe200078e00ff */
[----:B------:R-:W-:-:S03]  /*3c60*/  LOP3.LUT R10, R4, 0x8a, RZ, 0xfc, !PT ;  /* 0x0000008a040a7812 */ /* 0x000fc600078efcff */
[--C-:B------:R-:W-:Y:S01]  /*3c70*/  @!P2 IMAD.IADD R146, R146, 0x1, -R2.reuse ;  /* 0x000000019292a824 */ /* 0x100fe200078e0a02 */
[----:B------:R-:W-:Y:S01]  /*3c80*/  ISETP.GE.AND P2, PT, R8, RZ, PT ;  /* 0x000000ff0800720c */ /* 0x000fe20003f46270 */
[C---:B------:R-:W-:Y:S01]  /*3c90*/  IMAD.HI.U32 R7, R3.reuse, R154, RZ ;  /* 0x0000009a03077227 */ /* 0x040fe200078e00ff */
[----:B------:R-:W-:Y:S02]  /*3ca0*/  IABS R156, R10 ;  /* 0x0000000a009c7213 */ /* 0x000fe40000000000 */
[----:B------:R-:W-:Y:S01]  /*3cb0*/  LOP3.LUT R8, R4, 0x88, RZ, 0xfc, !PT ;  /* 0x0000008804087812 */ /* 0x000fe200078efcff */
[----:B------:R-:W-:Y:S02]  /*3cc0*/  @!P6 IMAD.IADD R150, R150, 0x1, -R2 ;  /* 0x000000019696e824 */ /* 0x000fe400078e0a02 */
[----:B------:R-:W-:Y:S01]  /*3cd0*/  IMAD.MOV R9, RZ, RZ, -R6 ;  /* 0x000000ffff097224 */ /* 0x000fe200078e0a06 */
[----:B------:R-:W-:Y:S01]  /*3ce0*/  IABS R158, R8 ;  /* 0x00000008009e7213 */ /* 0x000fe20000000000 */
[----:B------:R-:W-:Y:S01]  /*3cf0*/  IMAD.MOV R7, RZ, RZ, -R7 ;  /* 0x000000ffff077224 */ /* 0x000fe200078e0a07 */
[----:B------:R-:W-:Y:S01]  /*3d00*/  ISETP.GT.U32.AND P6, PT, R2, R150, PT ;  /* 0x000000960200720c */ /* 0x000fe20003fc4070 */
[----:B------:R-:W-:-:S04]  /*3d10*/  IMAD.HI.U32 R6, R3, R156, RZ ;  /* 0x0000009c03067227 */ /* 0x000fc800078e00ff */
[----:B------:R-:W-:Y:S01]  /*3d20*/  @!P5 IMAD.IADD R148, R148, 0x1, -R2 ;  /* 0x000000019494d824 */ /* 0x000fe200078e0a02 */
[----:B------:R-:W-:Y:S01]  /*3d30*/  ISETP.GE.AND P5, PT, R11, RZ, PT ;  /* 0x000000ff0b00720c */ /* 0x000fe20003fa6270 */
[----:B------:R-:W-:Y:S01]  /*3d40*/  IMAD R154, R2, R7, R154 ;  /* 0x00000007029a7224 */ /* 0x000fe200078e029a */
[----:B------:R-:W-:Y:S01]  /*3d50*/  LOP3.LUT R11, R4, 0x86, RZ, 0xfc, !PT ;  /* 0x00000086040b7812 */ /* 0x000fe200078efcff */
[----:B------:R-:W-:Y:S02]  /*3d60*/  IMAD.MOV R7, RZ, RZ, -R6 ;  /* 0x000000ffff077224 */ /* 0x000fe400078e0a06 */
[----:B------:R-:W-:Y:S01]  /*3d70*/  IMAD.HI.U32 R6, R3, R158, RZ ;  /* 0x0000009e03067227 */ /* 0x000fe200078e00ff */
[----:B------:R-:W-:-:S03]  /*3d80*/  IABS R160, R11 ;  /* 0x0000000b00a07213 */ /* 0x000fc60000000000 */
[----:B------:R-:W-:Y:S01]  /*3d90*/  @!P3 IMAD.MOV R144, RZ, RZ, -R144 ;  /* 0x000000ffff90b224 */ /* 0x000fe200078e0a90 */
[C---:B------:R-:W-:Y:S01]  /*3da0*/  ISETP.GT.U32.AND P3, PT, R2.reuse, R148, PT ;  /* 0x000000940200720c */ /* 0x040fe20003f64070 */
[----:B------:R-:W-:Y:S02]  /*3db0*/  IMAD R156, R2, R7, R156 ;  /* 0x00000007029c7224 */ /* 0x000fe400078e029c */
[----:B------:R-:W-:Y:S02]  /*3dc0*/  IMAD.MOV R7, RZ, RZ, -R6 ;  /* 0x000000ffff077224 */ /* 0x000fe400078e0a06 */
[----:B------:R-:W-:Y:S01]  /*3dd0*/  @!P6 IMAD.IADD R150, R150, 0x1, -R2 ;  /* 0x000000019696e824 */ /* 0x000fe200078e0a02 */
[C---:B------:R-:W-:Y:S01]  /*3de0*/  ISETP.GT.U32.AND P6, PT, R2.reuse, R156, PT ;  /* 0x0000009c0200720c */ /* 0x040fe20003fc4070 */
[C---:B------:R-:W-:Y:S02]  /*3df0*/  IMAD R158, R2.reuse, R7, R158 ;  /* 0x00000007029e7224 */ /* 0x040fe400078e029e */
[----:B------:R-:W-:-:S02]  /*3e00*/  IMAD R152, R2, R9, R152 ;  /* 0x0000000902987224 */ /* 0x000fc400078e0298 */
[----:B------:R-:W-:Y:S01]  /*3e10*/  @!P2 IMAD.MOV R150, RZ, RZ, -R150 ;  /* 0x000000ffff96a224 */ /* 0x000fe200078e0a96 */
[C---:B------:R-:W-:Y:S01]  /*3e20*/  ISETP.GT.U32.AND P2, PT, R2.reuse, R158, PT ;  /* 0x0000009e0200720c */ /* 0x040fe20003f44070 */
[----:B------:R-:W-:Y:S01]  /*3e30*/  @!P4 IMAD.MOV R146, RZ, RZ, -R146 ;  /* 0x000000ffff92c224 */ /* 0x000fe200078e0a92 */
[----:B------:R-:W-:Y:S01]  /*3e40*/  ISETP.GT.U32.AND P4, PT, R2, R152, PT ;  /* 0x000000980200720c */ /* 0x000fe20003f84070 */
[----:B------:R-:W-:Y:S01]  /*3e50*/  @!P3 IMAD.IADD R148, R148, 0x1, -R2 ;  /* 0x000000019494b824 */ /* 0x000fe200078e0a02 */
[----:B------:R-:W-:Y:S01]  /*3e60*/  ISETP.GT.U32.AND P3, PT, R2, R154, PT ;  /* 0x0000009a0200720c */ /* 0x000fe20003f64070 */
[----:B------:R-:W-:-:S04]  /*3e70*/  IMAD.HI.U32 R6, R3, R160, RZ ;  /* 0x000000a003067227 */ /* 0x000fc800078e00ff */
[----:B------:R-:W-:Y:S02]  /*3e80*/  IMAD.MOV R7, RZ, RZ, -R6 ;  /* 0x000000ffff077224 */ /* 0x000fe400078e0a06 */
[----:B------:R-:W-:Y:S02]  /*3e90*/  @!P1 IMAD.MOV R148, RZ, RZ, -R148 ;  /* 0x000000ffff949224 */ /* 0x000fe400078e0a94 */
[--C-:B------:R-:W-:Y:S02]  /*3ea0*/  @!P2 IMAD.IADD R158, R158, 0x1, -R2.reuse ;  /* 0x000000019e9ea824 */ /* 0x100fe400078e0a02 */
[--C-:B------:R-:W-:Y:S01]  /*3eb0*/  @!P4 IMAD.IADD R152, R152, 0x1, -R2.reuse ;  /* 0x000000019898c824 */ /* 0x100fe200078e0a02 */
[----:B------:R-:W-:Y:S01]  /*3ec0*/  ISETP.GE.AND P4, PT, R10, RZ, PT ;  /* 0x000000ff0a00720c */ /* 0x000fe20003f86270 */
[----:B------:R-:W-:Y:S01]  /*3ed0*/  @!P3 IMAD.IADD R154, R154, 0x1, -R2 ;  /* 0x000000019a9ab824 */ /* 0x000fe200078e0a02 */
[C---:B------:R-:W-:Y:S01]  /*3ee0*/  ISETP.GT.U32.AND P2, PT, R2.reuse, R158, PT ;  /* 0x0000009e0200720c */ /* 0x040fe20003f44070 */
[C---:B------:R-:W-:Y:S01]  /*3ef0*/  IMAD R160, R2.reuse, R7, R160 ;  /* 0x0000000702a07224 */ /* 0x040fe200078e02a0 */
[C---:B------:R-:W-:Y:S01]  /*3f00*/  ISETP.GT.U32.AND P3, PT, R2.reuse, R152, PT ;  /* 0x000000980200720c */ /* 0x040fe20003f64070 */
[----:B------:R-:W-:Y:S01]  /*3f10*/  IMAD.HI.U32 R7, R3, R164, RZ ;  /* 0x000000a403077227 */ /* 0x000fe200078e00ff */
[----:B------:R-:W-:-:S02]  /*3f20*/  ISETP.GT.U32.AND P1, PT, R2, R154, PT ;  /* 0x0000009a0200720c */ /* 0x000fc40003f24070 */
[----:B------:R-:W-:Y:S01]  /*3f30*/  LOP3.LUT R10, R4, 0x7c, RZ, 0xfc, !PT ;  /* 0x0000007c040a7812 */ /* 0x000fe200078efcff */
[----:B------:R-:W-:Y:S02]  /*3f40*/  IMAD.MOV R7, RZ, RZ, -R7 ;  /* 0x000000ffff077224 */ /* 0x000fe400078e0a07 */
[----:B------:R-:W-:Y:S01]  /*3f50*/  IMAD.HI.U32 R6, R3, R162, RZ ;  /* 0x000000a203067227 */ /* 0x000fe200078e00ff */
[----:B------:R-:W-:-:S03]  /*3f60*/  IABS R170, R10 ;  /* 0x0000000a00aa7213 */ /* 0x000fc60000000000 */
[----:B------:R-:W-:Y:S02]  /*3f70*/  IMAD R164, R2, R7, R164 ;  /* 0x0000000702a47224 */ /* 0x000fe400078e02a4 */
[----:B------:R-:W-:Y:S02]  /*3f80*/  IMAD.MOV R9, RZ, RZ, -R6 ;  /* 0x000000ffff097224 */ /* 0x000fe400078e0a06 */
[--C-:B------:R-:W-:Y:S01]  /*3f90*/  @!P2 IMAD.IADD R158, R158, 0x1, -R2.reuse ;  /* 0x000000019e9ea824 */ /* 0x100fe200078e0a02 */
[----:B------:R-:W-:Y:S01]  /*3fa0*/  ISETP.GT.U32.AND P2, PT, R2, R164, PT ;  /* 0x000000a40200720c */ /* 0x000fe20003f44070 */
[--C-:B------:R-:W-:Y:S01]  /*3fb0*/  @!P3 IMAD.IADD R152, R152, 0x1, -R2.reuse ;  /* 0x000000019898b824 */ /* 0x100fe200078e0a02 */
[----:B------:R-:W-:Y:S01]  /*3fc0*/  ISETP.GE.AND P3, PT, R8, RZ, PT ;  /* 0x000000ff0800720c */ /* 0x000fe20003f66270 */
[----:B------:R-:W-:Y:S01]  /*3fd0*/  @!P1 IMAD.IADD R154, R154, 0x1, -R2 ;  /* 0x000000019a9a9824 */ /* 0x000fe200078e0a02 */
[C---:B------:R-:W-:Y:S01]  /*3fe0*/  ISETP.GT.U32.AND P1, PT, R2.reuse, R160, PT ;  /* 0x000000a00200720c */ /* 0x040fe20003f24070 */
[----:B------:R-:W-:Y:S01]  /*3ff0*/  IMAD R162, R2, R9, R162 ;  /* 0x0000000902a27224 */ /* 0x000fe200078e02a2 */
[----:B------:R-:W-:Y:S01]  /*4000*/  LOP3.LUT R8, R4, 0x80, RZ, 0xfc, !PT ;  /* 0x0000008004087812 */ /* 0x000fe200078efcff */
[----:B------:R-:W-:-:S02]  /*4010*/  VIADD R6, R5, 0x7e ;  /* 0x0000007e05067836 */ /* 0x000fc40000000000 */
[----:B------:R-:W-:Y:S01]  /*4020*/  @!P5 IMAD.MOV R154, RZ, RZ, -R154 ;  /* 0x000000ffff9ad224 */ /* 0x000fe200078e0a9a */
[----:B------:R-:W-:Y:S01]  /*4030*/  ISETP.GT.U32.AND P5, PT, R2, R162, PT ;  /* 0x000000a20200720c */ /* 0x000fe20003fa4070 */
[----:B------:R-:W-:Y:S01]  /*4040*/  @!P6 IMAD.IADD R156, R156, 0x1, -R2 ;  /* 0x000000019c9ce824 */ /* 0x000fe200078e0a02 */
[----:B------:R-:W-:Y:S01]  /*4050*/  IABS R166, R8 ;  /* 0x0000000800a67213 */ /* 0x000fe20000000000 */
[----:B------:R-:W-:Y:S01]  /*4060*/  @!P0 IMAD.MOV R152, RZ, RZ, -R152 ;  /* 0x000000ffff988224 */ /* 0x000fe200078e0a98 */
[----:B------:R-:W-:Y:S01]  /*4070*/  IABS R168, R6 ;  /* 0x0000000600a87213 */ /* 0x000fe20000000000 */
[--C-:B------:R-:W-:Y:S01]  /*4080*/  @!P2 IMAD.IADD R164, R164, 0x1, -R2.reuse ;  /* 0x00000001a4a4a824 */ /* 0x100fe200078e0a02 */
[----:B------:R-:W-:Y:S01]  /*4090*/  ISETP.GT.U32.AND P6, PT, R2, R156, PT ;  /* 0x0000009c0200720c */ /* 0x000fe20003fc4070 */
[----:B------:R-:W-:Y:S01]  /*40a0*/  @!P1 IMAD.IADD R160, R160, 0x1, -R2 ;  /* 0x00000001a0a09824 */ /* 0x000fe200078e0a02 */
[----:B------:R-:W-:Y:S01]  /*40b0*/  ISETP.GE.AND P0, PT, R6, RZ, PT ;  /* 0x000000ff0600720c */ /* 0x000fe20003f06270 */
[----:B------:R-:W-:Y:S01]  /*40c0*/  IMAD.HI.U32 R6, R3, R166, RZ ;  /* 0x000000a603067227 */ /* 0x000fe200078e00ff */
[----:B------:R-:W-:-:S02]  /*40d0*/  ISETP.GT.U32.AND P2, PT, R2, R164, PT ;  /* 0x000000a40200720c */ /* 0x000fc40003f44070 */
[----:B------:R-:W-:Y:S01]  /*40e0*/  ISETP.GT.U32.AND P1, PT, R2, R160, PT ;  /* 0x000000a00200720c */ /* 0x000fe20003f24070 */
[----:B------:R-:W-:-:S04]  /*40f0*/  IMAD.HI.U32 R7, R3, R168, RZ ;  /* 0x000000a803077227 */ /* 0x000fc800078e00ff */
[----:B------:R-:W-:Y:S02]  /*4100*/  IMAD.MOV R9, RZ, RZ, -R6 ;  /* 0x000000ffff097224 */ /* 0x000fe400078e0a06 */
[----:B------:R-:W-:Y:S02]  /*4110*/  IMAD.MOV R7, RZ, RZ, -R7 ;  /* 0x000000ffff077224 */ /* 0x000fe400078e0a07 */
[----:B------:R-:W-:-:S04]  /*4120*/  IMAD.HI.U32 R6, R3, R170, RZ ;  /* 0x000000aa03067227 */ /* 0x000fc800078e00ff */
[----:B------:R-:W-:Y:S02]  /*4130*/  @!P5 IMAD.IADD R162, R162, 0x1, -R2 ;  /* 0x00000001a2a2d824 */ /* 0x000fe400078e0a02 */
[C---:B------:R-:W-:Y:S02]  /*4140*/  IMAD R168, R2.reuse, R7, R168 ;  /* 0x0000000702a87224 */ /* 0x040fe400078e02a8 */
[----:B------:R-:W-:Y:S01]  /*4150*/  IMAD.MOV R7, RZ, RZ, -R6 ;  /* 0x000000ffff077224 */ /* 0x000fe200078e0a06 */
[----:B------:R-:W-:Y:S01]  /*4160*/  ISETP.GT.U32.AND P5, PT, R2, R162, PT ;  /* 0x000000a20200720c */ /* 0x000fe20003fa4070 */
[----:B------:R-:W-:Y:S01]  /*4170*/  @!P6 IMAD.IADD R156, R156, 0x1, -R2 ;  /* 0x000000019c9ce824 */ /* 0x000fe200078e0a02 */
[----:B------:R-:W-:Y:S01]  /*4180*/  ISETP.GE.AND P6, PT, R11, RZ, PT ;  /* 0x000000ff0b00720c */ /* 0x000fe20003fc6270 */
[----:B------:R-:W-:Y:S01]  /*4190*/  IMAD R170, R2, R7, R170 ;  /* 0x0000000702aa7224 */ /* 0x000fe200078e02aa */
[----:B------:R-:W-:Y:S01]  /*41a0*/  LOP3.LUT R11, R4, 0x74, RZ, 0xfc, !PT ;  /* 0x00000074040b7812 */ /* 0x000fe200078efcff */
[----:B------:R-:W-:Y:S01]  /*41b0*/  IMAD R166, R2, R9, R166 ;  /* 0x0000000902a67224 */ /* 0x000fe200078e02a6 */
[----:B------:R-:W-:Y:S01]  /*41c0*/  LOP3.LUT R9, R4, 0x7a, RZ, 0xfc, !PT ;  /* 0x0000007a04097812 */ /* 0x000fe200078efcff */
[----:B------:R-:W-:Y:S01]  /*41d0*/  @!P2 IMAD.IADD R164, R164, 0x1, -R2 ;  /* 0x00000001a4a4a824 */ /* 0x000fe200078e0a02 */
[C---:B------:R-:W-:Y:S01]  /*41e0*/  ISETP.GT.U32.AND P2, PT, R2.reuse, R170, PT ;  /* 0x000000aa0200720c */ /* 0x040fe20003f44070 */
[----:B------:R-:W-:Y:S01]  /*41f0*/  @!P3 IMAD.MOV R158, RZ, RZ, -R158 ;  /* 0x000000ffff9eb224 */ /* 0x000fe200078e0a9e */
[----:B------:R-:W-:Y:S01]  /*4200*/  ISETP.GT.U32.AND P3, PT, R2, R166, PT ;  /* 0x000000a60200720c */ /* 0x000fe20003f64070 */
[----:B------:R-:W-:Y:S01]  /*4210*/  @!P1 IMAD.IADD R160, R160, 0x1, -R2 ;  /* 0x00000001a0a09824 */ /* 0x000fe200078e0a02 */
[----:B------:R-:W-:Y:S01]  /*4220*/  IABS R172, R9 ;  /* 0x0000000900ac7213 */ /* 0x000fe20000000000 */
[----:B------:R-:W-:Y:S01]  /*4230*/  @!P4 IMAD.MOV R156, RZ, RZ, -R156 ;  /* 0x000000ffff9cc224 */ /* 0x000fe200078e0a9c */
[----:B------:R-:W-:Y:S01]  /*4240*/  ISETP.GE.AND P4, PT, R12, RZ, PT ;  /* 0x000000ff0c00720c */ /* 0x000fe20003f86270 */
[----:B------:R-:W-:Y:S01]  /*4250*/  @!P5 IMAD.IADD R162, R162, 0x1, -R2 ;  /* 0x00000001a2a2d824 */ /* 0x000fe200078e0a02 */
[----:B------:R-:W-:Y:S01]  /*4260*/  ISETP.GT.U32.AND P5, PT, R2, R168, PT ;  /* 0x000000a80200720c */ /* 0x000fe20003fa4070 */
[----:B------:R-:W-:Y:S01]  /*4270*/  @!P6 IMAD.MOV R160, RZ, RZ, -R160 ;  /* 0x000000ffffa0e224 */ /* 0x000fe200078e0aa0 */
[----:B------:R-:W-:Y:S01]  /*4280*/  ISETP.GE.AND P6, PT, R8, RZ, PT ;  /* 0x000000ff0800720c */ /* 0x000fe20003fc6270 */
[----:B------:R-:W-:Y:S01]  /*4290*/  IMAD.HI.U32 R6, R3, R172, RZ ;  /* 0x000000ac03067227 */ /* 0x000fe200078e00ff */
[----:B------:R-:W-:-:S02]  /*42a0*/  LOP3.LUT R8, R4, 0x78, RZ, 0xfc, !PT ;  /* 0x0000007804087812 */ /* 0x000fc400078efcff */
[----:B------:R-:W-:Y:S01]  /*42b0*/  IABS R178, R11 ;  /* 0x0000000b00b27213 */ /* 0x000fe20000000000 */
[--C-:B------:R-:W-:Y:S01]  /*42c0*/  @!P2 IMAD.IADD R170, R170, 0x1, -R2.reuse ;  /* 0x00000001aaaaa824 */ /* 0x100fe200078e0a02 */
[----:B------:R-:W-:Y:S01]  /*42d0*/  IABS R174, R8 ;  /* 0x0000000800ae7213 */ /* 0x000fe20000000000 */
[----:B------:R-:W-:Y:S01]  /*42e0*/  @!P3 IMAD.IADD R166, R166, 0x1, -R2 ;  /* 0x00000001a6a6b824 */ /* 0x000fe200078e0a02 */
[----:B------:R-:W-:Y:S01]  /*42f0*/  ISETP.GE.AND P3, PT, R10, RZ, PT ;  /* 0x000000ff0a00720c */ /* 0x000fe20003f66270 */
[----:B------:R-:W-:Y:S01]  /*4300*/  IMAD.MOV R7, RZ, RZ, -R6 ;  /* 0x000000ffff077224 */ /* 0x000fe200078e0a06 */
[----:B------:R-:W-:Y:S01]  /*4310*/  ISETP.GT.U32.AND P2, PT, R2, R170, PT ;  /* 0x000000aa0200720c */ /* 0x000fe20003f44070 */
[----:B------:R-:W-:Y:S01]  /*4320*/  IMAD.HI.U32 R6, R3, R174, RZ ;  /* 0x000000ae03067227 */ /* 0x000fe200078e00ff */
[----:B------:R-:W-:Y:S02]  /*4330*/  LOP3.LUT R10, R4, 0x76, RZ, 0xfc, !PT ;  /* 0x00000076040a7812 */ /* 0x000fe400078efcff */
[----:B------:R-:W-:Y:S01]  /*4340*/  ISETP.GE.AND P1, PT, R14, RZ, PT ;  /* 0x000000ff0e00720c */ /* 0x000fe20003f26270 */
[----:B------:R-:W-:Y:S01]  /*4350*/  @!P4 IMAD.MOV R162, RZ, RZ, -R162 ;  /* 0x000000ffffa2c224 */ /* 0x000fe200078e0aa2 */
[----:B------:R-:W-:Y:S01]  /*4360*/  ISETP.GT.U32.AND P4, PT, R2, R166, PT ;  /* 0x000000a60200720c */ /* 0x000fe20003f84070 */
[----:B------:R-:W-:Y:S01]  /*4370*/  @!P5 IMAD.IADD R168, R168, 0x1, -R2 ;  /* 0x00000001a8a8d824 */ /* 0x000fe200078e0a02 */
[----:B------:R-:W-:Y:S01]  /*4380*/  IABS R176, R10 ;  /* 0x0000000a00b07213 */ /* 0x000fe20000000000 */
[----:B------:R-:W-:Y:S01]  /*4390*/  IMAD R172, R2, R7, R172 ;  /* 0x0000000702ac7224 */ /* 0x000fe200078e02ac */
[----:B------:R-:W-:Y:S01]  /*43a0*/  LOP3.LUT R12, R4, 0x72, RZ, 0xfc, !PT ;  /* 0x00000072040c7812 */ /* 0x000fe200078efcff */
[----:B------:R-:W-:Y:S01]  /*43b0*/  IMAD.MOV R7, RZ, RZ, -R6 ;  /* 0x000000ffff077224 */ /* 0x000fe200078e0a06 */
[----:B------:R-:W-:Y:S01]  /*43c0*/  ISETP.GT.U32.AND P5, PT, R2, R168, PT ;  /* 0x000000a80200720c */ /* 0x000fe20003fa4070 */
[----:B------:R-:W-:Y:S01]  /*43d0*/  @!P2 IMAD.IADD R170, R170, 0x1, -R2 ;  /* 0x00000001aaaaa824 */ /* 0x000fe200078e0a02 */
[----:B------:R-:W-:Y:S01]  /*43e0*/  IABS R180, R12 ;  /* 0x0000000c00b47213 */ /* 0x000fe20000000000 */
[----:B------:R-:W-:-:S02]  /*43f0*/  IMAD R174, R2, R7, R174 ;  /* 0x0000000702ae7224 */ /* 0x000fc400078e02ae */
[----:B------:R-:W-:-:S03]  /*4400*/  IMAD.HI.U32 R6, R3, R176, RZ ;  /* 0x000000b003067227 */ /* 0x000fc600078e00ff */
[----:B------:R-:W-:Y:S01]  /*4410*/  ISETP.GT.U32.AND P2, PT, R2, R174, PT ;  /* 0x000000ae0200720c */ /* 0x000fe20003f44070 */
[----:B------:R-:W-:Y:S01]  /*4420*/  @!P4 IMAD.IADD R166, R166, 0x1, -R2 ;  /* 0x00000001a6a6c824 */ /* 0x000fe200078e0a02 */
[----:B------:R-:W-:Y:S01]  /*4430*/  ISETP.GT.U32.AND P4, PT, R2, R172, PT ;  /* 0x000000ac0200720c */ /* 0x000fe20003f84070 */
[----:B------:R-:W-:-:S04]  /*4440*/  IMAD.HI.U32 R7, R3, R178, RZ ;  /* 0x000000b203077227 */ /* 0x000fc800078e00ff */
[----:B------:R-:W-:Y:S01]  /*4450*/  @!P5 IMAD.IADD R168, R168, 0x1, -R2 ;  /* 0x00000001a8a8d824 */ /* 0x000fe200078e0a02 */
[----:B------:R-:W-:Y:S01]  /*4460*/  ISETP.GE.AND P5, PT, R9, RZ, PT ;  /* 0x000000ff0900720c */ /* 0x000fe20003fa6270 */
[----:B------:R-:W-:Y:S02]  /*4470*/  IMAD.MOV R9, RZ, RZ, -R6 ;  /* 0x000000ffff097224 */ /* 0x000fe400078e0a06 */
[----:B------:R-:W-:Y:S02]  /*4480*/  IMAD.MOV R7, RZ, RZ, -R7 ;  /* 0x000000ffff077224 */ /* 0x000fe400078e0a07 */
[----:B------:R-:W-:Y:S02]  /*4490*/  IMAD R176, R2, R9, R176 ;  /* 0x0000000902b07224 */ /* 0x000fe400078e02b0 */
[--C-:B------:R-:W-:Y:S02]  /*44a0*/  @!P2 IMAD.IADD R174, R174, 0x1, -R2.reuse ;  /* 0x00000001aeaea824 */ /* 0x100fe400078e0a02 */
[----:B------:R-:W-:Y:S01]  /*44b0*/  @!P4 IMAD.IADD R172, R172, 0x1, -R2 ;  /* 0x00000001acacc824 */ /* 0x000fe200078e0a02 */
[C---:B------:R-:W-:Y:S01]  /*44c0*/  ISETP.GT.U32.AND P2, PT, R2.reuse, R176, PT ;  /* 0x000000b00200720c */ /* 0x040fe20003f44070 */
[----:B------:R-:W-:Y:S01]  /*44d0*/  IMAD R178, R2, R7, R178 ;  /* 0x0000000702b27224 */ /* 0x000fe200078e02b2 */
[----:B------:R-:W-:Y:S01]  /*44e0*/  ISETP.GE.AND P4, PT, R8, RZ, PT ;  /* 0x000000ff0800720c */ /* 0x000fe20003f86270 */
[----:B------:R-:W-:Y:S01]  /*44f0*/  @!P6 IMAD.MOV R166, RZ, RZ, -R166 ;  /* 0x000000ffffa6e224 */ /* 0x000fe200078e0aa6 */
[----:B------:R-:W-:Y:S01]  /*4500*/  ISETP.GT.U32.AND P6, PT, R2, R174, PT ;  /* 0x000000ae0200720c */ /* 0x000fe20003fc4070 */
[----:B------:R-:W-:Y:S01]  /*4510*/  IMAD.HI.U32 R6, R3, R180, RZ ;  /* 0x000000b403067227 */ /* 0x000fe200078e00ff */
[----:B------:R-:W-:-:S03]  /*4520*/  LOP3.LUT R8, R4, 0x70, RZ, 0xfc, !PT ;  /* 0x0000007004087812 */ /* 0x000fc600078efcff */
[----:B------:R-:W-:Y:S01]  /*4530*/  @!P1 IMAD.MOV R164, RZ, RZ, -R164 ;  /* 0x000000ffffa49224 */ /* 0x000fe200078e0aa4 */
[C---:B------:R-:W-:Y:S01]  /*4540*/  ISETP.GT.U32.AND P1, PT, R2.reuse, R172, PT ;  /* 0x000000ac0200720c */ /* 0x040fe20003f24070 */
[----:B------:R-:W-:Y:S01]  /*4550*/  @!P0 IMAD.MOV R168, RZ, RZ, -R168 ;  /* 0x000000ffffa88224 */ /* 0x000fe200078e0aa8 */
[C---:B------:R-:W-:Y:S01]  /*4560*/  ISETP.GT.U32.AND P0, PT, R2.reuse, R178, PT ;  /* 0x000000b20200720c */ /* 0x040fe20003f04070 */
[----:B------:R-:W-:Y:S01]  /*4570*/  IMAD.MOV R9, RZ, RZ, -R6 ;  /* 0x000000ffff097224 */ /* 0x000fe200078e0a06 */
[----:B------:R-:W-:Y:S01]  /*4580*/  IABS R184, R8 ;  /* 0x0000000800b87213 */ /* 0x000fe20000000000 */
[----:B------:R-:W-:Y:S02]  /*4590*/  VIADD R7, R5, 0x6e ;  /* 0x0000006e05077836 */ /* 0x000fe40000000000 */
[----:B------:R-:W-:Y:S01]  /*45a0*/  IMAD R180, R2, R9, R180 ;  /* 0x0000000902b47224 */ /* 0x000fe200078e02b4 */
[----:B------:R-:W-:Y:S01]  /*45b0*/  LOP3.LUT R9, R4, 0x6c, RZ, 0xfc, !PT ;  /* 0x0000006c04097812 */ /* 0x000fe200078efcff */
[--C-:B------:R-:W-:Y:S01]  /*45c0*/  @!P6 IMAD.IADD R174, R174, 0x1, -R2.reuse ;  /* 0x00000001aeaee824 */ /* 0x100fe200078e0a02 */
[----:B------:R-:W-:Y:S01]  /*45d0*/  IABS R182, R7 ;  /* 0x0000000700b67213 */ /* 0x000fe20000000000 */
[--C-:B------:R-:W-:Y:S01]  /*45e0*/  @!P2 IMAD.IADD R176, R176, 0x1, -R2.reuse ;  /* 0x00000001b0b0a824 */ /* 0x100fe200078e0a02 */
[----:B------:R-:W-:Y:S01]  /*45f0*/  ISETP.GT.U32.AND P6, PT, R2, R180, PT ;  /* 0x000000b40200720c */ /* 0x000fe20003fc4070 */
[--C-:B------:R-:W-:Y:S01]  /*4600*/  @!P1 IMAD.IADD R172, R172, 0x1, -R2.reuse ;  /* 0x00000001acac9824 */ /* 0x100fe200078e0a02 */
[----:B------:R-:W-:Y:S01]  /*4610*/  ISETP.GE.AND P1, PT, R7, RZ, PT ;  /* 0x000000ff0700720c */ /* 0x000fe20003f26270 */
[----:B------:R-:W-:Y:S01]  /*4620*/  @!P0 IMAD.IADD R178, R178, 0x1, -R2 ;  /* 0x00000001b2b28824 */ /* 0x000fe200078e0a02 */
        /* <DEDUP_REMOVED lines=10> */
[----:B------:R-:W-:Y:S02]  /*46d0*/  IMAD R184, R2, R7, R184 ;  /* 0x0000000702b87224 */ /* 0x000fe400078e02b8 */
[----:B------:R-:W-:Y:S02]  /*46e0*/  IMAD.MOV R7, RZ, RZ, -R6 ;  /* 0x000000ffff077224 */ /* 0x000fe400078e0a06 */
[----:B------:R-:W-:Y:S02]  /*46f0*/  @!P6 IMAD.IADD R180, R180, 0x1, -R2 ;  /* 0x00000001b4b4e824 */ /* 0x000fe400078e0a02 */
[----:B------:R-:W-:Y:S01]  /*4700*/  @!P3 IMAD.MOV R170, RZ, RZ, -R170 ;  /* 0x000000ffffaab224 */ /* 0x000fe200078e0aaa */
[----:B------:R-:W-:Y:S01]  /*4710*/  ISETP.GE.AND P3, PT, R10, RZ, PT ;  /* 0x000000ff0a00720c */ /* 0x000fe20003f66270 */
[C---:B------:R-:W-:Y:S01]  /*4720*/  IMAD R182, R2.reuse, R7, R182 ;  /* 0x0000000702b67224 */ /* 0x040fe200078e02b6 */
[----:B------:R-:W-:Y:S01]  /*4730*/  ISETP.GT.U32.AND P6, PT, R2, R180, PT ;  /* 0x000000b40200720c */ /* 0x000fe20003fc4070 */
[--C-:B------:R-:W-:Y:S01]  /*4740*/  @!P2 IMAD.IADD R176, R176, 0x1, -R2.reuse ;  /* 0x00000001b0b0a824 */ /* 0x100fe200078e0a02 */
[----:B------:R-:W-:Y:S01]  /*4750*/  ISETP.GT.U32.AND P2, PT, R2, R184, PT ;  /* 0x000000b80200720c */ /* 0x000fe20003f44070 */
[----:B------:R-:W-:Y:S01]  /*4760*/  @!P5 IMAD.IADD R178, R178, 0x1, -R2 ;  /* 0x00000001b2b2d824 */ /* 0x000fe200078e0a02 */
[----:B------:R-:W-:Y:S01]  /*4770*/  ISETP.GT.U32.AND P5, PT, R2, R182, PT ;  /* 0x000000b60200720c */ /* 0x000fe20003fa4070 */
[----:B------:R-:W-:Y:S01]  /*4780*/  @!P4 IMAD.MOV R174, RZ, RZ, -R174 ;  /* 0x000000ffffaec224 */ /* 0x000fe200078e0aae */
[----:B------:R-:W-:Y:S01]  /*4790*/  ISETP.GE.AND P4, PT, R12, RZ, PT ;  /* 0x000000ff0c00720c */ /* 0x000fe20003f86270 */
[----:B------:R-:W-:Y:S01]  /*47a0*/  IMAD.HI.U32 R6, R3, R186, RZ ;  /* 0x000000ba03067227 */ /* 0x000fe200078e00ff */
[----:B------:R-:W-:-:S02]  /*47b0*/  LOP3.LUT R10, R4, 0x64, RZ, 0xfc, !PT ;  /* 0x00000064040a7812 */ /* 0x000fc400078efcff */
[----:B------:R-:W-:Y:S01]  /*47c0*/  LOP3.LUT R12, R4, 0x46, RZ, 0xfc, !PT ;  /* 0x00000046040c7812 */ /* 0x000fe200078efcff */
[----:B------:R-:W-:Y:S01]  /*47d0*/  IMAD.MOV R7, RZ, RZ, -R6 ;  /* 0x000000ffff077224 */ /* 0x000fe200078e0a06 */
[----:B------:R-:W-:Y:S01]  /*47e0*/  IABS R194, R10 ;  /* 0x0000000a00c27213 */ /* 0x000fe20000000000 */
[----:B------:R-:W-:Y:S01]  /*47f0*/  @!P3 IMAD.MOV R176, RZ, RZ, -R176 ;  /* 0x000000ffffb0b224 */ /* 0x000fe200078e0ab0 */
[----:B------:R-:W-:Y:S01]  /*4800*/  ISETP.GE.AND P3, PT, R8, RZ, PT ;  /* 0x000000ff0800720c */ /* 0x000fe20003f66270 */
[--C-:B------:R-:W-:Y:S01]  /*4810*/  @!P6 IMAD.IADD R180, R180, 0x1, -R2.reuse ;  /* 0x00000001b4b4e824 */ /* 0x100fe200078e0a02 */
[----:B------:R-:W-:Y:S01]  /*4820*/  LOP3.LUT R8, R4, 0x6a, RZ, 0xfc, !PT ;  /* 0x0000006a04087812 */ /* 0x000fe200078efcff */
[----:B------:R-:W-:Y:S01]  /*4830*/  @!P2 IMAD.IADD R184, R184, 0x1, -R2 ;  /* 0x00000001b8b8a824 */ /* 0x000fe200078e0a02 */
[----:B------:R-:W-:Y:S01]  /*4840*/  ISETP.GE.AND P6, PT, R9, RZ, PT ;  /* 0x000000ff0900720c */ /* 0x000fe20003fc6270 */
        /* <DEDUP_REMOVED lines=8> */
[----:B------:R-:W-:Y:S01]  /*48d0*/  LOP3.LUT R7, R4, 0x68, RZ, 0xfc, !PT ;  /* 0x0000006804077812 */ /* 0x000fe200078efcff */
[----:B------:R-:W-:Y:S01]  /*48e0*/  IMAD.MOV R9, RZ, RZ, -R6 ;  /* 0x000000ffff097224 */ /* 0x000fe200078e0a06 */
[----:B------:R-:W-:Y:S01]  /*48f0*/  IABS R224, R12 ;  /* 0x0000000c00e07213 */ /* 0x000fe20000000000 */
[----:B------:R-:W-:Y:S01]  /*4900*/  @!P0 IMAD.MOV R178, RZ, RZ, -R178 ;  /* 0x000000ffffb28224 */ /* 0x000fe200078e0ab2 */
[----:B------:R-:W-:Y:S01]  /*4910*/  ISETP.GE.AND P0, PT, R8, RZ, PT ;  /* 0x000000ff0800720c */ /* 0x000fe20003f06270 */
[----:B------:R-:W-:Y:S01]  /*4920*/  IMAD R188, R2, R9, R188 ;  /* 0x0000000902bc7224 */ /* 0x000fe200078e02bc */
[----:B------:R-:W-:Y:S01]  /*4930*/  LOP3.LUT R8, R4, 0x66, RZ, 0xfc, !PT ;  /* 0x0000006604087812 */ /* 0x000fe200078efcff */
[--C-:B------:R-:W-:Y:S01]  /*4940*/  @!P2 IMAD.IADD R184, R184, 0x1, -R2.reuse ;  /* 0x00000001b8b8a824 */ /* 0x100fe200078e0a02 */
[----:B------:R-:W-:Y:S01]  /*4950*/  IABS R190, R7 ;  /* 0x0000000700be7213 */ /* 0x000fe20000000000 */
[--C-:B------:R-:W-:Y:S01]  /*4960*/  @!P4 IMAD.IADD R186, R186, 0x1, -R2.reuse ;  /* 0x00000001babac824 */ /* 0x100fe200078e0a02 */
[----:B------:R-:W-:Y:S01]  /*4970*/  IABS R192, R8 ;  /* 0x0000000800c07213 */ /* 0x000fe20000000000 */
[----:B------:R-:W-:Y:S01]  /*4980*/  @!P5 IMAD.IADD R182, R182, 0x1, -R2 ;  /* 0x00000001b6b6d824 */ /* 0x000fe200078e0a02 */
[C---:B------:R-:W-:Y:S01]  /*4990*/  ISETP.GT.U32.AND P5, PT, R2.reuse, R188, PT ;  /* 0x000000bc0200720c */ /* 0x040fe20003fa4070 */
[----:B------:R-:W-:Y:S01]  /*49a0*/  @!P3 IMAD.MOV R184, RZ, RZ, -R184 ;  /* 0x000000ffffb8b224 */ /* 0x000fe200078e0ab8 */
[----:B------:R-:W-:Y:S01]  /*49b0*/  ISETP.GT.U32.AND P3, PT, R2, R186, PT ;  /* 0x000000ba0200720c */ /* 0x000fe20003f64070 */
[----:B------:R-:W-:Y:S01]  /*49c0*/  IMAD.HI.U32 R6, R3, R190, RZ ;  /* 0x000000be03067227 */ /* 0x000fe200078e00ff */
[----:B------:R-:W-:-:S02]  /*49d0*/  ISETP.GE.AND P2, PT, R7, RZ, PT ;  /* 0x000000ff0700720c */ /* 0x000fc40003f46270 */
[----:B------:R-:W-:Y:S01]  /*49e0*/  ISETP.GE.AND P4, PT, R8, RZ, PT ;  /* 0x000000ff0800720c */ /* 0x000fe20003f86270 */
[----:B------:R-:W-:-:S04]  /*49f0*/  IMAD.HI.U32 R7, R3, R192, RZ ;  /* 0x000000c003077227 */ /* 0x000fc800078e00ff */
[----:B------:R-:W-:Y:S02]  /*4a00*/  IMAD.MOV R9, RZ, RZ, -R6 ;  /* 0x000000ffff097224 */ /* 0x000fe400078e0a06 */
[----:B------:R-:W-:Y:S02]  /*4a10*/  IMAD.MOV R7, RZ, RZ, -R7 ;  /* 0x000000ffff077224 */ /* 0x000fe400078e0a07 */
[----:B------:R-:W-:Y:S02]  /*4a20*/  IMAD R190, R2, R9, R190 ;  /* 0x0000000902be7224 */ /* 0x000fe400078e02be */
[--C-:B------:R-:W-:Y:S02]  /*4a30*/  @!P5 IMAD.IADD R188, R188, 0x1, -R2.reuse ;  /* 0x00000001bcbcd824 */ /* 0x100fe400078e0a02 */
[----:B------:R-:W-:Y:S01]  /*4a40*/  @!P3 IMAD.IADD R186, R186, 0x1, -R2 ;  /* 0x00000001babab824 */ /* 0x000fe200078e0a02 */
[C---:B------:R-:W-:Y:S01]  /*4a50*/  ISETP.GT.U32.AND P3, PT, R2.reuse, R190, PT ;  /* 0x000000be0200720c */ /* 0x040fe20003f64070 */
[C---:B------:R-:W-:Y:S01]  /*4a60*/  IMAD R192, R2.reuse, R7, R192 ;  /* 0x0000000702c07224 */ /* 0x040fe200078e02c0 */
[----:B------:R-:W-:Y:S01]  /*4a70*/  ISETP.GT.U32.AND P5, PT, R2, R188, PT ;  /* 0x000000bc0200720c */ /* 0x000fe20003fa4070 */
[----:B------:R-:W-:-:S02]  /*4a80*/  @!P6 IMAD.MOV R186, RZ, RZ, -R186 ;  /* 0x000000ffffbae224 */ /* 0x000fc400078e0aba */
[----:B------:R-:W-:Y:S01]  /*4a90*/  IMAD.HI.U32 R8, R3, R194, RZ ;  /* 0x000000c203087227 */ /* 0x000fe200078e00ff */
[----:B------:R-:W-:-:S03]  /*4aa0*/  ISETP.GT.U32.AND P6, PT, R2, R192, PT ;  /* 0x000000c00200720c */ /* 0x000fc60003fc4070 */
[----:B------:R-:W-:Y:S01]  /*4ab0*/  IMAD.MOV R9, RZ, RZ, -R8 ;  /* 0x000000ffff097224 */ /* 0x000fe200078e0a08 */
[----:B------:R-:W-:Y:S01]  /*4ac0*/  LOP3.LUT R8, R4, 0x62, RZ, 0xfc, !PT ;  /* 0x0000006204087812 */ /* 0x000fe200078efcff */
[----:B------:R-:W-:Y:S01]  /*4ad0*/  @!P1 IMAD.MOV R182, RZ, RZ, -R182 ;  /* 0x000000ffffb69224 */ /* 0x000fe200078e0ab6 */
[----:B------:R-:W-:Y:S01]  /*4ae0*/  ISETP.GE.AND P1, PT, R10, RZ, PT ;  /* 0x000000ff0a00720c */ /* 0x000fe20003f26270 */
[----:B------:R-:W-:Y:S01]  /*4af0*/  IMAD R194, R2, R9, R194 ;  /* 0x0000000902c27224 */ /* 0x000fe200078e02c2 */
[----:B------:R-:W-:Y:S01]  /*4b00*/  IABS R196, R8 ;  /* 0x0000000800c47213 */ /* 0x000fe20000000000 */
[----:B------:R-:W-:Y:S01]  /*4b10*/  VIADD R6, R5, 0x5e ;  /* 0x0000005e05067836 */ /* 0x000fe20000000000 */
[----:B------:R-:W-:Y:S01]  /*4b20*/  LOP3.LUT R10, R4, 0x60, RZ, 0xfc, !PT ;  /* 0x00000060040a7812 */ /* 0x000fe200078efcff */
[--C-:B------:R-:W-:Y:S01]  /*4b30*/  @!P3 IMAD.IADD R190, R190, 0x1, -R2.reuse ;  /* 0x00000001bebeb824 */ /* 0x100fe200078e0a02 */
[----:B------:R-:W-:Y:S01]  /*4b40*/  ISETP.GT.U32.AND P3, PT, R2, R194, PT ;  /* 0x000000c20200720c */ /* 0x000fe20003f64070 */
[--C-:B------:R-:W-:Y:S01]  /*4b50*/  @!P5 IMAD.IADD R188, R188, 0x1, -R2.reuse ;  /* 0x00000001bcbcd824 */ /* 0x100fe200078e0a02 */
[----:B------:R-:W-:Y:S01]  /*4b60*/  ISETP.GE.AND P5, PT, R6, RZ, PT ;  /* 0x000000ff0600720c */ /* 0x000fe20003fa6270 */
[----:B------:R-:W-:Y:S01]  /*4b70*/  @!P6 IMAD.IADD R192, R192, 0x1, -R2 ;  /* 0x00000001c0c0e824 */ /* 0x000fe200078e0a02 */
[----:B------:R-:W-:Y:S01]  /*4b80*/  IABS R200, R6 ;  /* 0x0000000600c87213 */ /* 0x000fe20000000000 */
[----:B------:R-:W-:Y:S01]  /*4b90*/  IMAD.HI.U32 R6, R3, R196, RZ ;  /* 0x000000c403067227 */ /* 0x000fe200078e00ff */
[----:B------:R-:W-:-:S02]  /*4ba0*/  IABS R198, R10 ;  /* 0x0000000a00c67213 */ /* 0x000fc40000000000 */
[----:B------:R-:W-:Y:S01]  /*4bb0*/  ISETP.GT.U32.AND P6, PT, R2, R190, PT ;  /* 0x000000be0200720c */ /* 0x000fe20003fc4070 */
[----:B------:R-:W-:Y:S02]  /*4bc0*/  IMAD.MOV R7, RZ, RZ, -R6 ;  /* 0x000000ffff077224 */ /* 0x000fe400078e0a06 */
[----:B------:R-:W-:-:S04]  /*4bd0*/  IMAD.HI.U32 R6, R3, R198, RZ ;  /* 0x000000c603067227 */ /* 0x000fc800078e00ff */
[----:B------:R-:W-:Y:S02]  /*4be0*/  IMAD.MOV R9, RZ, RZ, -R6 ;  /* 0x000000ffff097224 */ /* 0x000fe400078e0a06 */
[----:B------:R-:W-:Y:S01]  /*4bf0*/  @!P3 IMAD.IADD R194, R194, 0x1, -R2 ;  /* 0x00000001c2c2b824 */ /* 0x000fe200078e0a02 */
[C---:B------:R-:W-:Y:S01]  /*4c00*/  ISETP.GT.U32.AND P3, PT, R2.reuse, R192, PT ;  /* 0x000000c00200720c */ /* 0x040fe20003f64070 */
[----:B------:R-:W-:Y:S02]  /*4c10*/  IMAD R196, R2, R7, R196 ;  /* 0x0000000702c47224 */ /* 0x000fe400078e02c4 */
[----:B------:R-:W-:Y:S02]  /*4c20*/  @!P6 IMAD.IADD R190, R190, 0x1, -R2 ;  /* 0x00000001bebee824 */ /* 0x000fe400078e0a02 */
[C---:B------:R-:W-:Y:S01]  /*4c30*/  IMAD R198, R2.reuse, R9, R198 ;  /* 0x0000000902c67224 */ /* 0x040fe200078e02c6 */
[C---:B------:R-:W-:Y:S01]  /*4c40*/  ISETP.GT.U32.AND P6, PT, R2.reuse, R196, PT ;  /* 0x000000c40200720c */ /* 0x040fe20003fc4070 */
[----:B------:R-:W-:Y:S01]  /*4c50*/  @!P0 IMAD.MOV R188, RZ, RZ, -R188 ;  /* 0x000000ffffbc8224 */ /* 0x000fe200078e0abc */
[C---:B------:R-:W-:Y:S01]  /*4c60*/  ISETP.GT.U32.AND P0, PT, R2.reuse, R194, PT ;  /* 0x000000c20200720c */ /* 0x040fe20003f04070 */
[----:B------:R-:W-:Y:S01]  /*4c70*/  @!P2 IMAD.MOV R190, RZ, RZ, -R190 ;  /* 0x000000ffffbea224 */ /* 0x000fe200078e0abe */
[----:B------:R-:W-:Y:S01]  /*4c80*/  ISETP.GT.U32.AND P2, PT, R2, R198, PT ;  /* 0x000000c60200720c */ /* 0x000fe20003f44070 */
[----:B------:R-:W-:Y:S01]  /*4c90*/  IMAD.HI.U32 R7, R3, R200, RZ ;  /* 0x000000c803077227 */ /* 0x000fe200078e00ff */
[----:B------:R-:W-:-:S03]  /*4ca0*/  LOP3.LUT R9, R4, 0x5a, RZ, 0xfc, !PT ;  /* 0x0000005a04097812 */ /* 0x000fc600078efcff */
[----:B------:R-:W-:Y:S01]  /*4cb0*/  IMAD.MOV R7, RZ, RZ, -R7 ;  /* 0x000000ffff077224 */ /* 0x000fe200078e0a07 */
[----:B------:R-:W-:Y:S01]  /*4cc0*/  IABS R204, R9 ;  /* 0x0000000900cc7213 */ /* 0x000fe20000000000 */
[----:B------:R-:W-:-:S04]  /*4cd0*/  IMAD.HI.U32 R6, R3, R202, RZ ;  /* 0x000000ca03067227 */ /* 0x000fc800078e00ff */
[----:B------:R-:W-:Y:S02]  /*4ce0*/  IMAD R200, R2, R7, R200 ;  /* 0x0000000702c87224 */ /* 0x000fe400078e02c8 */
[----:B------:R-:W-:Y:S02]  /*4cf0*/  IMAD.MOV R7, RZ, RZ, -R6 ;  /* 0x000000ffff077224 */ /* 0x000fe400078e0a06 */
[--C-:B------:R-:W-:Y:S01]  /*4d00*/  @!P0 IMAD.IADD R194, R194, 0x1, -R2.reuse ;  /* 0x00000001c2c28824 */ /* 0x100fe200078e0a02 */
        /* <DEDUP_REMOVED lines=11> */
[----:B------:R-:W-:Y:S01]  /*4dc0*/  @!P1 IMAD.MOV R194, RZ, RZ, -R194 ;  /* 0x000000ffffc29224 */ /* 0x000fe200078e0ac2 */
        /* <DEDUP_REMOVED lines=10> */
[----:B------:R-:W-:Y:S01]  /*4e70*/  ISETP.GE.AND P2, PT, R11, RZ, PT ;  /* 0x000000ff0b00720c */ /* 0x000fe20003f46270 */
[--C-:B------:R-:W-:Y:S01]  /*4e80*/  @!P4 IMAD.IADD R198, R198, 0x1, -R2.reuse ;  /* 0x00000001c6c6c824 */ /* 0x100fe200078e0a02 */
[----:B------:R-:W-:Y:S01]  /*4e90*/  ISETP.GT.U32.AND P4, PT, R2, R204, PT ;  /* 0x000000cc0200720c */ /* 0x000fe20003f84070 */
[----:B------:R-:W-:Y:S01]  /*4ea0*/  @!P1 IMAD.IADD R202, R202, 0x1, -R2 ;  /* 0x00000001caca9824 */ /* 0x000fe200078e0a02 */
        /* <DEDUP_REMOVED lines=8> */
[----:B------:R-:W-:Y:S01]  /*4f30*/  IABS R210, R8 ;  /* 0x0000000800d27213 */ /* 0x000fe20000000000 */
[----:B------:R-:W-:Y:S01]  /*4f40*/  IMAD.HI.U32 R6, R3, R208, RZ ;  /* 0x000000d003067227 */ /* 0x000fe200078e00ff */
[----:B------:R-:W-:-:S02]  /*4f50*/  LOP3.LUT R11, R4, 0x48, RZ, 0xfc, !PT ;  /* 0x00000048040b7812 */ /* 0x000fc400078efcff */
[----:B------:R-:W-:Y:S01]  /*4f60*/  ISETP.GT.U32.AND P3, PT, R2, R200, PT ;  /* 0x000000c80200720c */ /* 0x000fe20003f64070 */
[----:B------:R-:W-:Y:S01]  /*4f70*/  @!P4 IMAD.IADD R204, R204, 0x1, -R2 ;  /* 0x00000001ccccc824 */ /* 0x000fe200078e0a02 */
[----:B------:R-:W-:Y:S01]  /*4f80*/  IABS R222, R11 ;  /* 0x0000000b00de7213 */ /* 0x000fe20000000000 */
[----:B------:R-:W-:Y:S02]  /*4f90*/  IMAD.MOV R7, RZ, RZ, -R6 ;  /* 0x000000ffff077224 */ /* 0x000fe400078e0a06 */
[--C-:B------:R-:W-:Y:S01]  /*4fa0*/  @!P0 IMAD.IADD R202, R202, 0x1, -R2.reuse ;  /* 0x00000001caca8824 */ /* 0x100fe200078e0a02 */
[----:B------:R-:W-:Y:S01]  /*4fb0*/  ISETP.GT.U32.AND P4, PT, R2, R204, PT ;  /* 0x000000cc0200720c */ /* 0x000fe20003f84070 */
[----:B------:R-:W-:Y:S01]  /*4fc0*/  @!P6 IMAD.IADD R206, R206, 0x1, -R2 ;  /* 0x00000001cecee824 */ /* 0x000fe200078e0a02 */
[----:B------:R-:W-:Y:S01]  /*4fd0*/  ISETP.GE.AND P0, PT, R8, RZ, PT ;  /* 0x000000ff0800720c */ /* 0x000fe20003f06270 */
[----:B------:R-:W-:Y:S01]  /*4fe0*/  @!P2 IMAD.MOV R202, RZ, RZ, -R202 ;  /* 0x000000ffffcaa224 */ /* 0x000fe200078e0aca */
[----:B------:R-:W-:Y:S01]  /*4ff0*/  LOP3.LUT R8, R4, 0x50, RZ, 0xfc, !PT ;  /* 0x0000005004087812 */ /* 0x000fe200078efcff */
[C---:B------:R-:W-:Y:S01]  /*5000*/  IMAD R208, R2.reuse, R7, R208 ;  /* 0x0000000702d07224 */ /* 0x040fe200078e02d0 */
[----:B------:R-:W-:Y:S01]  /*5010*/  ISETP.GT.U32.AND P2, PT, R2, R206, PT ;  /* 0x000000ce0200720c */ /* 0x000fe20003f44070 */
[----:B------:R-:W-:Y:S01]  /*5020*/  IMAD.HI.U32 R6, R3, R210, RZ ;  /* 0x000000d203067227 */ /* 0x000fe200078e00ff */
[----:B------:R-:W-:-:S02]  /*5030*/  LOP3.LUT R7, R4, 0x52, RZ, 0xfc, !PT ;  /* 0x0000005204077812 */ /* 0x000fc400078efcff */
[----:B------:R-:W-:Y:S01]  /*5040*/  IABS R214, R8 ;  /* 0x0000000800d67213 */ /* 0x000fe20000000000 */
[--C-:B------:R-:W-:Y:S01]  /*5050*/  @!P3 IMAD.IADD R200, R200, 0x1, -R2.reuse ;  /* 0x00000001c8c8b824 */ /* 0x100fe200078e0a02 */
[----:B------:R-:W-:Y:S01]  /*5060*/  ISETP.GE.AND P6, PT, R7, RZ, PT ;  /* 0x000000ff0700720c */ /* 0x000fe20003fc6270 */
[----:B------:R-:W-:Y:S01]  /*5070*/  @!P4 IMAD.IADD R204, R204, 0x1, -R2 ;  /* 0x00000001ccccc824 */ /* 0x000fe200078e0a02 */
[----:B------:R-:W-:Y:S01]  /*5080*/  IABS R212, R7 ;  /* 0x0000000700d47213 */ /* 0x000fe20000000000 */
[----:B------:R-:W-:Y:S01]  /*5090*/  IMAD.MOV R7, RZ, RZ, -R6 ;  /* 0x000000ffff077224 */ /* 0x000fe200078e0a06 */
[C---:B------:R-:W-:Y:S01]  /*50a0*/  ISETP.GT.U32.AND P4, PT, R2.reuse, R208, PT ;  /* 0x000000d00200720c */ /* 0x040fe20003f84070 */
[----:B------:R-:W-:Y:S01]  /*50b0*/  @!P5 IMAD.MOV R200, RZ, RZ, -R200 ;  /* 0x000000ffffc8d224 */ /* 0x000fe200078e0ac8 */
[----:B------:R-:W-:Y:S01]  /*50c0*/  ISETP.GE.AND P3, PT, R9, RZ, PT ;  /* 0x000000ff0900720c */ /* 0x000fe20003f66270 */
[----:B------:R-:W-:Y:S01]  /*50d0*/  IMAD R210, R2, R7, R210 ;  /* 0x0000000702d27224 */ /* 0x000fe200078e02d2 */
[----:B------:R-:W-:Y:S01]  /*50e0*/  ISETP.GE.AND P5, PT, R10, RZ, PT ;  /* 0x000000ff0a00720c */ /* 0x000fe20003fa6270 */
[----:B------:R-:W-:Y:S01]  /*50f0*/  @!P2 IMAD.IADD R206, R206, 0x1, -R2 ;  /* 0x00000001cecea824 */ /* 0x000fe200078e0a02 */
[----:B------:R-:W-:Y:S01]  /*5100*/  LOP3.LUT R10, R4, 0x4a, RZ, 0xfc, !PT ;  /* 0x0000004a040a7812 */ /* 0x000fe200078efcff */
[----:B------:R-:W-:-:S03]  /*5110*/  IMAD.HI.U32 R6, R3, R212, RZ ;  /* 0x000000d403067227 */ /* 0x000fc600078e00ff */
[----:B------:R-:W-:Y:S01]  /*5120*/  IABS R220, R10 ;  /* 0x0000000a00dc7213 */ /* 0x000fe20000000000 */
[----:B------:R-:W-:Y:S01]  /*5130*/  @!P1 IMAD.MOV R206, RZ, RZ, -R206 ;  /* 0x000000ffffce9224 */ /* 0x000fe200078e0ace */
[----:B------:R-:W-:Y:S01]  /*5140*/  ISETP.GT.U32.AND P1, PT, R2, R210, PT ;  /* 0x000000d20200720c */ /* 0x000fe20003f24070 */
[----:B------:R-:W-:Y:S02]  /*5150*/  @!P4 IMAD.IADD R208, R208, 0x1, -R2 ;  /* 0x00000001d0d0c824 */ /* 0x000fe400078e0a02 */
[----:B------:R-:W-:Y:S01]  /*5160*/  @!P3 IMAD.MOV R204, RZ, RZ, -R204 ;  /* 0x000000ffffccb224 */ /* 0x000fe200078e0acc */
[----:B------:R-:W-:Y:S01]  /*5170*/  ISETP.GE.AND P3, PT, R8, RZ, PT ;  /* 0x000000ff0800720c */ /* 0x000fe20003f66270 */
[----:B------:R-:W-:Y:S01]  /*5180*/  VIADD R8, R5, 0x4e ;  /* 0x0000004e05087836 */ /* 0x000fe20000000000 */
[----:B------:R-:W-:Y:S01]  /*5190*/  ISETP.GT.U32.AND P4, PT, R2, R208, PT ;  /* 0x000000d00200720c */ /* 0x000fe20003f84070 */
[----:B------:R-:W-:-:S03]  /*51a0*/  IMAD.HI.U32 R7, R3, R214, RZ ;  /* 0x000000d603077227 */ /* 0x000fc600078e00ff */
[----:B------:R-:W-:Y:S01]  /*51b0*/  IABS R216, R8 ;  /* 0x0000000800d87213 */ /* 0x000fe20000000000 */
[----:B------:R-:W-:Y:S01]  /*51c0*/  IMAD.MOV R9, RZ, RZ, -R6 ;  /* 0x000000ffff097224 */ /* 0x000fe200078e0a06 */
[----:B------:R-:W-:Y:S01]  /*51d0*/  ISETP.GE.AND P2, PT, R8, RZ, PT ;  /* 0x000000ff0800720c */ /* 0x000fe20003f46270 */
[----:B------:R-:W-:Y:S01]  /*51e0*/  @!P1 IMAD.IADD R210, R210, 0x1, -R2 ;  /* 0x00000001d2d29824 */ /* 0x000fe200078e0a02 */
[----:B------:R-:W-:Y:S01]  /*51f0*/  LOP3.LUT R8, R4, 0x4c, RZ, 0xfc, !PT ;  /* 0x0000004c04087812 */ /* 0x000fe200078efcff */
[----:B------:R-:W-:Y:S02]  /*5200*/  IMAD.MOV R7, RZ, RZ, -R7 ;  /* 0x000000ffff077224 */ /* 0x000fe400078e0a07 */
[C---:B------:R-:W-:Y:S01]  /*5210*/  IMAD R212, R2.reuse, R9, R212 ;  /* 0x0000000902d47224 */ /* 0x040fe200078e02d4 */
[----:B------:R-:W-:Y:S01]  /*5220*/  ISETP.GT.U32.AND P1, PT, R2, R210, PT ;  /* 0x000000d20200720c */ /* 0x000fe20003f24070 */
[----:B------:R-:W-:Y:S01]  /*5230*/  IMAD.HI.U32 R6, R3, R216, RZ ;  /* 0x000000d803067227 */ /* 0x000fe200078e00ff */
[----:B------:R-:W-:-:S03]  /*5240*/  IABS R218, R8 ;  /* 0x0000000800da7213 */ /* 0x000fc60000000000 */
[----:B------:R-:W-:Y:S02]  /*5250*/  IMAD R214, R2, R7, R214 ;  /* 0x0000000702d67224 */ /* 0x000fe400078e02d6 */
[----:B------:R-:W-:Y:S01]  /*5260*/  @!P4 IMAD.IADD R208, R208, 0x1, -R2 ;  /* 0x00000001d0d0c824 */ /* 0x000fe200078e0a02 */
[C---:B------:R-:W-:Y:S01]  /*5270*/  ISETP.GT.U32.AND P4, PT, R2.reuse, R212, PT ;  /* 0x000000d40200720c */ /* 0x040fe20003f84070 */
[----:B------:R-:W-:Y:S02]  /*5280*/  IMAD.MOV R7, RZ, RZ, -R6 ;  /* 0x000000ffff077224 */ /* 0x000fe400078e0a06 */
[----:B------:R-:W-:Y:S01]  /*5290*/  @!P5 IMAD.MOV R208, RZ, RZ, -R208 ;  /* 0x000000ffffd0d224 */ /* 0x000fe200078e0ad0 */
[C---:B------:R-:W-:Y:S01]  /*52a0*/  ISETP.GT.U32.AND P5, PT, R2.reuse, R214, PT ;  /* 0x000000d60200720c */ /* 0x040fe20003fa4070 */
[----:B------:R-:W-:Y:S02]  /*52b0*/  IMAD R216, R2, R7, R216 ;  /* 0x0000000702d87224 */ /* 0x000fe400078e02d8 */
[----:B------:R-:W-:-:S02]  /*52c0*/  @!P1 IMAD.IADD R210, R210, 0x1, -R2 ;  /* 0x00000001d2d29824 */ /* 0x000fc400078e0a02 */
[----:B------:R-:W-:Y:S01]  /*52d0*/  IMAD.HI.U32 R6, R3, R218, RZ ;  /* 0x000000da03067227 */ /* 0x000fe200078e00ff */
[----:B------:R-:W-:-:S03]  /*52e0*/  ISETP.GT.U32.AND P1, PT, R2, R216, PT ;  /* 0x000000d80200720c */ /* 0x000fc60003f24070 */
[----:B------:R-:W-:Y:S02]  /*52f0*/  @!P4 IMAD.IADD R212, R212, 0x1, -R2 ;  /* 0x00000001d4d4c824 */ /* 0x000fe400078e0a02 */
[----:B------:R-:W-:Y:S02]  /*5300*/  IMAD.MOV R7, RZ, RZ, -R6 ;  /* 0x000000ffff077224 */ /* 0x000fe400078e0a06 */
[----:B------:R-:W-:Y:S01]  /*5310*/  IMAD.HI.U32 R6, R3, R220, RZ ;  /* 0x000000dc03067227 */ /* 0x000fe200078e00ff */
[----:B------:R-:W-:-:S03]  /*5320*/  ISETP.GT.U32.AND P4, PT, R2, R212, PT ;  /* 0x000000d40200720c */ /* 0x000fc60003f84070 */
[----:B------:R-:W-:Y:S02]  /*5330*/  IMAD R218, R2, R7, R218 ;  /* 0x0000000702da7224 */ /* 0x000fe400078e02da */
[----:B------:R-:W-:Y:S01]  /*5340*/  @!P1 IMAD.IADD R216, R216, 0x1, -R2 ;  /* 0x00000001d8d89824 */ /* 0x000fe200078e0a02 */
[----:B------:R-:W-:Y:S01]  /*5350*/  ISETP.GE.AND P1, PT, R8, RZ, PT ;  /* 0x000000ff0800720c */ /* 0x000fe20003f26270 */
[----:B------:R-:W-:Y:S01]  /*5360*/  @!P0 IMAD.MOV R210, RZ, RZ, -R210 ;  /* 0x000000ffffd28224 */ /* 0x000fe200078e0ad2 */
[----:B------:R-:W-:Y:S01]  /*5370*/  LOP3.LUT R8, R4, 0x44, RZ, 0xfc, !PT ;  /* 0x0000004404087812 */ /* 0x000fe200078efcff */
[----:B------:R-:W-:Y:S01]  /*5380*/  @!P5 IMAD.IADD R214, R214, 0x1, -R2 ;  /* 0x00000001d6d6d824 */ /* 0x000fe200078e0a02 */
[----:B------:R-:W-:Y:S01]  /*5390*/  ISETP.GT.U32.AND P0, PT, R2, R216, PT ;  /* 0x000000d80200720c */ /* 0x000fe20003f04070 */
[----:B------:R-:W-:Y:S01]  /*53a0*/  IMAD.MOV R7, RZ, RZ, -R6 ;  /* 0x000000ffff077224 */ /* 0x000fe200078e0a06 */
[----:B------:R-:W-:Y:S01]  /*53b0*/  IABS R226, R8 ;  /* 0x0000000800e27213 */ /* 0x000fe20000000000 */
[----:B------:R-:W-:Y:S01]  /*53c0*/  @!P4 IMAD.IADD R212, R212, 0x1, -R2 ;  /* 0x00000001d4d4c824 */ /* 0x000fe200078e0a02 */
[C---:B------:R-:W-:Y:S01]  /*53d0*/  ISETP.GT.U32.AND P5, PT, R2.reuse, R214, PT ;  /* 0x000000d60200720c */ /* 0x040fe20003fa4070 */
[C---:B------:R-:W-:Y:S01]  /*53e0*/  IMAD R220, R2.reuse, R7, R220 ;  /* 0x0000000702dc7224 */ /* 0x040fe200078e02dc */
[----:B------:R-:W-:Y:S01]  /*53f0*/  ISETP.GT.U32.AND P4, PT, R2, R218, PT ;  /* 0x000000da0200720c */ /* 0x000fe20003f84070 */
[----:B------:R-:W-:-:S04]  /*5400*/  IMAD.HI.U32 R7, R3, R224, RZ ;  /* 0x000000e003077227 */ /* 0x000fc800078e00ff */
[----:B------:R-:W-:Y:S02]  /*5410*/  IMAD.MOV R7, RZ, RZ, -R7 ;  /* 0x000000ffff077224 */ /* 0x000fe400078e0a07 */
[----:B------:R-:W-:-:S04]  /*5420*/  IMAD.HI.U32 R6, R3, R222, RZ ;  /* 0x000000de03067227 */ /* 0x000fc800078e00ff */
[----:B------:R-:W-:Y:S02]  /*5430*/  IMAD R224, R2, R7, R224 ;  /* 0x0000000702e07224 */ /* 0x000fe400078e02e0 */
[----:B------:R-:W-:Y:S02]  /*5440*/  @!P0 IMAD.IADD R216, R216, 0x1, -R2 ;  /* 0x00000001d8d88824 */ /* 0x000fe400078e0a02 */
[----:B------:R-:W-:Y:S02]  /*5450*/  IMAD.MOV R9, RZ, RZ, -R6 ;  /* 0x000000ffff097224 */ /* 0x000fe400078e0a06 */
[----:B------:R-:W-:Y:S01]  /*5460*/  @!P2 IMAD.MOV R216, RZ, RZ, -R216 ;  /* 0x000000ffffd8a224 */ /* 0x000fe200078e0ad8 */
[----:B------:R-:W-:Y:S01]  /*5470*/  ISETP.GT.U32.AND P2, PT, R2, R224, PT ;  /* 0x000000e00200720c */ /* 0x000fe20003f44070 */
        /* <DEDUP_REMOVED lines=8> */
[----:B------:R-:W-:Y:S01]  /*5500*/  IMAD.HI.U32 R6, R3, R226, RZ ;  /* 0x000000e203067227 */ /* 0x000fe200078e00ff */
[----:B------:R-:W-:-:S02]  /*5510*/  ISETP.GT.U32.AND P0, PT, R2, R222, PT ;  /* 0x000000de0200720c */ /* 0x000fc40003f04070 */
[----:B------:R-:W-:Y:S01]  /*5520*/  IABS R228, R9 ;  /* 0x0000000900e47213 */ /* 0x000fe20000000000 */
[--C-:B------:R-:W-:Y:S01]  /*5530*/  @!P2 IMAD.IADD R224, R224, 0x1, -R2.reuse ;  /* 0x00000001e0e0a824 */ /* 0x100fe200078e0a02 */
[----:B------:R-:W-:Y:S01]  /*5540*/  LOP3.LUT R10, R4, 0x3a, RZ, 0xfc, !PT ;  /* 0x0000003a040a7812 */ /* 0x000fe200078efcff */
[----:B------:R-:W-:Y:S02]  /*5550*/  @!P5 IMAD.IADD R220, R220, 0x1, -R2 ;  /* 0x00000001dcdcd824 */ /* 0x000fe400078e0a02 */
[----:B------:R-:W-:Y:S01]  /*5560*/  IMAD.MOV R7, RZ, RZ, -R6 ;  /* 0x000000ffff077224 */ /* 0x000fe200078e0a06 */
[C---:B------:R-:W-:Y:S01]  /*5570*/  ISETP.GT.U32.AND P2, PT, R2.reuse, R224, PT ;  /* 0x000000e00200720c */ /* 0x040fe20003f44070 */
[----:B------:R-:W-:Y:S01]  /*5580*/  IMAD.HI.U32 R6, R3, R228, RZ ;  /* 0x000000e403067227 */ /* 0x000fe200078e00ff */
[----:B------:R-:W-:Y:S02]  /*5590*/  ISETP.GT.U32.AND P5, PT, R2, R220, PT ;  /* 0x000000dc0200720c */ /* 0x000fe40003fa4070 */
[----:B------:R-:W-:Y:S01]  /*55a0*/  IABS R236, R10 ;  /* 0x0000000a00ec7213 */ /* 0x000fe20000000000 */
[--C-:B------:R-:W-:Y:S01]  /*55b0*/  @!P6 IMAD.IADD R218, R218, 0x1, -R2.reuse ;  /* 0x00000001dadae824 */ /* 0x100fe200078e0a02 */
[----:B------:R-:W-:Y:S01]  /*55c0*/  ISETP.GE.AND P6, PT, R12, RZ, PT ;  /* 0x000000ff0c00720c */ /* 0x000fe20003fc6270 */
[----:B------:R-:W-:Y:S01]  /*55d0*/  @!P0 IMAD.IADD R222, R222, 0x1, -R2 ;  /* 0x00000001dede8824 */ /* 0x000fe200078e0a02 */
[----:B------:R-:W-:Y:S01]  /*55e0*/  LOP3.LUT R12, R4, 0x26, RZ, 0xfc, !PT ;  /* 0x00000026040c7812 */ /* 0x000fe200078efcff */
[----:B------:R-:W-:-:S02]  /*55f0*/  IMAD R226, R2, R7, R226 ;  /* 0x0000000702e27224 */ /* 0x000fc400078e02e2 */
[----:B------:R-:W-:Y:S01]  /*5600*/  @!P1 IMAD.MOV R218, RZ, RZ, -R218 ;  /* 0x000000ffffda9224 */ /* 0x000fe200078e0ada */
[C---:B------:R-:W-:Y:S01]  /*5610*/  ISETP.GT.U32.AND P0, PT, R2.reuse, R222, PT ;  /* 0x000000de0200720c */ /* 0x040fe20003f04070 */
[----:B------:R-:W-:Y:S01]  /*5620*/  IMAD.MOV R7, RZ, RZ, -R6 ;  /* 0x000000ffff077224 */ /* 0x000fe200078e0a06 */
[C---:B------:R-:W-:Y:S01]  /*5630*/  ISETP.GT.U32.AND P1, PT, R2.reuse, R226, PT ;  /* 0x000000e20200720c */ /* 0x040fe20003f24070 */
[----:B------:R-:W-:Y:S01]  /*5640*/  @!P3 IMAD.MOV R214, RZ, RZ, -R214 ;  /* 0x000000ffffd6b224 */ /* 0x000fe200078e0ad6 */
[----:B------:R-:W-:Y:S01]  /*5650*/  ISETP.GE.AND P3, PT, R11, RZ, PT ;  /* 0x000000ff0b00720c */ /* 0x000fe20003f66270 */
[----:B------:R-:W-:Y:S01]  /*5660*/  IMAD R228, R2, R7, R228 ;  /* 0x0000000702e47224 */ /* 0x000fe200078e02e4 */
[----:B------:R-:W-:Y:S01]  /*5670*/  LOP3.LUT R11, R4, 0x34, RZ, 0xfc, !PT ;  /* 0x00000034040b7812 */ /* 0x000fe200078efcff */
[--C-:B------:R-:W-:Y:S02]  /*5680*/  @!P2 IMAD.IADD R224, R224, 0x1, -R2.reuse ;  /* 0x00000001e0e0a824 */ /* 0x100fe400078e0a02 */
[--C-:B------:R-:W-:Y:S01]  /*5690*/  @!P5 IMAD.IADD R220, R220, 0x1, -R2.reuse ;  /* 0x00000001dcdcd824 */ /* 0x100fe200078e0a02 */
[----:B------:R-:W-:Y:S01]  /*56a0*/  ISETP.GT.U32.AND P2, PT, R2, R228, PT ;  /* 0x000000e40200720c */ /* 0x000fe20003f44070 */
[----:B------:R-:W-:Y:S01]  /*56b0*/  VIADD R7, R5, 0x3e ;  /* 0x0000003e05077836 */ /* 0x000fe20000000000 */
[----:B------:R-:W-:Y:S01]  /*56c0*/  ISETP.GE.AND P5, PT, R8, RZ, PT ;  /* 0x000000ff0800720c */ /* 0x000fe20003fa6270 */
[--C-:B------:R-:W-:Y:S01]  /*56d0*/  @!P0 IMAD.IADD R222, R222, 0x1, -R2.reuse ;  /* 0x00000001dede8824 */ /* 0x100fe200078e0a02 */
[----:B------:R-:W-:Y:S01]  /*56e0*/  LOP3.LUT R8, R4, 0x40, RZ, 0xfc, !PT ;  /* 0x0000004004087812 */ /* 0x000fe200078efcff */
[----:B------:R-:W-:Y:S01]  /*56f0*/  @!P1 IMAD.IADD R226, R226, 0x1, -R2 ;  /* 0x00000001e2e29824 */ /* 0x000fe200078e0a02 */
[----:B------:R-:W-:Y:S01]  /*5700*/  IABS R232, R7 ;  /* 0x0000000700e87213 */ /* 0x000fe20000000000 */
[----:B------:R-:W-:Y:S01]  /*5710*/  @!P3 IMAD.MOV R222, RZ, RZ, -R222 ;  /* 0x000000ffffdeb224 */ /* 0x000fe200078e0ade */
[----:B------:R-:W-:Y:S01]  /*5720*/  IABS R230, R8 ;  /* 0x0000000800e67213 */ /* 0x000fe20000000000 */
[----:B------:R-:W-:Y:S01]  /*5730*/  @!P4 IMAD.MOV R220, RZ, RZ, -R220 ;  /* 0x000000ffffdcc224 */ /* 0x000fe200078e0adc */
[----:B------:R-:W-:Y:S01]  /*5740*/  ISETP.GT.U32.AND P3, PT, R2, R226, PT ;  /* 0x000000e20200720c */ /* 0x000fe20003f64070 */
[----:B------:R-:W-:Y:S01]  /*5750*/  @!P6 IMAD.MOV R224, RZ, RZ, -R224 ;  /* 0x000000ffffe0e224 */ /* 0x000fe200078e0ae0 */
[----:B------:R-:W-:Y:S01]  /*5760*/  ISETP.GE.AND P0, PT, R8, RZ, PT ;  /* 0x000000ff0800720c */ /* 0x000fe20003f06270 */
[----:B------:R-:W-:Y:S01]  /*5770*/  IMAD.HI.U32 R6, R3, R230, RZ ;  /* 0x000000e603067227 */ /* 0x000fe200078e00ff */
[----:B------:R-:W-:-:S02]  /*5780*/  ISETP.GE.AND P4, PT, R9, RZ, PT ;  /* 0x000000ff0900720c */ /* 0x000fc40003f86270 */
[----:B------:R-:W-:Y:S01]  /*5790*/  LOP3.LUT R8, R4, 0x3c, RZ, 0xfc, !PT ;  /* 0x0000003c04087812 */ /* 0x000fe200078efcff */
[----:B------:R-:W-:Y:S01]  /*57a0*/  @!P2 IMAD.IADD R228, R228, 0x1, -R2 ;  /* 0x00000001e4e4a824 */ /* 0x000fe200078e0a02 */
[----:B------:R-:W-:Y:S01]  /*57b0*/  ISETP.GE.AND P1, PT, R7, RZ, PT ;  /* 0x000000ff0700720c */ /* 0x000fe20003f26270 */
[----:B------:R-:W-:Y:S01]  /*57c0*/  IMAD.MOV R9, RZ, RZ, -R6 ;  /* 0x000000ffff097224 */ /* 0x000fe200078e0a06 */
[----:B------:R-:W-:Y:S01]  /*57d0*/  IABS R234, R8 ;  /* 0x0000000800ea7213 */ /* 0x000fe20000000000 */
[C---:B------:R-:W-:Y:S01]  /*57e0*/  IMAD.HI.U32 R6, R3.reuse, R232, RZ ;  /* 0x000000e803067227 */ /* 0x040fe200078e00ff */
[----:B------:R-:W-:Y:S02]  /*57f0*/  ISETP.GT.U32.AND P2, PT, R2, R228, PT ;  /* 0x000000e40200720c */ /* 0x000fe40003f44070 */
[----:B------:R-:W-:Y:S01]  /*5800*/  ISETP.GE.AND P6, PT, R8, RZ, PT ;  /* 0x000000ff0800720c */ /* 0x000fe20003fc6270 */
[----:B------:R-:W-:Y:S01]  /*5810*/  IMAD R230, R2, R9, R230 ;  /* 0x0000000902e67224 */ /* 0x000fe200078e02e6 */
[----:B------:R-:W-:Y:S01]  /*5820*/  LOP3.LUT R8, R4, 0x38, RZ, 0xfc, !PT ;  /* 0x0000003804087812 */ /* 0x000fe200078efcff */
[----:B------:R-:W-:Y:S01]  /*5830*/  IMAD.MOV R7, RZ, RZ, -R6 ;  /* 0x000000ffff077224 */ /* 0x000fe200078e0a06 */
[----:B------:R-:W-:Y:S01]  /*5840*/  IABS R244, R11 ;  /* 0x0000000b00f47213 */ /* 0x000fe20000000000 */
[----:B------:R-:W-:Y:S01]  /*5850*/  @!P3 IMAD.IADD R226, R226, 0x1, -R2 ;  /* 0x00000001e2e2b824 */ /* 0x000fe200078e0a02 */
[----:B------:R-:W-:Y:S01]  /*5860*/  ISETP.GT.U32.AND P3, PT, R2, R230, PT ;  /* 0x000000e60200720c */ /* 0x000fe20003f64070 */
[----:B------:R-:W-:Y:S01]  /*5870*/  IMAD.HI.U32 R6, R3, R234, RZ ;  /* 0x000000ea03067227 */ /* 0x000fe200078e00ff */
[----:B------:R-:W-:-:S03]  /*5880*/  IABS R238, R8 ;  /* 0x0000000800ee7213 */ /* 0x000fc60000000000 */
[----:B------:R-:W-:Y:S02]  /*5890*/  IMAD R232, R2, R7, R232 ;  /* 0x0000000702e87224 */ /* 0x000fe400078e02e8 */
[----:B------:R-:W-:Y:S02]  /*58a0*/  IMAD.MOV R7, RZ, RZ, -R6 ;  /* 0x000000ffff077224 */ /* 0x000fe400078e0a06 */
[----:B------:R-:W-:Y:S01]  /*58b0*/  @!P2 IMAD.IADD R228, R228, 0x1, -R2 ;  /* 0x00000001e4e4a824 */ /* 0x000fe200078e0a02 */
[C---:B------:R-:W-:Y:S01]  /*58c0*/  ISETP.GT.U32.AND P2, PT, R2.reuse, R232, PT ;  /* 0x000000e80200720c */ /* 0x040fe20003f44070 */
[----:B------:R-:W-:Y:S02]  /*58d0*/  IMAD R234, R2, R7, R234 ;  /* 0x0000000702ea7224 */ /* 0x000fe400078e02ea */
[----:B------:R-:W-:Y:S02]  /*58e0*/  @!P4 IMAD.MOV R228, RZ, RZ, -R228 ;  /* 0x000000ffffe4c224 */ /* 0x000fe400078e0ae4 */
[----:B------:R-:W-:Y:S01]  /*58f0*/  @!P3 IMAD.IADD R230, R230, 0x1, -R2 ;  /* 0x00000001e6e6b824 */ /* 0x000fe200078e0a02 */
[----:B------:R-:W-:Y:S01]  /*5900*/  ISETP.GT.U32.AND P4, PT, R2, R234, PT ;  /* 0x000000ea0200720c */ /* 0x000fe20003f84070 */
[----:B------:R-:W-:-:S03]  /*5910*/  IMAD.HI.U32 R6, R3, R236, RZ ;  /* 0x000000ec03067227 */ /* 0x000fc600078e00ff */
[----:B------:R-:W-:Y:S01]  /*5920*/  ISETP.GT.U32.AND P3, PT, R2, R230, PT ;  /* 0x000000e60200720c */ /* 0x000fe20003f64070 */
[----:B------:R-:W-:Y:S02]  /*5930*/  IMAD.MOV R7, RZ, RZ, -R6 ;  /* 0x000000ffff077224 */ /* 0x000fe400078e0a06 */
[----:B------:R-:W-:Y:S01]  /*5940*/  @!P5 IMAD.MOV R226, RZ, RZ, -R226 ;  /* 0x000000ffffe2d224 */ /* 0x000fe200078e0ae2 */
[----:B------:R-:W-:Y:S01]  /*5950*/  ISETP.GE.AND P5, PT, R10, RZ, PT ;  /* 0x000000ff0a00720c */ /* 0x000fe20003fa6270 */
[----:B------:R-:W-:Y:S01]  /*5960*/  IMAD R236, R2, R7, R236 ;  /* 0x0000000702ec7224 */ /* 0x000fe200078e02ec */
[----:B------:R-:W-:Y:S01]  /*5970*/  LOP3.LUT R10, R4, 0x36, RZ, 0xfc, !PT ;  /* 0x00000036040a7812 */ /* 0x000fe200078efcff */
[----:B------:R-:W-:-:S03]  /*5980*/  IMAD.HI.U32 R6, R3, R238, RZ ;  /* 0x000000ee03067227 */ /* 0x000fc600078e00ff */
[----:B------:R-:W-:Y:S01]  /*5990*/  IABS R240, R10 ;  /* 0x0000000a00f07213 */ /* 0x000fe20000000000 */
[--C-:B------:R-:W-:Y:S02]  /*59a0*/  @!P4 IMAD.IADD R234, R234, 0x1, -R2.reuse ;  /* 0x00000001eaeac824 */ /* 0x100fe400078e0a02 */
[----:B------:R-:W-:Y:S01]  /*59b0*/  @!P3 IMAD.IADD R230, R230, 0x1, -R2 ;  /* 0x00000001e6e6b824 */ /* 0x000fe200078e0a02 */
[C---:B------:R-:W-:Y:S01]  /*59c0*/  ISETP.GT.U32.AND P3, PT, R2.reuse, R236, PT ;  /* 0x000000ec0200720c */ /* 0x040fe20003f64070 */
[----:B------:R-:W-:Y:S01]  /*59d0*/  IMAD.HI.U32 R7, R3, R240, RZ ;  /* 0x000000f003077227 */ /* 0x000fe200078e00ff */
[----:B------:R-:W-:-:S03]  /*59e0*/  ISETP.GT.U32.AND P4, PT, R2, R234, PT ;  /* 0x000000ea0200720c */ /* 0x000fc60003f84070 */
[----:B------:R-:W-:Y:S02]  /*59f0*/  IMAD.MOV R9, RZ, RZ, -R6 ;  /* 0x000000ffff097224 */ /* 0x000fe400078e0a06 */
[----:B------:R-:W-:Y:S02]  /*5a00*/  IMAD.MOV R7, RZ, RZ, -R7 ;  /* 0x000000ffff077224 */ /* 0x000fe400078e0a07 */
[----:B------:R-:W-:Y:S01]  /*5a10*/  IMAD R238, R2, R9, R238 ;  /* 0x0000000902ee7224 */ /* 0x000fe200078e02ee */
[----:B------:R-:W-:Y:S01]  /*5a20*/  LOP3.LUT R9, R4, 0x30, RZ, 0xfc, !PT ;  /* 0x0000003004097812 */ /* 0x000fe200078efcff */
[----:B------:R-:W-:Y:S02]  /*5a30*/  IMAD R240, R2, R7, R240 ;  /* 0x0000000702f07224 */ /* 0x000fe400078e02f0 */
[--C-:B------:R-:W-:Y:S01]  /*5a40*/  @!P3 IMAD.IADD R236, R236, 0x1, -R2.reuse ;  /* 0x00000001ececb824 */ /* 0x100fe200078e0a02 */
[----:B------:R-:W-:Y:S01]  /*5a50*/  IABS R242, R9 ;  /* 0x0000000900f27213 */ /* 0x000fe20000000000 */
[----:B------:R-:W-:Y:S01]  /*5a60*/  @!P4 IMAD.IADD R234, R234, 0x1, -R2 ;  /* 0x00000001eaeac824 */ /* 0x000fe200078e0a02 */
[C---:B------:R-:W-:Y:S01]  /*5a70*/  ISETP.GT.U32.AND P4, PT, R2.reuse, R238, PT ;  /* 0x000000ee0200720c */ /* 0x040fe20003f84070 */
[----:B------:R-:W-:Y:S01]  /*5a80*/  IMAD.HI.U32 R6, R3, R244, RZ ;  /* 0x000000f403067227 */ /* 0x000fe200078e00ff */
[----:B------:R-:W-:-:S03]  /*5a90*/  ISETP.GT.U32.AND P3, PT, R2, R236, PT ;  /* 0x000000ec0200720c */ /* 0x000fc60003f64070 */
[----:B------:R-:W-:Y:S01]  /*5aa0*/  @!P6 IMAD.MOV R234, RZ, RZ, -R234 ;  /* 0x000000ffffeae224 */ /* 0x000fe200078e0aea */
[----:B------:R-:W-:Y:S01]  /*5ab0*/  ISETP.GT.U32.AND P6, PT, R2, R240, PT ;  /* 0x000000f00200720c */ /* 0x000fe20003fc4070 */
[----:B------:R-:W-:Y:S01]  /*5ac0*/  @!P0 IMAD.MOV R230, RZ, RZ, -R230 ;  /* 0x000000ffffe68224 */ /* 0x000fe200078e0ae6 */
[----:B------:R-:W-:Y:S01]  /*5ad0*/  ISETP.GE.AND P0, PT, R8, RZ, PT ;  /* 0x000000ff0800720c */ /* 0x000fe20003f06270 */
[----:B------:R-:W-:Y:S01]  /*5ae0*/  IMAD.MOV R7, RZ, RZ, -R6 ;  /* 0x000000ffff077224 */ /* 0x000fe200078e0a06 */
[----:B------:R-:W-:Y:S01]  /*5af0*/  LOP3.LUT R8, R4, 0x32, RZ, 0xfc, !PT ;  /* 0x0000003204087812 */ /* 0x000fe200078efcff */
[----:B------:R-:W-:Y:S02]  /*5b00*/  VIADD R6, R5, 0x2e ;  /* 0x0000002e05067836 */ /* 0x000fe40000000000 */
[--C-:B------:R-:W-:Y:S01]  /*5b10*/  @!P4 IMAD.IADD R238, R238, 0x1, -R2.reuse ;  /* 0x00000001eeeec824 */ /* 0x100fe200078e0a02 */
[----:B------:R-:W-:Y:S01]  /*5b20*/  IABS R246, R8 ;  /* 0x0000000800f67213 */ /* 0x000fe20000000000 */
[----:B------:R-:W-:Y:S01]  /*5b30*/  @!P2 IMAD.IADD R232, R232, 0x1, -R2 ;  /* 0x00000001e8e8a824 */ /* 0x000fe200078e0a02 */
[----:B------:R-:W-:Y:S01]  /*5b40*/  ISETP.GE.AND P4, PT, R6, RZ, PT ;  /* 0x000000ff0600720c */ /* 0x000fe20003f86270 */
[----:B------:R-:W-:Y:S01]  /*5b50*/  IMAD R244, R2, R7, R244 ;  /* 0x0000000702f47224 */ /* 0x000fe200078e02f4 */
[----:B------:R-:W-:Y:S01]  /*5b60*/  IABS R248, R6 ;  /* 0x0000000600f87213 */ /* 0x000fe20000000000 */
[--C-:B------:R-:W-:Y:S01]  /*5b70*/  @!P6 IMAD.IADD R240, R240, 0x1, -R2.reuse ;  /* 0x00000001f0f0e824 */ /* 0x100fe200078e0a02 */
[----:B------:R-:W-:Y:S01]  /*5b80*/  ISETP.GT.U32.AND P6, PT, R2, R238, PT ;  /* 0x000000ee0200720c */ /* 0x000fe20003fc4070 */
[----:B------:R-:W-:Y:S01]  /*5b90*/  @!P3 IMAD.IADD R236, R236, 0x1, -R2 ;  /* 0x00000001ececb824 */ /* 0x000fe200078e0a02 */
[C---:B------:R-:W-:Y:S01]  /*5ba0*/  ISETP.GT.U32.AND P2, PT, R2.reuse, R232, PT ;  /* 0x000000e80200720c */ /* 0x040fe20003f44070 */
[----:B------:R-:W-:Y:S01]  /*5bb0*/  IMAD.HI.U32 R6, R3, R246, RZ ;  /* 0x000000f603067227 */ /* 0x000fe200078e00ff */
[----:B------:R-:W-:-:S03]  /*5bc0*/  ISETP.GT.U32.AND P3, PT, R2, R244, PT ;  /* 0x000000f40200720c */ /* 0x000fc60003f64070 */
[----:B------:R-:W-:Y:S02]  /*5bd0*/  IMAD.MOV R7, RZ, RZ, -R6 ;  /* 0x000000ffff077224 */ /* 0x000fe400078e0a06 */
[----:B------:R-:W-:-:S04]  /*5be0*/  IMAD.HI.U32 R6, R3, R242, RZ ;  /* 0x000000f203067227 */ /* 0x000fc800078e00ff */
[----:B------:R-:W-:Y:S02]  /*5bf0*/  IMAD R246, R2, R7, R246 ;  /* 0x0000000702f67224 */ /* 0x000fe400078e02f6 */
[--C-:B------:R-:W-:Y:S02]  /*5c00*/  @!P6 IMAD.IADD R238, R238, 0x1, -R2.reuse ;  /* 0x00000001eeeee824 */ /* 0x100fe400078e0a02 */
[--C-:B------:R-:W-:Y:S01]  /*5c10*/  @!P2 IMAD.IADD R232, R232, 0x1, -R2.reuse ;  /* 0x00000001e8e8a824 */ /* 0x100fe200078e0a02 */
[----:B------:R-:W-:Y:S01]  /*5c20*/  ISETP.GT.U32.AND P6, PT, R2, R246, PT ;  /* 0x000000f60200720c */ /* 0x000fe20003fc4070 */
[----:B------:R-:W-:Y:S01]  /*5c30*/  @!P3 IMAD.IADD R244, R244, 0x1, -R2 ;  /* 0x00000001f4f4b824 */ /* 0x000fe200078e0a02 */
[----:B------:R-:W-:Y:S01]  /*5c40*/  ISETP.GE.AND P2, PT, R10, RZ, PT ;  /* 0x000000ff0a00720c */ /* 0x000fe20003f46270 */
[----:B------:R-:W-:Y:S01]  /*5c50*/  IMAD.MOV R7, RZ, RZ, -R6 ;  /* 0x000000ffff077224 */ /* 0x000fe200078e0a06 */
[----:B------:R-:W-:Y:S01]  /*5c60*/  LOP3.LUT R10, R4, 0x2c, RZ, 0xfc, !PT ;  /* 0x0000002c040a7812 */ /* 0x000fe200078efcff */
[----:B------:R-:W-:Y:S01]  /*5c70*/  IMAD.HI.U32 R6, R3, R248, RZ ;  /* 0x000000f803067227 */ /* 0x000fe200078e00ff */
[----:B------:R-:W-:-:S02]  /*5c80*/  ISETP.GT.U32.AND P3, PT, R2, R244, PT ;  /* 0x000000f40200720c */ /* 0x000fc40003f64070 */
[----:B------:R-:W-:Y:S01]  /*5c90*/  IABS R250, R10 ;  /* 0x0000000a00fa7213 */ /* 0x000fe20000000000 */
[----:B------:R-:W-:Y:S01]  /*5ca0*/  @!P1 IMAD.MOV R232, RZ, RZ, -R232 ;  /* 0x000000ffffe89224 */ /* 0x000fe200078e0ae8 */
[----:B------:R-:W-:Y:S01]  /*5cb0*/  ISETP.GE.AND P1, PT, R11, RZ, PT ;  /* 0x000000ff0b00720c */ /* 0x000fe20003f26270 */
[----:B------:R-:W-:Y:S01]  /*5cc0*/  IMAD R242, R2, R7, R242 ;  /* 0x0000000702f27224 */ /* 0x000fe200078e02f2 */
[----:B------:R-:W-:Y:S01]  /*5cd0*/  LOP3.LUT R11, R4, 0x2a, RZ, 0xfc, !PT ;  /* 0x0000002a040b7812 */ /* 0x000fe200078efcff */
[----:B------:R-:W-:Y:S02]  /*5ce0*/  IMAD.MOV R7, RZ, RZ, -R6 ;  /* 0x000000ffff077224 */ /* 0x000fe400078e0a06 */
[----:B------:R-:W-:Y:S01]  /*5cf0*/  IMAD.HI.U32 R6, R3, R250, RZ ;  /* 0x000000fa03067227 */ /* 0x000fe200078e00ff */
[----:B------:R-:W-:-:S03]  /*5d00*/  IABS R252, R11 ;  /* 0x0000000b00fc7213 */ /* 0x000fc60000000000 */
[----:B------:R-:W-:Y:S01]  /*5d10*/  @!P6 IMAD.IADD R246, R246, 0x1, -R2 ;  /* 0x00000001f6f6e824 */ /* 0x000fe200078e0a02 */
[----:B------:R-:W-:Y:S01]  /*5d20*/  ISETP.GE.AND P6, PT, R9, RZ, PT ;  /* 0x000000ff0900720c */ /* 0x000fe20003fc6270 */
[----:B------:R-:W-:Y:S02]  /*5d30*/  IMAD.MOV R9, RZ, RZ, -R6 ;  /* 0x000000ffff097224 */ /* 0x000fe400078e0a06 */
[----:B------:R-:W-:Y:S01]  /*5d40*/  @!P3 IMAD.IADD R244, R244, 0x1, -R2 ;  /* 0x00000001f4f4b824 */ /* 0x000fe200078e0a02 */
[----:B------:R-:W-:Y:S01]  /*5d50*/  ISETP.GE.AND P3, PT, R8, RZ, PT ;  /* 0x000000ff0800720c */ /* 0x000fe20003f66270 */
[----:B------:R-:W-:Y:S01]  /*5d60*/  IMAD R250, R2, R9, R250 ;  /* 0x0000000902fa7224 */ /* 0x000fe200078e02fa */
[----:B------:R-:W-:Y:S01]  /*5d70*/  LOP3.LUT R9, R4, 0x28, RZ, 0xfc, !PT ;  /* 0x0000002804097812 */ /* 0x000fe200078efcff */
[----:B------:R-:W-:Y:S01]  /*5d80*/  @!P1 IMAD.MOV R244, RZ, RZ, -R244 ;  /* 0x000000fffff49224 */ /* 0x000fe200078e0af4 */
[----:B------:R-:W-:Y:S01]  /*5d90*/  IABS R8, R12 ;  /* 0x0000000c00087213 */ /* 0x000fe20000000000 */
[----:B------:R-:W-:Y:S01]  /*5da0*/  @!P5 IMAD.MOV R236, RZ, RZ, -R236 ;  /* 0x000000ffffecd224 */ /* 0x000fe200078e0aec */
[C---:B------:R-:W-:Y:S01]  /*5db0*/  ISETP.GT.U32.AND P1, PT, R2.reuse, R250, PT ;  /* 0x000000fa0200720c */ /* 0x040fe20003f24070 */
[C---:B------:R-:W-:Y:S01]  /*5dc0*/  IMAD R248, R2.reuse, R7, R248 ;  /* 0x0000000702f87224 */ /* 0x040fe200078e02f8 */
[----:B------:R-:W-:Y:S01]  /*5dd0*/  ISETP.GT.U32.AND P5, PT, R2, R240, PT ;  /* 0x000000f00200720c */ /* 0x000fe20003fa4070 */
[----:B------:R-:W-:Y:S01]  /*5de0*/  IMAD.HI.U32 R7, R3, R252, RZ ;  /* 0x000000fc03077227 */ /* 0x000fe200078e00ff */
[----:B------:R-:W-:-:S03]  /*5df0*/  IABS R25, R9 ;  /* 0x0000000900197213 */ /* 0x000fc60000000000 */
[----:B------:R-:W-:Y:S01]  /*5e00*/  @!P0 IMAD.MOV R238, RZ, RZ, -R238 ;  /* 0x000000ffffee8224 */ /* 0x000fe200078e0aee */
[----:B------:R-:W-:Y:S01]  /*5e10*/  ISETP.GT.U32.AND P0, PT, R2, R246, PT ;  /* 0x000000f60200720c */ /* 0x000fe20003f04070 */
[----:B------:R-:W-:Y:S02]  /*5e20*/  IMAD.MOV R7, RZ, RZ, -R7 ;  /* 0x000000ffff077224 */ /* 0x000fe400078e0a07 */
[----:B------:R-:W-:-:S04]  /*5e30*/  IMAD.HI.U32 R6, R3, R25, RZ ;  /* 0x0000001903067227 */ /* 0x000fc800078e00ff */
[--C-:B------:R-:W-:Y:S02]  /*5e40*/  @!P1 IMAD.IADD R250, R250, 0x1, -R2.reuse ;  /* 0x00000001fafa9824 */ /* 0x100fe400078e0a02 */
[----:B------:R-:W-:Y:S01]  /*5e50*/  @!P5 IMAD.IADD R240, R240, 0x1, -R2 ;  /* 0x00000001f0f0d824 */ /* 0x000fe200078e0a02 */
[C---:B------:R-:W-:Y:S01]  /*5e60*/  ISETP.GT.U32.AND P5, PT, R2.reuse, R242, PT ;  /* 0x000000f20200720c */ /* 0x040fe20003fa4070 */
[C---:B------:R-:W-:Y:S01]  /*5e70*/  IMAD R252, R2.reuse, R7, R252 ;  /* 0x0000000702fc7224 */ /* 0x040fe200078e02fc */
[C---:B------:R-:W-:Y:S01]  /*5e80*/  ISETP.GT.U32.AND P1, PT, R2.reuse, R250, PT ;  /* 0x000000fa0200720c */ /* 0x040fe20003f24070 */
[----:B------:R-:W-:Y:S01]  /*5e90*/  @!P2 IMAD.MOV R240, RZ, RZ, -R240 ;  /* 0x000000fffff0a224 */ /* 0x000fe200078e0af0 */
[----:B------:R-:W-:Y:S01]  /*5ea0*/  ISETP.GT.U32.AND P2, PT, R2, R248, PT ;  /* 0x000000f80200720c */ /* 0x000fe20003f44070 */
[----:B------:R-:W-:Y:S02]  /*5eb0*/  IMAD.MOV R7, RZ, RZ, -R6 ;  /* 0x000000ffff077224 */ /* 0x000fe400078e0a06 */
[----:B------:R-:W-:Y:S01]  /*5ec0*/  @!P0 IMAD.IADD R246, R246, 0x1, -R2 ;  /* 0x00000001f6f68824 */ /* 0x000fe200078e0a02 */
[----:B------:R-:W-:Y:S01]  /*5ed0*/  ISETP.GE.AND P0, PT, R10, RZ, PT ;  /* 0x000000ff0a00720c */ /* 0x000fe20003f06270 */
[----:B------:R-:W-:Y:S01]  /*5ee0*/  IMAD R25, R2, R7, R25 ;  /* 0x0000000702197224 */ /* 0x000fe200078e0219 */
[----:B------:R-:W-:Y:S01]  /*5ef0*/  LOP3.LUT R10, R4, 0x24, RZ, 0xfc, !PT ;  /* 0x00000024040a7812 */ /* 0x000fe200078efcff */
[----:B------:R-:W-:-:S03]  /*5f00*/  IMAD.HI.U32 R6, R3, R8, RZ ;  /* 0x0000000803067227 */ /* 0x000fc600078e00ff */
[----:B------:R-:W-:Y:S01]  /*5f10*/  IABS R23, R10 ;  /* 0x0000000a00177213 */ /* 0x000fe20000000000 */
[--C-:B------:R-:W-:Y:S01]  /*5f20*/  @!P1 IMAD.IADD R250, R250, 0x1, -R2.reuse ;  /* 0x00000001fafa9824 */ /* 0x100fe200078e0a02 */
[----:B------:R-:W-:Y:S01]  /*5f30*/  ISETP.GT.U32.AND P1, PT, R2, R25, PT ;  /* 0x000000190200720c */ /* 0x000fe20003f24070 */
[----:B------:R-:W-:Y:S01]  /*5f40*/  @!P2 IMAD.IADD R248, R248, 0x1, -R2 ;  /* 0x00000001f8f8a824 */ /* 0x000fe200078e0a02 */
[----:B------:R-:W-:Y:S01]  /*5f50*/  ISETP.GE.AND P2, PT, R11, RZ, PT ;  /* 0x000000ff0b00720c */ /* 0x000fe20003f46270 */
[----:B------:R-:W-:Y:S02]  /*5f60*/  @!P3 IMAD.MOV R246, RZ, RZ, -R246 ;  /* 0x000000fffff6b224 */ /* 0x000fe400078e0af6 */
[----:B------:R-:W-:Y:S01]  /*5f70*/  IMAD.MOV R7, RZ, RZ, -R6 ;  /* 0x000000ffff077224 */ /* 0x000fe200078e0a06 */
[----:B------:R-:W-:Y:S01]  /*5f80*/  ISETP.GT.U32.AND P3, PT, R2, R248, PT ;  /* 0x000000f80200720c */ /* 0x000fe20003f64070 */
[----:B------:R-:W-:-:S04]  /*5f90*/  IMAD.HI.U32 R6, R3, R23, RZ ;  /* 0x0000001703067227 */ /* 0x000fc800078e00ff */
[C---:B------:R-:W-:Y:S02]  /*5fa0*/  IMAD R7, R2.reuse, R7, R8 ;  /* 0x0000000702077224 */ /* 0x040fe400078e0208 */
[----:B------:R-:W-:Y:S02]  /*5fb0*/  @!P1 IMAD.IADD R25, R25, 0x1, -R2 ;  /* 0x0000000119199824 */ /* 0x000fe400078e0a02 */
[----:B------:R-:W-:Y:S01]  /*5fc0*/  IMAD.MOV R6, RZ, RZ, -R6 ;  /* 0x000000ffff067224 */ /* 0x000fe200078e0a06 */
[----:B------:R-:W-:Y:S01]  /*5fd0*/  ISETP.GT.U32.AND P1, PT, R2, R7, PT ;  /* 0x000000070200720c */ /* 0x000fe20003f24070 */
[--C-:B------:R-:W-:Y:S02]  /*5fe0*/  @!P5 IMAD.IADD R242, R242, 0x1, -R2.reuse ;  /* 0x00000001f2f2d824 */ /* 0x100fe400078e0a02 */
[----:B------:R-:W-:Y:S01]  /*5ff0*/  @!P3 IMAD.IADD R248, R248, 0x1, -R2 ;  /* 0x00000001f8f8b824 */ /* 0x000fe200078e0a02 */
[----:B------:R-:W-:Y:S01]  /*6000*/  ISETP.GE.AND P3, PT, R12, RZ, PT ;  /* 0x000000ff0c00720c */ /* 0x000fe20003f66270 */
[----:B------:R-:W-:Y:S01]  /*6010*/  IMAD R23, R2, R6, R23 ;  /* 0x0000000602177224 */ /* 0x000fe200078e0217 */
[----:B------:R-:W-:Y:S01]  /*6020*/  LOP3.LUT R12, R4, 0x22, RZ, 0xfc, !PT ;  /* 0x00000022040c7812 */ /* 0x000fe200078efcff */
[----:B------:R-:W-:Y:S01]  /*6030*/  @!P0 IMAD.MOV R250, RZ, RZ, -R250 ;  /* 0x000000fffffa8224 */ /* 0x000fe200078e0afa */
[C---:B------:R-:W-:Y:S01]  /*6040*/  ISETP.GT.U32.AND P5, PT, R2.reuse, R242, PT ;  /* 0x000000f20200720c */ /* 0x040fe20003fa4070 */
[----:B------:R-:W-:Y:S01]  /*6050*/  @!P4 IMAD.MOV R248, RZ, RZ, -R248 ;  /* 0x000000fffff8c224 */ /* 0x000fe200078e0af8 */
[----:B------:R-:W-:Y:S01]  /*6060*/  IABS R22, R12 ;  /* 0x0000000c00167213 */ /* 0x000fe20000000000 */
[----:B------:R-:W-:Y:S01]  /*6070*/  VIADD R8, R5, 0x1e ;  /* 0x0000001e05087836 */ /* 0x000fe20000000000 */
[C---:B------:R-:W-:Y:S01]  /*6080*/  ISETP.GT.U32.AND P0, PT, R2.reuse, R23, PT ;  /* 0x000000170200720c */ /* 0x040fe20003f04070 */
[----:B------:R-:W-:Y:S01]  /*6090*/  @!P1 IMAD.IADD R7, R7, 0x1, -R2 ;  /* 0x0000000107079824 */ /* 0x000fe200078e0a02 */
[----:B------:R-:W-:Y:S01]  /*60a0*/  ISETP.GT.U32.AND P1, PT, R2, R25, PT ;  /* 0x000000190200720c */ /* 0x000fe20003f24070 */
[----:B------:R-:W-:Y:S01]  /*60b0*/  IMAD.HI.U32 R6, R3, R22, RZ ;  /* 0x0000001603067227 */ /* 0x000fe200078e00ff */
[----:B------:R-:W-:-:S02]  /*60c0*/  IABS R18, R8 ;  /* 0x0000000800127213 */ /* 0x000fc40000000000 */
[----:B------:R-:W-:Y:S01]  /*60d0*/  ISETP.GT.U32.AND P4, PT, R2, R7, PT ;  /* 0x000000070200720c */ /* 0x000fe20003f84070 */
[----:B------:R-:W-:Y:S02]  /*60e0*/  IMAD.MOV R11, RZ, RZ, -R6 ;  /* 0x000000ffff0b7224 */ /* 0x000fe400078e0a06 */
[----:B------:R-:W-:Y:S01]  /*60f0*/  @!P5 IMAD.IADD R242, R242, 0x1, -R2 ;  /* 0x00000001f2f2d824 */ /* 0x000fe200078e0a02 */
[C---:B------:R-:W-:Y:S01]  /*6100*/  ISETP.GT.U32.AND P5, PT, R2.reuse, R252, PT ;  /* 0x000000fc0200720c */ /* 0x040fe20003fa4070 */
[C---:B------:R-:W-:Y:S02]  /*6110*/  IMAD R22, R2.reuse, R11, R22 ;  /* 0x0000000b02167224 */ /* 0x040fe400078e0216 */
[--C-:B------:R-:W-:Y:S02]  /*6120*/  @!P0 IMAD.IADD R23, R23, 0x1, -R2.reuse ;  /* 0x0000000117178824 */ /* 0x100fe400078e0a02 */
[----:B------:R-:W-:Y:S01]  /*6130*/  @!P1 IMAD.IADD R25, R25, 0x1, -R2 ;  /* 0x0000000119199824 */ /* 0x000fe200078e0a02 */
[----:B------:R-:W-:Y:S01]  /*6140*/  ISETP.GT.U32.AND P1, PT, R2, R22, PT ;  /* 0x000000160200720c */ /* 0x000fe20003f24070 */
[----:B------:R-:W-:Y:S01]  /*6150*/  @!P6 IMAD.MOV R242, RZ, RZ, -R242 ;  /* 0x000000fffff2e224 */ /* 0x000fe200078e0af2 */
[----:B------:R-:W-:Y:S01]  /*6160*/  ISETP.GE.AND P6, PT, R9, RZ, PT ;  /* 0x000000ff0900720c */ /* 0x000fe20003fc6270 */
[----:B------:R-:W-:-:S04]  /*6170*/  IMAD.HI.U32 R9, R3, R18, RZ ;  /* 0x0000001203097227 */ /* 0x000fc800078e00ff */
[--C-:B------:R-:W-:Y:S02]  /*6180*/  @!P5 IMAD.IADD R252, R252, 0x1, -R2.reuse ;  /* 0x00000001fcfcd824 */ /* 0x100fe400078e0a02 */
[--C-:B------:R-:W-:Y:S01]  /*6190*/  @!P4 IMAD.IADD R7, R7, 0x1, -R2.reuse ;  /* 0x000000010707c824 */ /* 0x100fe200078e0a02 */
[----:B------:R-:W-:Y:S01]  /*61a0*/  ISETP.GE.AND P4, PT, R12, RZ, PT ;  /* 0x000000ff0c00720c */ /* 0x000fe20003f86270 */
[----:B------:R-:W-:Y:S01]  /*61b0*/  IMAD.MOV R9, RZ, RZ, -R9 ;  /* 0x000000ffff097224 */ /* 0x000fe200078e0a09 */
[----:B------:R-:W-:Y:S01]  /*61c0*/  LOP3.LUT R12, R4, 0x1a, RZ, 0xfc, !PT ;  /* 0x0000001a040c7812 */ /* 0x000fe200078efcff */
[----:B------:R-:W-:Y:S01]  /*61d0*/  @!P1 IMAD.IADD R22, R22, 0x1, -R2 ;  /* 0x0000000116169824 */ /* 0x000fe200078e0a02 */
        /* <DEDUP_REMOVED lines=9> */
[----:B------:R-:W-:Y:S01]  /*6270*/  @!P1 IMAD.IADD R23, R23, 0x1, -R2 ;  /* 0x0000000117179824 */ /* 0x000fe200078e0a02 */
[C---:B------:R-:W-:Y:S01]  /*6280*/  ISETP.GT.U32.AND P1, PT, R2.reuse, R18, PT ;  /* 0x000000120200720c */ /* 0x040fe20003f24070 */
[----:B------:R-:W-:Y:S02]  /*6290*/  IMAD R16, R2, R11, R16 ;  /* 0x0000000b02107224 */ /* 0x000fe400078e0210 */
[----:B------:R-:W-:Y:S02]  /*62a0*/  IMAD.MOV R11, RZ, RZ, -R6 ;  /* 0x000000ffff0b7224 */ /* 0x000fe400078e0a06 */
[----:B------:R-:W-:Y:S01]  /*62b0*/  @!P5 IMAD.IADD R252, R252, 0x1, -R2 ;  /* 0x00000001fcfcd824 */ /* 0x000fe200078e0a02 */
[----:B------:R-:W-:Y:S01]  /*62c0*/  ISETP.GE.AND P5, PT, R8, RZ, PT ;  /* 0x000000ff0800720c */ /* 0x000fe20003fa6270 */
[----:B------:R-:W-:Y:S02]  /*62d0*/  IMAD R14, R2, R11, R14 ;  /* 0x0000000b020e7224 */ /* 0x000fe400078e020e */
[----:B------:R-:W-:-:S04]  /*62e0*/  IMAD.HI.U32 R8, R3, R20, RZ ;  /* 0x0000001403087227 */ /* 0x000fc800078e00ff */
[--C-:B------:R-:W-:Y:S01]  /*62f0*/  @!P6 IMAD.IADD R22, R22, 0x1, -R2.reuse ;  /* 0x000000011616e824 */ /* 0x100fe200078e0a02 */
[----:B------:R-:W-:Y:S01]  /*6300*/  ISETP.GT.U32.AND P6, PT, R2, R16, PT ;  /* 0x000000100200720c */ /* 0x000fe20003fc4070 */
[----:B------:R-:W-:Y:S01]  /*6310*/  @!P1 IMAD.IADD R18, R18, 0x1, -R2 ;  /* 0x0000000112129824 */ /* 0x000fe200078e0a02 */
[----:B------:R-:W-:Y:S01]  /*6320*/  ISETP.GT.U32.AND P1, PT, R2, R14, PT ;  /* 0x0000000e0200720c */ /* 0x000fe20003f24070 */
[----:B------:R-:W-:Y:S02]  /*6330*/  IMAD.MOV R15, RZ, RZ, -R8 ;  /* 0x000000ffff0f7224 */ /* 0x000fe400078e0a08 */
[----:B------:R-:W-:-:S04]  /*6340*/  IMAD.HI.U32 R8, R3, R132, RZ ;  /* 0x0000008403087227 */ /* 0x000fc800078e00ff */
[----:B------:R-:W-:Y:S01]  /*6350*/  IMAD.MOV R11, RZ, RZ, -R8 ;  /* 0x000000ffff0b7224 */ /* 0x000fe200078e0a08 */
[----:B------:R-:W-:Y:S01]  /*6360*/  IABS R8, R37 ;  /* 0x0000002500087213 */ /* 0x000fe20000000000 */
[----:B------:R-:W-:-:S04]  /*6370*/  IMAD.HI.U32 R9, R3, R134, RZ ;  /* 0x0000008603097227 */ /* 0x000fc800078e00ff */
[----:B------:R-:W-:Y:S02]  /*6380*/  IMAD R132, R2, R11, R132 ;  /* 0x0000000b02847224 */ /* 0x000fe400078e0284 */
[--C-:B------:R-:W-:Y:S02]  /*6390*/  @!P6 IMAD.IADD R16, R16, 0x1, -R2.reuse ;  /* 0x000000011010e824 */ /* 0x100fe400078e0a02 */
[----:B------:R-:W-:Y:S01]  /*63a0*/  @!P1 IMAD.IADD R14, R14, 0x1, -R2 ;  /* 0x000000010e0e9824 */ /* 0x000fe200078e0a02 */
[C---:B------:R-:W-:Y:S01]  /*63b0*/  ISETP.GT.U32.AND P6, PT, R2.reuse, R132, PT ;  /* 0x000000840200720c */ /* 0x040fe20003fc4070 */
[----:B------:R-:W-:Y:S01]  /*63c0*/  IMAD.MOV R9, RZ, RZ, -R9 ;  /* 0x000000ffff097224 */ /* 0x000fe200078e0a09 */
[----:B------:R-:W-:Y:S01]  /*63d0*/  ISETP.GT.U32.AND P1, PT, R2, R18, PT ;  /* 0x000000120200720c */ /* 0x000fe20003f24070 */
[----:B------:R-:W-:Y:S01]  /*63e0*/  @!P2 IMAD.MOV R252, RZ, RZ, -R252 ;  /* 0x000000fffffca224 */ /* 0x000fe200078e0afc */
[----:B------:R-:W-:Y:S01]  /*63f0*/  ISETP.GE.AND P2, PT, R10, RZ, PT ;  /* 0x000000ff0a00720c */ /* 0x000fe20003f46270 */
[----:B------:R-:W-:-:S04]  /*6400*/  IMAD.HI.U32 R10, R3, R130, RZ ;  /* 0x00000082030a7227 */ /* 0x000fc800078e00ff */
[C---:B------:R-:W-:Y:S02]  /*6410*/  IMAD R134, R2.reuse, R9, R134 ;  /* 0x0000000902867224 */ /* 0x040fe400078e0286 */
[----:B------:R-:W-:Y:S02]  /*6420*/  VIADD R6, R5, 0xe ;  /* 0x0000000e05067836 */ /* 0x000fe40000000000 */
[----:B------:R-:W-:Y:S02]  /*6430*/  IMAD R20, R2, R15, R20 ;  /* 0x0000000f02147224 */ /* 0x000fe400078e0214 */
[----:B------:R-:W-:Y:S01]  /*6440*/  IMAD.MOV R15, RZ, RZ, -R10 ;  /* 0x000000ffff0f7224 */ /* 0x000fe200078e0a0a */
[----:B------:R-:W-:Y:S01]  /*6450*/  IABS R10, R6 ;  /* 0x00000006000a7213 */ /* 0x000fe20000000000 */
[--C-:B------:R-:W-:Y:S01]  /*6460*/  @!P6 IMAD.IADD R132, R132, 0x1, -R2.reuse ;  /* 0x000000018484e824 */ /* 0x100fe200078e0a02 */
[----:B------:R-:W-:Y:S01]  /*6470*/  ISETP.GE.AND P6, PT, R6, RZ, PT ;  /* 0x000000ff0600720c */ /* 0x000fe20003fc6270 */
[----:B------:R-:W-:Y:S01]  /*6480*/  @!P1 IMAD.IADD R18, R18, 0x1, -R2 ;  /* 0x0000000112129824 */ /* 0x000fe200078e0a02 */
[C---:B------:R-:W-:Y:S01]  /*6490*/  ISETP.GT.U32.AND P1, PT, R2.reuse, R134, PT ;  /* 0x000000860200720c */ /* 0x040fe20003f24070 */
[----:B------:R-:W-:Y:S01]  /*64a0*/  IMAD.HI.U32 R6, R3, R128, RZ ;  /* 0x0000008003067227 */ /* 0x000fe200078e00ff */
[----:B------:R-:W-:-:S03]  /*64b0*/  ISETP.GT.U32.AND P0, PT, R2, R20, PT ;  /* 0x000000140200720c */ /* 0x000fc60003f04070 */
[----:B------:R-:W-:Y:S02]  /*64c0*/  IMAD.MOV.U32 R5, RZ, RZ, R7 ;  /* 0x000000ffff057224 */ /* 0x000fe400078e0007 */
[----:B------:R-:W-:Y:S02]  /*64d0*/  IMAD.MOV R7, RZ, RZ, -R6 ;  /* 0x000000ffff077224 */ /* 0x000fe400078e0a06 */
[----:B------:R-:W-:-:S04]  /*64e0*/  IMAD.HI.U32 R6, R3, R8, RZ ;  /* 0x0000000803067227 */ /* 0x000fc800078e00ff */
[----:B------:R-:W-:Y:S02]  /*64f0*/  IMAD R128, R2, R7, R128 ;  /* 0x0000000702807224 */ /* 0x000fe400078e0280 */
[----:B------:R-:W-:Y:S02]  /*6500*/  @!P1 IMAD.IADD R134, R134, 0x1, -R2 ;  /* 0x0000000186869824 */ /* 0x000fe400078e0a02 */
[----:B------:R-:W-:Y:S01]  /*6510*/  @!P2 IMAD.MOV R23, RZ, RZ, -R23 ;  /* 0x000000ffff17a224 */ /* 0x000fe200078e0a17 */
[C---:B------:R-:W-:Y:S01]  /*6520*/  ISETP.GT.U32.AND P1, PT, R2.reuse, R128, PT ;  /* 0x000000800200720c */ /* 0x040fe20003f24070 */
[----:B------:R-:W-:Y:S01]  /*6530*/  IMAD.HI.U32 R7, R3, R10, RZ ;  /* 0x0000000a03077227 */ /* 0x000fe200078e00ff */
[----:B------:R-:W-:-:S03]  /*6540*/  ISETP.GT.U32.AND P2, PT, R2, R16, PT ;  /* 0x000000100200720c */ /* 0x000fc60003f44070 */
[----:B------:R-:W-:Y:S02]  /*6550*/  IMAD.MOV R9, RZ, RZ, -R6 ;  /* 0x000000ffff097224 */ /* 0x000fe400078e0a06 */
[----:B------:R-:W-:Y:S02]  /*6560*/  @!P0 IMAD.IADD R20, R20, 0x1, -R2 ;  /* 0x0000000114148824 */ /* 0x000fe400078e0a02 */
[----:B------:R-:W-:Y:S02]  /*6570*/  IMAD.MOV R11, RZ, RZ, -R7 ;  /* 0x000000ffff0b7224 */ /* 0x000fe400078e0a07 */
[C---:B------:R-:W-:Y:S01]  /*6580*/  IMAD R7, R2.reuse, R9, R8 ;  /* 0x0000000902077224 */ /* 0x040fe200078e0208 */
[C---:B------:R-:W-:Y:S01]  /*6590*/  ISETP.GT.U32.AND P0, PT, R2.reuse, R20, PT ;  /* 0x000000140200720c */ /* 0x040fe20003f04070 */
[----:B------:R-:W-:Y:S01]  /*65a0*/  @!P3 IMAD.MOV R5, RZ, RZ, -R5 ;  /* 0x000000ffff05b224 */ /* 0x000fe200078e0a05 */
[C---:B------:R-:W-:Y:S01]  /*65b0*/  ISETP.GT.U32.AND P3, PT, R2.reuse, R14, PT ;  /* 0x0000000e0200720c */ /* 0x040fe20003f64070 */
[----:B------:R-:W-:Y:S01]  /*65c0*/  @!P4 IMAD.MOV R22, RZ, RZ, -R22 ;  /* 0x000000ffff16c224 */ /* 0x000fe200078e0a16 */
[C---:B------:R-:W-:Y:S01]  /*65d0*/  ISETP.GT.U32.AND P4, PT, R2.reuse, R132, PT ;  /* 0x000000840200720c */ /* 0x040fe20003f84070 */
[----:B------:R-:W-:-:S02]  /*65e0*/  IMAD R130, R2, R15, R130 ;  /* 0x0000000f02827224 */ /* 0x000fc400078e0282 */
[--C-:B------:R-:W-:Y:S01]  /*65f0*/  @!P1 IMAD.IADD R128, R128, 0x1, -R2.reuse ;  /* 0x0000000180809824 */ /* 0x100fe200078e0a02 */
[----:B------:R-:W-:Y:S01]  /*6600*/  ISETP.GT.U32.AND P1, PT, R2, R7, PT ;  /* 0x000000070200720c */ /* 0x000fe20003f24070 */
[----:B------:R-:W-:Y:S01]  /*6610*/  @!P2 IMAD.IADD R16, R16, 0x1, -R2 ;  /* 0x000000011010a824 */ /* 0x000fe200078e0a02 */
[C---:B------:R-:W-:Y:S01]  /*6620*/  ISETP.GT.U32.AND P2, PT, R2.reuse, R130, PT ;  /* 0x000000820200720c */ /* 0x040fe20003f44070 */
[----:B------:R-:W-:Y:S02]  /*6630*/  IMAD R6, R2, R11, R10 ;  /* 0x0000000b02067224 */ /* 0x000fe400078e020a */
[--C-:B------:R-:W-:Y:S01]  /*6640*/  @!P0 IMAD.IADD R20, R20, 0x1, -R2.reuse ;  /* 0x0000000114148824 */ /* 0x100fe200078e0a02 */
[----:B------:R-:W-:Y:S01]  /*6650*/  ISETP.GE.AND P0, PT, R17, RZ, PT ;  /* 0x000000ff1100720c */ /* 0x000fe20003f06270 */
[--C-:B------:R-:W-:Y:S01]  /*6660*/  @!P3 IMAD.IADD R14, R14, 0x1, -R2.reuse ;  /* 0x000000010e0eb824 */ /* 0x100fe200078e0a02 */
[----:B------:R-:W-:Y:S01]  /*6670*/  ISETP.GE.AND P3, PT, R27, RZ, PT ;  /* 0x000000ff1b00720c */ /* 0x000fe20003f66270 */
[----:B------:R-:W-:Y:S01]  /*6680*/  @!P4 IMAD.IADD R132, R132, 0x1, -R2 ;  /* 0x000000018484c824 */ /* 0x000fe200078e0a02 */
[----:B------:R-:W-:Y:S01]  /*6690*/  ISETP.GE.AND P4, PT, R12, RZ, PT ;  /* 0x000000ff0c00720c */ /* 0x000fe20003f86270 */
[----:B------:R-:W-:Y:S01]  /*66a0*/  @!P5 IMAD.MOV R18, RZ, RZ, -R18 ;  /* 0x000000ffff12d224 */ /* 0x000fe200078e0a12 */
[----:B------:R-:W-:Y:S01]  /*66b0*/  IABS R12, R39 ;  /* 0x00000027000c7213 */ /* 0x000fe20000000000 */
[--C-:B------:R-:W-:Y:S01]  /*66c0*/  @!P1 IMAD.IADD R7, R7, 0x1, -R2.reuse ;  /* 0x0000000107079824 */ /* 0x100fe200078e0a02 */
[----:B------:R-:W-:Y:S01]  /*66d0*/  ISETP.GT.U32.AND P1, PT, R2, R6, PT ;  /* 0x000000060200720c */ /* 0x000fe20003f24070 */
[----:B------:R-:W-:Y:S01]  /*66e0*/  @!P2 IMAD.IADD R130, R130, 0x1, -R2 ;  /* 0x000000018282a824 */ /* 0x000fe200078e0a02 */
[----:B------:R-:W-:Y:S01]  /*66f0*/  ISETP.GE.AND P2, PT, R29, RZ, PT ;  /* 0x000000ff1d00720c */ /* 0x000fe20003f46270 */
[----:B------:R-:W-:Y:S01]  /*6700*/  IMAD.HI.U32 R8, R3, R12, RZ ;  /* 0x0000000c03087227 */ /* 0x000fe200078e00ff */
[----:B------:R-:W-:-:S02]  /*6710*/  LOP3.LUT R29, R4, 0xa, RZ, 0xfc, !PT ;  /* 0x0000000a041d7812 */ /* 0x000fc400078efcff */
[----:B------:R-:W-:Y:S01]  /*6720*/  IABS R17, R41 ;  /* 0x0000002900117213 */ /* 0x000fe20000000000 */
[----:B------:R-:W-:Y:S01]  /*6730*/  IMAD.MOV R11, RZ, RZ, -R8 ;  /* 0x000000ffff0b7224 */ /* 0x000fe200078e0a08 */
[----:B------:R-:W-:Y:S01]  /*6740*/  IABS R15, R29 ;  /* 0x0000001d000f7213 */ /* 0x000fe20000000000 */
[----:B------:R-:W-:Y:S01]  /*6750*/  @!P3 IMAD.MOV R16, RZ, RZ, -R16 ;  /* 0x000000ffff10b224 */ /* 0x000fe200078e0a10 */
[C---:B------:R-:W-:Y:S01]  /*6760*/  ISETP.GT.U32.AND P3, PT, R2.reuse, R128, PT ;  /* 0x000000800200720c */ /* 0x040fe20003f64070 */
[C---:B------:R-:W-:Y:S02]  /*6770*/  IMAD R8, R2.reuse, R11, R12 ;  /* 0x0000000b02087224 */ /* 0x040fe400078e020c */
[----:B------:R-:W-:Y:S01]  /*6780*/  @!P0 IMAD.MOV R20, RZ, RZ, -R20 ;  /* 0x000000ffff148224 */ /* 0x000fe200078e0a14 */
[----:B------:R-:W-:Y:S01]  /*6790*/  ISETP.GT.U32.AND P0, PT, R2, R134, PT ;  /* 0x000000860200720c */ /* 0x000fe20003f04070 */
[----:B------:R-:W-:-:S04]  /*67a0*/  IMAD.HI.U32 R9, R3, R15, RZ ;  /* 0x0000000f03097227 */ /* 0x000fc800078e00ff */
[----:B------:R-:W-:-:S04]  /*67b0*/  IMAD.HI.U32 R11, R3, R126, RZ ;  /* 0x0000007e030b7227 */ /* 0x000fc800078e00ff */
[----:B------:R-:W-:Y:S01]  /*67c0*/  @!P1 IMAD.IADD R6, R6, 0x1, -R2 ;  /* 0x0000000106069824 */ /* 0x000fe200078e0a02 */
[----:B------:R-:W-:Y:S01]  /*67d0*/  ISETP.GT.U32.AND P1, PT, R2, R130, PT ;  /* 0x000000820200720c */ /* 0x000fe20003f24070 */
[----:B------:R-:W-:-:S03]  /*67e0*/  IMAD.HI.U32 R10, R3, R17, RZ ;  /* 0x00000011030a7227 */ /* 0x000fc600078e00ff */
[----:B------:R-:W-:Y:S01]  /*67f0*/  ISETP.GT.U32.AND P5, PT, R2, R6, PT ;  /* 0x000000060200720c */ /* 0x000fe20003fa4070 */
[----:B------:R-:W-:Y:S01]  /*6800*/  IMAD.MOV R12, RZ, RZ, -R9 ;  /* 0x000000ffff0c7224 */ /* 0x000fe200078e0a09 */
[----:B------:R-:W-:Y:S01]  /*6810*/  LOP3.LUT R9, R4, 0x2, RZ, 0xfc, !PT ;  /* 0x0000000204097812 */ /* 0x000fe200078efcff */
[----:B------:R-:W-:Y:S02]  /*6820*/  IMAD.MOV R11, RZ, RZ, -R11 ;  /* 0x000000ffff0b7224 */ /* 0x000fe400078e0a0b */
[----:B------:R-:W-:Y:S01]  /*6830*/  IMAD.MOV R27, RZ, RZ, -R10 ;  /* 0x000000ffff1b7224 */ /* 0x000fe200078e0a0a */
[----:B------:R-:W-:Y:S01]  /*6840*/  IABS R122, R9 ;  /* 0x00000009007a7213 */ /* 0x000fe20000000000 */
[C---:B------:R-:W-:Y:S02]  /*6850*/  IMAD R126, R2.reuse, R11, R126 ;  /* 0x0000000b027e7224 */ /* 0x040fe400078e027e */
[C---:B------:R-:W-:Y:S02]  /*6860*/  IMAD R10, R2.reuse, R12, R15 ;  /* 0x0000000c020a7224 */ /* 0x040fe400078e020f */
[----:B------:R-:W-:-:S02]  /*6870*/  IMAD R12, R2, R27, R17 ;  /* 0x0000001b020c7224 */ /* 0x000fc400078e0211 */
[----:B------:R-:W-:Y:S01]  /*6880*/  @!P4 IMAD.MOV R14, RZ, RZ, -R14 ;  /* 0x000000ffff0ec224 */ /* 0x000fe200078e0a0e */
[----:B------:R-:W-:Y:S01]  /*6890*/  ISETP.GT.U32.AND P4, PT, R2, R7, PT ;  /* 0x000000070200720c */ /* 0x000fe20003f84070 */
[----:B------:R-:W-:-:S04]  /*68a0*/  IMAD.HI.U32 R4, R3, R124, RZ ;  /* 0x0000007c03047227 */ /* 0x000fc800078e00ff */
[----:B------:R-:W-:Y:S01]  /*68b0*/  @!P3 IMAD.IADD R128, R128, 0x1, -R2 ;  /* 0x000000018080b824 */ /* 0x000fe200078e0a02 */
[C---:B------:R-:W-:Y:S01]  /*68c0*/  ISETP.GT.U32.AND P3, PT, R2.reuse, R126, PT ;  /* 0x0000007e0200720c */ /* 0x040fe20003f64070 */
[----:B------:R-:W-:Y:S01]  /*68d0*/  @!P2 IMAD.MOV R132, RZ, RZ, -R132 ;  /* 0x000000ffff84a224 */ /* 0x000fe200078e0a84 */
[----:B------:R-:W-:Y:S01]  /*68e0*/  ISETP.GT.U32.AND P2, PT, R2, R8, PT ;  /* 0x000000080200720c */ /* 0x000fe20003f44070 */
[----:B------:R-:W-:Y:S01]  /*68f0*/  @!P0 IMAD.IADD R134, R134, 0x1, -R2 ;  /* 0x0000000186868824 */ /* 0x000fe200078e0a02 */
[----:B------:R-:W-:Y:S01]  /*6900*/  ISETP.GT.U32.AND P0, PT, R2, R10, PT ;  /* 0x0000000a0200720c */ /* 0x000fe20003f04070 */
[----:B------:R-:W-:-:S04]  /*6910*/  IMAD.HI.U32 R3, R3, R122, RZ ;  /* 0x0000007a03037227 */ /* 0x000fc800078e00ff */
[----:B------:R-:W-:Y:S01]  /*6920*/  @!P1 IMAD.IADD R130, R130, 0x1, -R2 ;  /* 0x0000000182829824 */ /* 0x000fe200078e0a02 */
[C---:B------:R-:W-:Y:S01]  /*6930*/  ISETP.GT.U32.AND P1, PT, R2.reuse, R12, PT ;  /* 0x0000000c0200720c */ /* 0x040fe20003f24070 */
[----:B------:R-:W-:Y:S02]  /*6940*/  IMAD.MOV R11, RZ, RZ, -R4 ;  /* 0x000000ffff0b7224 */ /* 0x000fe400078e0a04 */
[----:B------:R-:W-:Y:S02]  /*6950*/  IMAD.MOV R3, RZ, RZ, -R3 ;  /* 0x000000ffff037224 */ /* 0x000fe400078e0a03 */
[C---:B------:R-:W-:Y:S02]  /*6960*/  IMAD R124, R2.reuse, R11, R124 ;  /* 0x0000000b027c7224 */ /* 0x040fe400078e027c */
[C---:B------:R-:W-:Y:S02]  /*6970*/  IMAD R122, R2.reuse, R3, R122 ;  /* 0x00000003027a7224 */ /* 0x040fe400078e027a */
[--C-:B------:R-:W-:Y:S01]  /*6980*/  @!P4 IMAD.IADD R7, R7, 0x1, -R2.reuse ;  /* 0x000000010707c824 */ /* 0x100fe200078e0a02 */
[----:B------:R-:W-:Y:S01]  /*6990*/  ISETP.GT.U32.AND P4, PT, R2, R124, PT ;  /* 0x0000007c0200720c */ /* 0x000fe20003f84070 */
[--C-:B------:R-:W-:Y:S01]  /*69a0*/  @!P3 IMAD.IADD R126, R126, 0x1, -R2.reuse ;  /* 0x000000017e7eb824 */ /* 0x100fe200078e0a02 */
[----:B------:R-:W-:Y:S01]  /*69b0*/  ISETP.GT.U32.AND P3, PT, R2, R122, PT ;  /* 0x0000007a0200720c */ /* 0x000fe20003f64070 */
[--C-:B------:R-:W-:Y:S01]  /*69c0*/  @!P5 IMAD.IADD R6, R6, 0x1, -R2.reuse ;  /* 0x000000010606d824 */ /* 0x100fe200078e0a02 */
[----:B------:R-:W-:Y:S01]  /*69d0*/  ISETP.GE.AND P5, PT, R31, RZ, PT ;  /* 0x000000ff1f00720c */ /* 0x000fe20003fa6270 */
[--C-:B------:R-:W-:Y:S01]  /*69e0*/  @!P2 IMAD.IADD R8, R8, 0x1, -R2.reuse ;  /* 0x000000010808a824 */ /* 0x100fe200078e0a02 */
[----:B------:R-:W-:Y:S01]  /*69f0*/  ISETP.GE.AND P2, PT, R33, RZ, PT ;  /* 0x000000ff2100720c */ /* 0x000fe20003f46270 */
[--C-:B------:R-:W-:Y:S01]  /*6a00*/  @!P0 IMAD.IADD R10, R10, 0x1, -R2.reuse ;  /* 0x000000010a0a8824 */ /* 0x100fe200078e0a02 */
[----:B------:R-:W-:Y:S01]  /*6a10*/  ISETP.GE.AND P0, PT, R35, RZ, PT ;  /* 0x000000ff2300720c */ /* 0x000fe20003f06270 */
[----:B------:R-:W-:Y:S01]  /*6a20*/  @!P1 IMAD.IADD R12, R12, 0x1, -R2 ;  /* 0x000000010c0c9824 */ /* 0x000fe200078e0a02 */
[----:B------:R-:W-:Y:S01]  /*6a30*/  ISETP.GE.AND P1, PT, R37, RZ, PT ;  /* 0x000000ff2500720c */ /* 0x000fe20003f26270 */
[----:B------:R-:W-:-:S02]  /*6a40*/  IMAD.MOV.U32 R4, RZ, RZ, R7 ;  /* 0x000000ffff047224 */ /* 0x000fc400078e0007 */
[--C-:B------:R-:W-:Y:S01]  /*6a50*/  @!P4 IMAD.IADD R124, R124, 0x1, -R2.reuse ;  /* 0x000000017c7cc824 */ /* 0x100fe200078e0a02 */
[----:B------:R-:W-:Y:S01]  /*6a60*/  ISETP.GT.U32.AND P4, PT, R2, R8, PT ;  /* 0x000000080200720c */ /* 0x000fe20003f84070 */
[----:B------:R-:W-:Y:S02]  /*6a70*/  @!P3 IMAD.IADD R122, R122, 0x1, -R2 ;  /* 0x000000017a7ab824 */ /* 0x000fe400078e0a02 */
[----:B------:R-:W-:Y:S01]  /*6a80*/  @!P5 IMAD.MOV R134, RZ, RZ, -R134 ;  /* 0x000000ffff86d224 */ /* 0x000fe200078e0a86 */
[C---:B------:R-:W-:Y:S01]  /*6a90*/  ISETP.GT.U32.AND P5, PT, R2.reuse, R126, PT ;  /* 0x0000007e0200720c */ /* 0x040fe20003fa4070 */
[----:B------:R-:W-:Y:S01]  /*6aa0*/  @!P2 IMAD.MOV R130, RZ, RZ, -R130 ;  /* 0x000000ffff82a224 */ /* 0x000fe200078e0a82 */
[C---:B------:R-:W-:Y:S01]  /*6ab0*/  ISETP.GT.U32.AND P2, PT, R2.reuse, R10, PT ;  /* 0x0000000a0200720c */ /* 0x040fe20003f44070 */
[----:B------:R-:W-:Y:S01]  /*6ac0*/  @!P0 IMAD.MOV R128, RZ, RZ, -R128 ;  /* 0x000000ffff808224 */ /* 0x000fe200078e0a80 */
[C---:B------:R-:W-:Y:S01]  /*6ad0*/  ISETP.GT.U32.AND P0, PT, R2.reuse, R12, PT ;  /* 0x0000000c0200720c */ /* 0x040fe20003f04070 */
[----:B------:R-:W-:Y:S01]  /*6ae0*/  @!P1 IMAD.MOV R4, RZ, RZ, -R4 ;  /* 0x000000ffff049224 */ /* 0x000fe200078e0a04 */
[C---:B------:R-:W-:Y:S01]  /*6af0*/  ISETP.GT.U32.AND P1, PT, R2.reuse, R124, PT ;  /* 0x0000007c0200720c */ /* 0x040fe20003f24070 */
[----:B------:R-:W-:Y:S01]  /*6b00*/  @!P6 IMAD.MOV R6, RZ, RZ, -R6 ;  /* 0x000000ffff06e224 */ /* 0x000fe200078e0a06 */
[----:B------:R-:W-:Y:S01]  /*6b10*/  ISETP.GT.U32.AND P3, PT, R2, R122, PT ;  /* 0x0000007a0200720c */ /* 0x000fe20003f64070 */
[----:B------:R-:W-:Y:S01]  /*6b20*/  @!P4 IMAD.IADD R8, R8, 0x1, -R2 ;  /* 0x000000010808c824 */ /* 0x000fe200078e0a02 */
[----:B------:R-:W-:-:S02]  /*6b30*/  ISETP.GE.AND P6, PT, R39, RZ, PT ;  /* 0x000000ff2700720c */ /* 0x000fc40003fc6270 */
[----:B------:R-:W-:Y:S01]  /*6b40*/  ISETP.GE.AND P4, PT, R29, RZ, PT ;  /* 0x000000ff1d00720c */ /* 0x000fe20003f86270 */
[--C-:B------:R-:W-:Y:S01]  /*6b50*/  @!P5 IMAD.IADD R126, R126, 0x1, -R2.reuse ;  /* 0x000000017e7ed824 */ /* 0x100fe200078e0a02 */
[----:B------:R-:W-:Y:S01]  /*6b60*/  ISETP.GE.AND P5, PT, R45, RZ, PT ;  /* 0x000000ff2d00720c */ /* 0x000fe20003fa6270 */
[--C-:B------:R-:W-:Y:S01]  /*6b70*/  @!P2 IMAD.IADD R10, R10, 0x1, -R2.reuse ;  /* 0x000000010a0aa824 */ /* 0x100fe200078e0a02 */
[----:B------:R-:W-:Y:S01]  /*6b80*/  ISETP.GE.AND P2, PT, R41, RZ, PT ;  /* 0x000000ff2900720c */ /* 0x000fe20003f46270 */
[--C-:B------:R-:W-:Y:S01]  /*6b90*/  @!P0 IMAD.IADD R12, R12, 0x1, -R2.reuse ;  /* 0x000000010c0c8824 */ /* 0x100fe200078e0a02 */
[----:B------:R-:W-:Y:S01]  /*6ba0*/  ISETP.GE.AND P0, PT, R43, RZ, PT ;  /* 0x000000ff2b00720c */ /* 0x000fe20003f06270 */
[--C-:B------:R-:W-:Y:S01]  /*6bb0*/  @!P1 IMAD.IADD R124, R124, 0x1, -R2.reuse ;  /* 0x000000017c7c9824 */ /* 0x100fe200078e0a02 */
[----:B------:R-:W-:Y:S01]  /*6bc0*/  ISETP.GE.AND P1, PT, R9, RZ, PT ;  /* 0x000000ff0900720c */ /* 0x000fe20003f26270 */
[----:B------:R-:W-:Y:S01]  /*6bd0*/  @!P3 IMAD.IADD R122, R122, 0x1, -R2 ;  /* 0x000000017a7ab824 */ /* 0x000fe200078e0a02 */
[----:B------:R-:W-:Y:S01]  /*6be0*/  ISETP.NE.AND P3, PT, R19, RZ, PT ;  /* 0x000000ff1300720c */ /* 0x000fe20003f65270 */
[----:B------:R-:W-:Y:S01]  /*6bf0*/  IMAD R2, R47, UR14, RZ ;  /* 0x0000000e2f027c24 */ /* 0x000fe2000f8e02ff */
[----:B------:R-:W-:Y:S01]  /*6c00*/  LOP3.LUT R19, RZ, R19, RZ, 0x33, !PT ;  /* 0x00000013ff137212 */ /* 0x000fe200078e33ff */
[----:B------:R-:W-:Y:S01]  /*6c10*/  @!P6 IMAD.MOV R8, RZ, RZ, -R8 ;  /* 0x000000ffff08e224 */ /* 0x000fe200078e0a08 */
[----:B------:R-:W-:Y:S01]  /*6c20*/  USHF.L.U32 UR14, UR14, 0x6, URZ ;  /* 0x000000060e0e7899 */ /* 0x000fe2000800063f */
[----:B------:R-:W-:Y:S01]  /*6c30*/  @!P4 IMAD.MOV R10, RZ, RZ, -R10 ;  /* 0x000000ffff0ac224 */ /* 0x000fe200078e0a0a */
[C---:B------:R-:W-:Y:S01]  /*6c40*/  IADD3 R3, P6, R2.reuse, UR4, RZ ;  /* 0x0000000402037c10 */ /* 0x040fe2000ffde0ff */
[----:B------:R-:W-:Y:S01]  /*6c50*/  @!P2 IMAD.MOV R12, RZ, RZ, -R12 ;  /* 0x000000ffff0ca224 */ /* 0x000fe200078e0a0c */
[C---:B------:R-:W-:Y:S01]  /*6c60*/  SEL R121, R19.reuse, R24, !P3 ;  /* 0x0000001813797207 */ /* 0x040fe20005800000 */
[----:B------:R-:W-:Y:S01]  /*6c70*/  @!P0 IMAD.MOV R126, RZ, RZ, -R126 ;  /* 0x000000ffff7e8224 */ /* 0x000fe200078e0a7e */
[----:B------:R-:W-:Y:S01]  /*6c80*/  LEA.HI.X.SX32 R2, R2, UR5, 0x1, P6 ;  /* 0x0000000502027c11 */ /* 0x000fe2000b0f0eff */
[----:B------:R-:W-:Y:S01]  /*6c90*/  @!P5 IMAD.MOV R124, RZ, RZ, -R124 ;  /* 0x000000ffff7cd224 */ /* 0x000fe200078e0a7c */
[----:B------:R-:W-:Y:S01]  /*6ca0*/  ULDC UR5, c[0x0][0x240] ;  /* 0x0000900000057ab9 */ /* 0x000fe20000000800 */
[----:B------:R-:W-:Y:S01]  /*6cb0*/  @!P1 IMAD.MOV R122, RZ, RZ, -R122 ;  /* 0x000000ffff7a9224 */ /* 0x000fe200078e0a7a */
[----:B------:R-:W-:Y:S01]  /*6cc0*/  SEL R239, R19, R36, !P3 ;  /* 0x0000002413ef7207 */ /* 0x000fe20005800000 */
[----:B------:R-:W-:Y:S01]  /*6cd0*/  IMAD R121, R121, UR5, RZ ;  /* 0x0000000579797c24 */ /* 0x000fe2000f8e02ff */
[C---:B------:R-:W-:Y:S01]  /*6ce0*/  SEL R229, R19.reuse, R26, !P3 ;  /* 0x0000001a13e57207 */ /* 0x040fe20005800000 */
[----:B------:R-:W-:Y:S01]  /*6cf0*/  ULDC UR4, c[0x0][0x234] ;  /* 0x00008d0000047ab9 */ /* 0x000fe20000000800 */
[----:B------:R-:W-:Y:S01]  /*6d00*/  SEL R231, R19, R28, !P3 ;  /* 0x0000001c13e77207 */ /* 0x000fe20005800000 */
[----:B------:R-:W-:Y:S01]  /*6d10*/  IMAD R239, R239, UR5, RZ ;  /* 0x00000005efef7c24 */ /* 0x000fe2000f8e02ff */
        /* <DEDUP_REMOVED lines=58> */
[C---:B------:R-:W-:Y:S01]  /*70c0*/  SEL R118, R19.reuse, R118, !P3 ;  /* 0x0000007613767207 */ /* 0x040fe20005800000 */
        /* <DEDUP_REMOVED lines=39> */
[----:B------:R-:W-:Y:S01]  /*7340*/  SEL R81, R19, R138, !P3 ;  /* 0x0000008a13517207 */ /* 0x000fe20005800000 */
        /* <DEDUP_REMOVED lines=149> */
[-C--:B------:R-:W-:Y:S01]  /*7ca0*/  IADD3 R122, P4, R121, R3.reuse, RZ ;  /* 0x00000003797a7210 */ /* 0x080fe20007f9e0ff */
[----:B------:R-:W-:Y:S01]  /*7cb0*/  IMAD R17, R17, UR5, RZ ;  /* 0x0000000511117c24 */ /* 0x000fe2000f8e02ff */
[-C--:B------:R-:W-:Y:S01]  /*7cc0*/  IADD3 R240, P5, R239, R3.reuse, RZ ;  /* 0x00000003eff07210 */ /* 0x080fe20007fbe0ff */
[----:B------:R-:W-:Y:S01]  /*7cd0*/  IMAD R19, R19, UR5, RZ ;  /* 0x0000000513137c24 */ /* 0x000fe2000f8e02ff */
[-C--:B------:R-:W-:Y:S01]  /*7ce0*/  LEA.HI.X.SX32 R121, R121, R2.reuse, 0x1, P4 ;  /* 0x0000000279797211 */ /* 0x080fe200020f0eff */
[----:B------:R-:W-:Y:S01]  /*7cf0*/  STL [R1+0x794], R122 ;  /* 0x0007947a01007387 */ /* 0x000fe20000100800 */
[-C--:B------:R-:W-:Y:S01]  /*7d00*/  IADD3 R230, P3, R229, R3.reuse, RZ ;  /* 0x00000003e5e67210 */ /* 0x080fe20007f7e0ff */
[----:B------:R-:W-:Y:S01]  /*7d10*/  IMAD R13, R13, UR4, RZ ;  /* 0x000000040d0d7c24 */ /* 0x000fe2000f8e02ff */
[-C--:B------:R-:W-:Y:S01]  /*7d20*/  LEA.HI.X.SX32 R239, R239, R2.reuse, 0x1, P5 ;  /* 0x00000002efef7211 */ /* 0x080fe200028f0eff */
[----:B------:R0:W-:Y:S01]  /*7d30*/  STL [R1+0x790], R121 ;  /* 0x0007907901007387 */ /* 0x0001e20000100800 */
[-C--:B------:R-:W-:Y:S01]  /*7d40*/  IADD3 R242, P4, R241, R3.reuse, RZ ;  /* 0x00000003f1f27210 */ /* 0x080fe20007f9e0ff */
[----:B------:R-:W-:Y:S01]  /*7d50*/  UIADD3 UR4, UR12, 0x4000, URZ ;  /* 0x000040000c047890 */ /* 0x000fe2000fffe03f */
[-C--:B------:R-:W-:Y:S01]  /*7d60*/  LEA.HI.X.SX32 R229, R229, R2.reuse, 0x1, P3 ;  /* 0x00000002e5e57211 */ /* 0x080fe200018f0eff */
[----:B------:R-:W-:Y:S01]  /*7d70*/  UMOV UR5, URZ ;  /* 0x0000003f00057c82 */ /* 0x000fe20008000000 */
[-C--:B------:R-:W-:Y:S01]  /*7d80*/  IADD3 R232, P2, R231, R3.reuse, RZ ;  /* 0x00000003e7e87210 */ /* 0x080fe20007f5e0ff */
[----:B------:R-:W-:Y:S01]  /*7d90*/  USHF.R.U32.HI UR13, URZ, 0x4, UR4 ;  /* 0x000000043f0d7899 */ /* 0x000fe20008011604 */
[-C--:B------:R-:W-:Y:S01]  /*7da0*/  IADD3 R244, P3, R243, R3.reuse, RZ ;  /* 0x00000003f3f47210 */ /* 0x080fe20007f7e0ff */
[----:B------:R-:W-:Y:S01]  /*7db0*/  IMAD.MOV.U32 R224, RZ, RZ, RZ ;  /* 0x000000ffffe07224 */ /* 0x000fe200078e00ff */
[-C--:B------:R-:W-:Y:S01]  /*7dc0*/  IADD3 R234, P1, R233, R3.reuse, RZ ;  /* 0x00000003e9ea7210 */ /* 0x080fe20007f3e0ff */
[----:B------:R-:W-:Y:S01]  /*7dd0*/  USGXT.U32 UR13, UR13, 0xe ;  /* 0x0000000e0d0d789a */ /* 0x000fe20008000000 */
[-C--:B0-----:R-:W-:Y:S01]  /*7de0*/  IADD3 R121, P5, R120, R3.reuse, RZ ;  /* 0x0000000378797210 */ /* 0x081fe20007fbe0ff */
[----:B------:R-:W-:Y:S01]  /*7df0*/  USHF.R.S32.HI UR15, URZ, 0x1f, UR14 ;  /* 0x0000001f3f0f7899 */ /* 0x000fe2000801140e */
[-C--:B------:R-:W-:Y:S01]  /*7e00*/  LEA.HI.X.SX32 R241, R241, R2.reuse, 0x1, P4 ;  /* 0x00000002f1f17211 */ /* 0x080fe200020f0eff */
[----:B------:R-:W-:Y:S01]  /*7e10*/  UIADD3 UR8, UP0, UR13, 0x2, URZ ;  /* 0x000000020d087890 */ /* 0x000fe2000ff1e03f */
[-C--:B------:R-:W-:Y:S01]  /*7e20*/  LEA.HI.X.SX32 R231, R231, R2.reuse, 0x1, P2 ;  /* 0x00000002e7e77211 */ /* 0x080fe200010f0eff */
[----:B------:R0:W-:Y:S01]  /*7e30*/  STL [R1+0x204], R121 ;  /* 0x0002047901007387 */ /* 0x0001e20000100800 */
[----:B------:R-:W-:Y:S01]  /*7e40*/  IADD3 R122, P4, R119, R3, RZ ;  /* 0x00000003777a7210 */ /* 0x000fe20007f9e0ff */
[----:B------:R-:W-:Y:S01]  /*7e50*/  UIADD3.X UR9, UR5, -0x7fffffe0, URZ, UP0, !UPT ;  /* 0x8000002005097890 */ /* 0x000fe200087fe43f */
[----:B------:R-:W-:-:S02]  /*7e60*/  LEA.HI.X.SX32 R243, R243, R2, 0x1, P3 ;  /* 0x00000002f3f37211 */ /* 0x000fc400018f0eff */
[-C--:B------:R-:W-:Y:S01]  /*7e70*/  IADD3 R246, P2, R245, R3.reuse, RZ ;  /* 0x00000003f5f67210 */ /* 0x080fe20007f5e0ff */
[----:B------:R1:W-:Y:S01]  /*7e80*/  STL [R1+0x20c], R122 ;  /* 0x00020c7a01007387 */ /* 0x0003e20000100800 */
[-C--:B------:R-:W-:Y:S01]  /*7e90*/  LEA.HI.X.SX32 R233, R233, R2.reuse, 0x1, P1 ;  /* 0x00000002e9e97211 */ /* 0x080fe200008f0eff */
[----:B------:R-:W-:Y:S01]  /*7ea0*/  UIADD3.64 UR20, UR8, 0xfe, URZ ;  /* 0x000000fe08147897 */ /* 0x000fe2000fffe03f */
[-C--:B------:R-:W-:Y:S01]  /*7eb0*/  IADD3 R236, P0, R235, R3.reuse, RZ ;  /* 0x00000003ebec7210 */ /* 0x080fe20007f1e0ff */
[----:B------:R-:W-:Y:S01]  /*7ec0*/  UIADD3.64 UR24, UR8, 0x100, URZ ;  /* 0x0000010008187897 */ /* 0x000fe2000fffe03f */
[-C--:B0-----:R-:W-:Y:S02]  /*7ed0*/  IADD3 R121, P3, R118, R3.reuse, RZ ;  /* 0x0000000376797210 */ /* 0x081fe40007f7e0ff */
[-C--:B------:R-:W-:Y:S02]  /*7ee0*/  IADD3 R248, P1, R247, R3.reuse, RZ ;  /* 0x00000003f7f87210 */ /* 0x080fe40007f3e0ff */
[----:B------:R-:W-:Y:S01]  /*7ef0*/  IADD3 R238, P6, R237, R3, RZ ;  /* 0x00000003edee7210 */ /* 0x000fe20007fde0ff */
[----:B------:R0:W-:Y:S01]  /*7f00*/  STL [R1+0x214], R121 ;  /* 0x0002147901007387 */ /* 0x0001e20000100800 */
[----:B------:R-:W-:-:S02]  /*7f10*/  LEA.HI.X.SX32 R245, R245, R2, 0x1, P2 ;  /* 0x00000002f5f57211 */ /* 0x000fc400010f0eff */
[-C--:B------:R-:W-:Y:S02]  /*7f20*/  LEA.HI.X.SX32 R235, R235, R2.reuse, 0x1, P0 ;  /* 0x00000002ebeb7211 */ /* 0x080fe400000f0eff */
[-C--:B-1----:R-:W-:Y:S02]  /*7f30*/  IADD3 R122, P2, R117, R3.reuse, RZ ;  /* 0x00000003757a7210 */ /* 0x082fe40007f5e0ff */
[-C--:B------:R-:W-:Y:S02]  /*7f40*/  LEA.HI.X.SX32 R247, R247, R2.reuse, 0x1, P1 ;  /* 0x00000002f7f77211 */ /* 0x080fe400008f0eff */
[-C--:B------:R-:W-:Y:S01]  /*7f50*/  IADD3 R250, P0, R249, R3.reuse, RZ ;  /* 0x00000003f9fa7210 */ /* 0x080fe20007f1e0ff */
[----:B------:R1:W-:Y:S01]  /*7f60*/  STL [R1+0x21c], R122 ;  /* 0x00021c7a01007387 */ /* 0x0003e20000100800 */
[----:B------:R-:W-:Y:S02]  /*7f70*/  LEA.HI.X.SX32 R237, R237, R2, 0x1, P6 ;  /* 0x00000002eded7211 */ /* 0x000fe400030f0eff */
[----:B0-----:R-:W-:-:S02]  /*7f80*/  IADD3 R121, P1, R116, R3, RZ ;  /* 0x0000000374797210 */ /* 0x001fc40007f3e0ff */
[-C--:B------:R-:W-:Y:S02]  /*7f90*/  IADD3 R252, P6, R251, R3.reuse, RZ ;  /* 0x00000003fbfc7210 */ /* 0x080fe40007fde0ff */
[-C--:B------:R-:W-:Y:S01]  /*7fa0*/  LEA.HI.X.SX32 R249, R249, R2.reuse, 0x1, P0 ;  /* 0x00000002f9f97211 */ /* 0x080fe200000f0eff */
[----:B------:R0:W-:Y:S01]  /*7fb0*/  STL [R1+0x224], R121 ;  /* 0x0002247901007387 */ /* 0x0001e20000100800 */
[-C--:B------:R-:W-:Y:S02]  /*7fc0*/  LEA.HI.X.SX32 R251, R251, R2.reuse, 0x1, P6 ;  /* 0x00000002fbfb7211 */ /* 0x080fe400030f0eff */
[----:B-1----:R-:W-:Y:S02]  /*7fd0*/  IADD3 R122, P0, R115, R3, RZ ;  /* 0x00000003737a7210 */ /* 0x002fe40007f1e0ff */
[-C--:B------:R-:W-:Y:S02]  /*7fe0*/  LEA.HI.X.SX32 R120, R120, R2.reuse, 0x1, P5 ;  /* 0x0000000278787211 */ /* 0x080fe400028f0eff */
[----:B------:R-:W-:Y:S01]  /*7ff0*/  LEA.HI.X.SX32 R117, R117, R2, 0x1, P2 ;  /* 0x0000000275757211 */ /* 0x000fe200010f0eff */
[----:B------:R1:W-:Y:S01]  /*8000*/  STL [R1+0x22c], R122 ;  /* 0x00022c7a01007387 */ /* 0x0003e20000100800 */
[----:B------:R-:W-:-:S02]  /*8010*/  LOP3.LUT R228, R163, 0x10, RZ, 0x3c, !PT ;  /* 0x00000010a3e47812 */ /* 0x000fc400078e3cff */
[CC--:B0-----:R-:W-:Y:S02]  /*8020*/  IADD3 R121, P6, R114.reuse, R3.reuse, RZ ;  /* 0x0000000372797210 */ /* 0x0c1fe40007fde0ff */
[----:B------:R-:W-:Y:S02]  /*8030*/  LOP3.LUT R226, R163, 0x30, RZ, 0x3c, !PT ;  /* 0x00000030a3e27812 */ /* 0x000fe400078e3cff */
[----:B------:R-:W-:Y:S01]  /*8040*/  LEA.HI.X.SX32 R114, R114, R2, 0x1, P6 ;  /* 0x0000000272727211 */ /* 0x000fe200030f0eff */
[----:B------:R0:W-:Y:S01]  /*8050*/  STL [R1+0x234], R121 ;  /* 0x0002347901007387 */ /* 0x0001e20000100800 */
[----:B-1----:R-:W-:-:S03]  /*8060*/  IADD3 R122, P5, R113, R3, RZ ;  /* 0x00000003717a7210 */ /* 0x002fc60007fbe0ff */
[----:B------:R1:W-:Y:S04]  /*8070*/  STL [R1+0x200], R120 ;  /* 0x0002007801007387 */ /* 0x0003e80000100800 */
[----:B------:R-:W-:Y:S01]  /*8080*/  STL [R1+0x23c], R122 ;  /* 0x00023c7a01007387 */ /* 0x000fe20000100800 */
[-C--:B0-----:R-:W-:Y:S02]  /*8090*/  LEA.HI.X.SX32 R121, R119, R2.reuse, 0x1, P4 ;  /* 0x0000000277797211 */ /* 0x081fe400020f0eff */
[----:B------:R-:W-:Y:S02]  /*80a0*/  LEA.HI.X.SX32 R119, R118, R2, 0x1, P3 ;  /* 0x0000000276777211 */ /* 0x000fe400018f0eff */
[-C--:B-1----:R-:W-:Y:S01]  /*80b0*/  IADD3 R120, P4, R112, R3.reuse, RZ ;  /* 0x0000000370787210 */ /* 0x082fe20007f9e0ff */
[----:B------:R-:W-:Y:S01]  /*80c0*/  STL [R1+0x208], R121 ;  /* 0x0002087901007387 */ /* 0x000fe20000100800 */
[----:B------:R-:W-:-:S03]  /*80d0*/  IADD3 R118, P3, R111, R3, RZ ;  /* 0x000000036f767210 */ /* 0x000fc60007f7e0ff */
[----:B------:R-:W-:Y:S01]  /*80e0*/  STL [R1+0x244], R120 ;  /* 0x0002447801007387 */ /* 0x000fe20000100800 */
[----:B------:R-:W-:-:S03]  /*80f0*/  LEA.HI.X.SX32 R111, R111, R2, 0x1, P3 ;  /* 0x000000026f6f7211 */ /* 0x000fc600018f0eff */
[----:B------:R0:W-:Y:S04]  /*8100*/  STL [R1+0x210], R119 ;  /* 0x0002107701007387 */ /* 0x0001e80000100800 */
[----:B------:R1:W-:Y:S04]  /*8110*/  STL [R1+0x24c], R118 ;  /* 0x00024c7601007387 */ /* 0x0003e80000100800 */
[----:B------:R2:W-:Y:S01]  /*8120*/  STL [R1+0x218], R117 ;  /* 0x0002187501007387 */ /* 0x0005e20000100800 */
[----:B0-----:R-:W-:Y:S02]  /*8130*/  IADD3 R119, P2, R110, R3, RZ ;  /* 0x000000036e777210 */ /* 0x001fe40007f5e0ff */
[----:B-1----:R-:W-:-:S03]  /*8140*/  LEA.HI.X.SX32 R118, R116, R2, 0x1, P1 ;  /* 0x0000000274767211 */ /* 0x002fc600008f0eff */
[----:B------:R-:W-:Y:S01]  /*8150*/  STL [R1+0x254], R119 ;  /* 0x0002547701007387 */ /* 0x000fe20000100800 */
[----:B------:R-:W-:Y:S02]  /*8160*/  LEA.HI.X.SX32 R116, R115, R2, 0x1, P0 ;  /* 0x0000000273747211 */ /* 0x000fe400000f0eff */
[-C--:B--2---:R-:W-:Y:S01]  /*8170*/  IADD3 R117, P1, R109, R3.reuse, RZ ;  /* 0x000000036d757210 */ /* 0x084fe20007f3e0ff */
        /* <DEDUP_REMOVED lines=14> */
[----:B------:R0:W-:Y:S01]  /*8260*/  STL [R1+0x274], R114 ;  /* 0x0002747201007387 */ /* 0x0001e20000100800 */
[----:B------:R-:W-:-:S03]  /*8270*/  LEA.HI.X.SX32 R105, R105, R2, 0x1, P4 ;  /* 0x0000000269697211 */ /* 0x000fc600020f0eff */
[----:B------:R1:W-:Y:S04]  /*8280*/  STL [R1+0x240], R113 ;  /* 0x0002407101007387 */ /* 0x0003e80000100800 */
[----:B------:R2:W-:Y:S01]  /*8290*/  STL [R1+0x27c], R112 ;  /* 0x00027c7001007387 */ /* 0x0005e20000100800 */
[----:B0-----:R-:W-:-:S03]  /*82a0*/  CS2R R114, SRZ ;  /* 0x0000000000727805 */ /* 0x001fc6000001ff00 */
[----:B------:R0:W-:Y:S01]  /*82b0*/  STL [R1+0x248], R111 ;  /* 0x0002486f01007387 */ /* 0x0001e20000100800 */
[----:B-1----:R-:W-:Y:S02]  /*82c0*/  IADD3 R113, P3, R104, R3, RZ ;  /* 0x0000000368717210 */ /* 0x002fe40007f7e0ff */
[----:B--2---:R-:W-:-:S03]  /*82d0*/  LEA.HI.X.SX32 R112, R110, R2, 0x1, P2 ;  /* 0x000000026e707211 */ /* 0x004fc600010f0eff */
[----:B------:R-:W-:Y:S01]  /*82e0*/  STL [R1+0x284], R113 ;  /* 0x0002847101007387 */ /* 0x000fe20000100800 */
[----:B------:R-:W-:Y:S02]  /*82f0*/  LEA.HI.X.SX32 R110, R109, R2, 0x1, P1 ;  /* 0x000000026d6e7211 */ /* 0x000fe400008f0eff */
[-C--:B0-----:R-:W-:Y:S01]  /*8300*/  IADD3 R111, P2, R103, R3.reuse, RZ ;  /* 0x00000003676f7210 */ /* 0x081fe20007f5e0ff */
[----:B------:R0:W-:Y:S01]  /*8310*/  STL [R1+0x250], R112 ;  /* 0x0002507001007387 */ /* 0x0001e20000100800 */
[----:B------:R-:W-:-:S03]  /*8320*/  IADD3 R109, P1, R102, R3, RZ ;  /* 0x00000003666d7210 */ /* 0x000fc60007f3e0ff */
[----:B------:R-:W-:Y:S01]  /*8330*/  STL [R1+0x28c], R111 ;  /* 0x00028c6f01007387 */ /* 0x000fe20000100800 */
[----:B------:R-:W-:-:S03]  /*8340*/  LEA.HI.X.SX32 R102, R102, R2, 0x1, P1 ;  /* 0x0000000266667211 */ /* 0x000fc600008f0eff */
[----:B------:R1:W-:Y:S01]  /*8350*/  STL [R1+0x258], R110 ;  /* 0x0002586e01007387 */ /* 0x0003e20000100800 */
[----:B0-----:R-:W-:-:S03]  /*8360*/  CS2R R112, SRZ ;  /* 0x0000000000707805 */ /* 0x001fc6000001ff00 */
[----:B------:R0:W-:Y:S04]  /*8370*/  STL [R1+0x294], R109 ;  /* 0x0002946d01007387 */ /* 0x0001e80000100800 */
[----:B------:R2:W-:Y:S01]  /*8380*/  STL [R1+0x260], R108 ;  /* 0x0002606c01007387 */ /* 0x0005e20000100800 */
[----:B-1----:R-:W-:Y:S02]  /*8390*/  IADD3 R110, P0, R101, R3, RZ ;  /* 0x00000003656e7210 */ /* 0x002fe40007f1e0ff */
[----:B0-----:R-:W-:-:S03]  /*83a0*/  LEA.HI.X.SX32 R109, R107, R2, 0x1, P6 ;  /* 0x000000026b6d7211 */ /* 0x001fc600030f0eff */
[----:B------:R0:W-:Y:S01]  /*83b0*/  STL [R1+0x29c], R110 ;  /* 0x00029c6e01007387 */ /* 0x0001e20000100800 */
[----:B------:R-:W-:Y:S02]  /*83c0*/  LEA.HI.X.SX32 R107, R106, R2, 0x1, P5 ;  /* 0x000000026a6b7211 */ /* 0x000fe400028f0eff */
[-C--:B--2---:R-:W-:Y:S01]  /*83d0*/  IADD3 R108, P6, R100, R3.reuse, RZ ;  /* 0x00000003646c7210 */ /* 0x084fe20007fde0ff */
[----:B------:R-:W-:Y:S01]  /*83e0*/  STL [R1+0x268], R109 ;  /* 0x0002686d01007387 */ /* 0x000fe20000100800 */
[----:B------:R-:W-:-:S03]  /*83f0*/  IADD3 R106, P5, R99, R3, RZ ;  /* 0x00000003636a7210 */ /* 0x000fc60007fbe0ff */
[----:B------:R1:W-:Y:S01]  /*8400*/  STL [R1+0x2a4], R108 ;  /* 0x0002a46c01007387 */ /* 0x0003e20000100800 */
[----:B------:R-:W-:Y:S02]  /*8410*/  LEA.HI.X.SX32 R99, R99, R2, 0x1, P5 ;  /* 0x0000000263637211 */ /* 0x000fe400028f0eff */
[----:B0-----:R-:W-:Y:S01]  /*8420*/  CS2R R110, SRZ ;  /* 0x00000000006e7805 */ /* 0x001fe2000001ff00 */
[----:B------:R0:W-:Y:S04]  /*8430*/  STL [R1+0x270], R107 ;  /* 0x0002706b01007387 */ /* 0x0001e80000100800 */
[----:B------:R2:W-:Y:S01]  /*8440*/  STL [R1+0x2ac], R106 ;  /* 0x0002ac6a01007387 */ /* 0x0005e20000100800 */
[----:B-1----:R-:W-:-:S03]  /*8450*/  CS2R R108, SRZ ;  /* 0x00000000006c7805 */ /* 0x002fc6000001ff00 */
[----:B------:R1:W-:Y:S01]  /*8460*/  STL [R1+0x278], R105 ;  /* 0x0002786901007387 */ /* 0x0003e20000100800 */
[----:B0-----:R-:W-:Y:S02]  /*8470*/  IADD3 R107, P4, R98, R3, RZ ;  /* 0x00000003626b7210 */ /* 0x001fe40007f9e0ff */
[----:B--2---:R-:W-:-:S03]  /*8480*/  LEA.HI.X.SX32 R106, R104, R2, 0x1, P3 ;  /* 0x00000002686a7211 */ /* 0x004fc600018f0eff */
[----:B------:R-:W-:Y:S01]  /*8490*/  STL [R1+0x2b4], R107 ;  /* 0x0002b46b01007387 */ /* 0x000fe20000100800 */
[----:B------:R-:W-:Y:S02]  /*84a0*/  LEA.HI.X.SX32 R104, R103, R2, 0x1, P2 ;  /* 0x0000000267687211 */ /* 0x000fe400010f0eff */
[-C--:B-1----:R-:W-:Y:S01]  /*84b0*/  IADD3 R105, P3, R97, R3.reuse, RZ ;  /* 0x0000000361697210 */ /* 0x082fe20007f7e0ff */
        /* <DEDUP_REMOVED lines=378> */
[----:B------:R-:W-:Y:S01]  /*9c60*/  STL [R1+0x520], R22 ;  /* 0x0005201601007387 */ /* 0x000fe20000100800 */
[----:B------:R-:W-:-:S03]  /*9c70*/  IADD3 R16, P2, R6, R3, RZ ;  /* 0x0000000306107210 */ /* 0x000fc60007f5e0ff */
[----:B------:R-:W-:Y:S04]  /*9c80*/  STL [R1+0x55c], R20 ;  /* 0x00055c1401007387 */ /* 0x000fe80000100800 */
[----:B------:R0:W-:Y:S04]  /*9c90*/  STL [R1+0x528], R18 ;  /* 0x0005281201007387 */ /* 0x0001e80000100800 */
[----:B------:R1:W-:Y:S04]  /*9ca0*/  STL [R1+0x564], R16 ;  /* 0x0005641001007387 */ /* 0x0003e80000100800 */
[----:B------:R2:W-:Y:S01]  /*9cb0*/  STL [R1+0x530], R14 ;  /* 0x0005300e01007387 */ /* 0x0005e20000100800 */
[----:B0-----:R-:W-:-:S02]  /*9cc0*/  IADD3 R18, P1, R8, R3, RZ ;  /* 0x0000000308127210 */ /* 0x001fc40007f3e0ff */
[----:B-1----:R-:W-:-:S03]  /*9cd0*/  LEA.HI.X.SX32 R16, R11, R2, 0x1, P0 ;  /* 0x000000020b107211 */ /* 0x002fc600000f0eff */
[----:B------:R-:W-:Y:S01]  /*9ce0*/  STL [R1+0x56c], R18 ;  /* 0x00056c1201007387 */ /* 0x000fe20000100800 */
[----:B------:R-:W-:Y:S02]  /*9cf0*/  LEA.HI.X.SX32 R11, R9, R2, 0x1, P6 ;  /* 0x00000002090b7211 */ /* 0x000fe400030f0eff */
[-C--:B--2---:R-:W-:Y:S01]  /*9d00*/  IADD3 R14, P0, R10, R3.reuse, RZ ;  /* 0x000000030a0e7210 */ /* 0x084fe20007f1e0ff */
        /* <DEDUP_REMOVED lines=9> */
[-C--:B------:R-:W-:Y:S02]  /*9da0*/  LEA.HI.X.SX32 R5, R4, R2.reuse, 0x1, P3 ;  /* 0x0000000204057211 */ /* 0x080fe400018f0eff */
[-C--:B--2---:R-:W-:Y:S01]  /*9db0*/  IADD3 R7, P4, R17, R3.reuse, RZ ;  /* 0x0000000311077210 */ /* 0x084fe20007f9e0ff */
[----:B------:R-:W-:Y:S01]  /*9dc0*/  STL [R1+0x550], R9 ;  /* 0x0005500901007387 */ /* 0x000fe20000100800 */
[----:B------:R-:W-:Y:S02]  /*9dd0*/  IADD3 R4, P3, R19, R3, RZ ;  /* 0x0000000313047210 */ /* 0x000fe40007f7e0ff */
[----:B------:R-:W-:Y:S01]  /*9de0*/  LEA.HI.X.SX32 R3, R6, R2, 0x1, P2 ;  /* 0x0000000206037211 */ /* 0x000fe200010f0eff */
[----:B------:R-:W-:Y:S01]  /*9df0*/  STL [R1+0x788], R7 ;  /* 0x0007880701007387 */ /* 0x000fe20000100800 */
[----:B------:R-:W-:Y:S01]  /*9e00*/  IADD3 R14, P2, R13, UR6, RZ ;  /* 0x000000060d0e7c10 */ /* 0x000fe2000ff5e0ff */
[----:B------:R-:W-:-:S02]  /*9e10*/  USHF.R.U32.HI UR6, URZ, 0x4, UR12 ;  /* 0x000000043f067899 */ /* 0x000fc4000801160c */
[----:B------:R0:W-:Y:S01]  /*9e20*/  STL [R1+0x558], R5 ;  /* 0x0005580501007387 */ /* 0x0001e20000100800 */
[----:B------:R-:W-:Y:S01]  /*9e30*/  LEA.HI.X.SX32 R13, R13, UR7, 0x1, P2 ;  /* 0x000000070d0d7c11 */ /* 0x000fe200090f0eff */
[----:B------:R-:W-:Y:S02]  /*9e40*/  USGXT.U32 UR4, UR6, 0xe ;  /* 0x0000000e0604789a */ /* 0x000fe40008000000 */
[----:B------:R1:W-:Y:S01]  /*9e50*/  STL [R1+0x78c], R4 ;  /* 0x00078c0401007387 */ /* 0x0003e20000100800 */
[----:B------:R-:W-:Y:S01]  /*9e60*/  UMOV UR7, 0x80000020 ;  /* 0x8000002000077882 */ /* 0x000fe20000000000 */
[----:B------:R-:W-:Y:S02]  /*9e70*/  UIADD3.64 UR10, UR4, -UR10, URZ ;  /* 0x8000000a040a7297 */ /* 0x000fe4000fffe03f */
[----:B------:R2:W-:Y:S01]  /*9e80*/  STL [R1+0x560], R3 ;  /* 0x0005600301007387 */ /* 0x0005e20000100800 */
[----:B------:R-:W-:Y:S01]  /*9e90*/  UMOV UR6, UR4 ;  /* 0x0000000400067c82 */ /* 0x000fe20008000000 */
[----:B0-----:R-:W-:-:S02]  /*9ea0*/  LEA.HI.X.SX32 R5, R12, R2, 0x1, P6 ;  /* 0x000000020c057211 */ /* 0x001fc400030f0eff */
[-C--:B-1----:R-:W-:Y:S02]  /*9eb0*/  LEA.HI.X.SX32 R4, R8, R2.reuse, 0x1, P1 ;  /* 0x0000000208047211 */ /* 0x082fe400008f0eff */
[----:B--2---:R-:W-:-:S03]  /*9ec0*/  LEA.HI.X.SX32 R3, R10, R2, 0x1, P0 ;  /* 0x000000020a037211 */ /* 0x004fc600000f0eff */
[----:B------:R0:W-:Y:S04]  /*9ed0*/  STL [R1+0x568], R4 ;  /* 0x0005680401007387 */ /* 0x0001e80000100800 */
[----:B------:R1:W-:Y:S04]  /*9ee0*/  STL [R1+0x570], R3 ;  /* 0x0005700301007387 */ /* 0x0003e80000100800 */
[----:B------:R-:W-:Y:S01]  /*9ef0*/  STL [R1+0x578], R5 ;  /* 0x0005780501007387 */ /* 0x000fe20000100800 */
[-C--:B0-----:R-:W-:Y:S02]  /*9f00*/  LEA.HI.X.SX32 R4, R15, R2.reuse, 0x1, P5 ;  /* 0x000000020f047211 */ /* 0x081fe400028f0eff */
[----:B-1----:R-:W-:-:S03]  /*9f10*/  LEA.HI.X.SX32 R3, R17, R2, 0x1, P4 ;  /* 0x0000000211037211 */ /* 0x002fc600020f0eff */
[----:B------:R0:W-:Y:S01]  /*9f20*/  STL [R1+0x580], R4 ;  /* 0x0005800401007387 */ /* 0x0001e20000100800 */
[----:B------:R-:W-:-:S03]  /*9f30*/  LEA.HI.X.SX32 R2, R19, R2, 0x1, P3 ;  /* 0x0000000213027211 */ /* 0x000fc600018f0eff */
[----:B------:R1:W-:Y:S04]  /*9f40*/  STL [R1+0x784], R3 ;  /* 0x0007840301007387 */ /* 0x0003e80000100800 */
[----:B------:R2:W-:Y:S01]  /*9f50*/  STL [R1+0x584], R2 ;  /* 0x0005840201007387 */ /* 0x0005e20000100800 */
[----:B0-----:R-:W-:Y:S01]  /*9f60*/  IMAD.SHL.U32 R4, R153, 0x8, RZ ;  /* 0x0000000899047824 */ /* 0x001fe200078e00ff */
[----:B-1----:R-:W0:Y:S04]  /*9f70*/  LDC R3, c[0x0][0x238] ;  /* 0x00008e00ff037b82 */ /* 0x002e280000000800 */
[----:B------:R0:W-:Y:S01]  /*9f80*/  STL [R1+0x7b4], R4 ;  /* 0x0007b40401007387 */ /* 0x0001e20000100800 */
[----:B--2---:R-:W-:-:S03]  /*9f90*/  LOP3.LUT R2, R4, 0x30, RZ, 0xc0, !PT ;  /* 0x0000003004027812 */ /* 0x004fc600078ec0ff */
[----:B------:R-:W-:Y:S04]  /*9fa0*/  STL [R1], RZ ;  /* 0x000000ff01007387 */ /* 0x000fe80000100800 */
[----:B------:R-:W-:Y:S01]  /*9fb0*/  STL [R1+0x4], RZ ;  /* 0x000004ff01007387 */ /* 0x000fe20000100800 */
[----:B------:R-:W-:-:S03]  /*9fc0*/  IMAD R2, R163, 0x40, R2 ;  /* 0x00000040a3027824 */ /* 0x000fc600078e0202 */
[----:B------:R-:W-:Y:S04]  /*9fd0*/  STL [R1+0x8], RZ ;  /* 0x000008ff01007387 */ /* 0x000fe80000100800 */
[----:B------:R-:W-:Y:S04]  /*9fe0*/  STL [R1+0xc], RZ ;  /* 0x00000cff01007387 */ /* 0x000fe80000100800 */
[----:B------:R-:W-:Y:S01]  /*9ff0*/  STL [R1+0x10], RZ ;  /* 0x000010ff01007387 */ /* 0x000fe20000100800 */
[----:B0-----:R-:W-:-:S03]  /*a000*/  IMAD R4, R3, 0x3f, RZ ;  /* 0x0000003f03047824 */ /* 0x001fc600078e02ff */
[----:B------:R-:W-:Y:S01]  /*a010*/  STL [R1+0x14], RZ ;  /* 0x000014ff01007387 */ /* 0x000fe20000100800 */
[C---:B------:R-:W-:Y:S02]  /*a020*/  IMAD R5, R3.reuse, 0x3e, RZ ;  /* 0x0000003e03057824 */ /* 0x040fe400078e02ff */
[C---:B------:R-:W-:Y:S01]  /*a030*/  IMAD R6, R3.reuse, 0x3d, RZ ;  /* 0x0000003d03067824 */ /* 0x040fe200078e02ff */
[----:B------:R-:W-:Y:S01]  /*a040*/  STL [R1+0x18], RZ ;  /* 0x000018ff01007387 */ /* 0x000fe20000100800 */
[----:B------:R-:W-:Y:S01]  /*a050*/  IMAD R7, R3, 0x3c, RZ ;  /* 0x0000003c03077824 */ /* 0x000fe200078e02ff */
[-C--:B------:R-:W-:Y:S01]  /*a060*/  IADD3 R162, P1, R5, R14.reuse, RZ ;  /* 0x0000000e05a27210 */ /* 0x080fe20007f3e0ff */
[C---:B------:R-:W-:Y:S01]  /*a070*/  IMAD R8, R3.reuse, 0x3b, RZ ;  /* 0x0000003b03087824 */ /* 0x040fe200078e02ff */
[----:B------:R-:W-:Y:S01]  /*a080*/  STL [R1+0x1c], RZ ;  /* 0x00001cff01007387 */ /* 0x000fe20000100800 */
[----:B------:R-:W-:Y:S01]  /*a090*/  IMAD R9, R3, 0x3a, RZ ;  /* 0x0000003a03097824 */ /* 0x000fe200078e02ff */
[----:B------:R-:W-:Y:S01]  /*a0a0*/  LEA.HI.X.SX32 R5, R5, R13, 0x1, P1 ;  /* 0x0000000d05057211 */ /* 0x000fe200008f0eff */
[C---:B------:R-:W-:Y:S01]  /*a0b0*/  IMAD R10, R3.reuse, 0x39, RZ ;  /* 0x00000039030a7824 */ /* 0x040fe200078e02ff */
[----:B------:R-:W-:Y:S01]  /*a0c0*/  STL [R1+0x20], RZ ;  /* 0x000020ff01007387 */ /* 0x000fe20000100800 */
[----:B------:R-:W-:Y:S01]  /*a0d0*/  IADD3 R163, P4, R8, R14, RZ ;  /* 0x0000000e08a37210 */ /* 0x000fe20007f9e0ff */
[----:B------:R-:W-:-:S02]  /*a0e0*/  IMAD R11, R3, 0x38, RZ ;  /* 0x00000038030b7824 */ /* 0x000fc400078e02ff */
[----:B------:R-:W-:Y:S01]  /*a0f0*/  STL [R1+0x24], RZ ;  /* 0x000024ff01007387 */ /* 0x000fe20000100800 */
[C---:B------:R-:W-:Y:S02]  /*a100*/  IMAD R12, R3.reuse, 0x37, RZ ;  /* 0x00000037030c7824 */ /* 0x040fe400078e02ff */
[C---:B------:R-:W-:Y:S01]  /*a110*/  IMAD R15, R3.reuse, 0x36, RZ ;  /* 0x00000036030f7824 */ /* 0x040fe200078e02ff */
[----:B------:R-:W-:Y:S01]  /*a120*/  STL [R1+0x28], RZ ;  /* 0x000028ff01007387 */ /* 0x000fe20000100800 */
[C---:B------:R-:W-:Y:S02]  /*a130*/  IMAD R16, R3.reuse, 0x35, RZ ;  /* 0x0000003503107824 */ /* 0x040fe400078e02ff */
[C---:B------:R-:W-:Y:S01]  /*a140*/  IMAD R17, R3.reuse, 0x34, RZ ;  /* 0x0000003403117824 */ /* 0x040fe200078e02ff */
[----:B------:R-:W-:Y:S01]  /*a150*/  STL [R1+0x2c], RZ ;  /* 0x00002cff01007387 */ /* 0x000fe20000100800 */
[C---:B------:R-:W-:Y:S02]  /*a160*/  IMAD R18, R3.reuse, 0x33, RZ ;  /* 0x0000003303127824 */ /* 0x040fe400078e02ff */
[C---:B------:R-:W-:Y:S01]  /*a170*/  IMAD R19, R3.reuse, 0x32, RZ ;  /* 0x0000003203137824 */ /* 0x040fe200078e02ff */
[----:B------:R-:W-:Y:S01]  /*a180*/  STL [R1+0x30], RZ ;  /* 0x000030ff01007387 */ /* 0x000fe20000100800 */
[----:B------:R-:W-:-:S02]  /*a190*/  IMAD R20, R3, 0x31, RZ ;  /* 0x0000003103147824 */ /* 0x000fc400078e02ff */
        /* <DEDUP_REMOVED lines=24> */
[C---:B------:R-:W-:Y:S01]  /*a320*/  IMAD.SHL.U32 R131, R3.reuse, 0x20, RZ ;  /* 0x0000002003837824 */ /* 0x040fe200078e00ff */
        /* <DEDUP_REMOVED lines=23> */
[C---:B------:R-:W-:Y:S01]  /*a4a0*/  IMAD.SHL.U32 R147, R3.reuse, 0x10, RZ ;  /* 0x0000001003937824 */ /* 0x040fe200078e00ff */
        /* <DEDUP_REMOVED lines=20> */
[C---:B------:R-:W-:Y:S01]  /*a5f0*/  IMAD.SHL.U32 R161, R3.reuse, 0x2, RZ ;  /* 0x0000000203a17824 */ /* 0x040fe200078e00ff */
[----:B------:R-:W-:Y:S01]  /*a600*/  STL [R1+0x90], RZ ;  /* 0x000090ff01007387 */ /* 0x000fe20000100800 */
[----:B------:R-:W-:-:S03]  /*a610*/  IMAD.SHL.U32 R223, R3, 0x40, RZ ;  /* 0x0000004003df7824 */ /* 0x000fc600078e00ff */
[----:B------:R-:W-:Y:S04]  /*a620*/  STL [R1+0x94], RZ ;  /* 0x000094ff01007387 */ /* 0x000fe80000100800 */
        /* <DEDUP_REMOVED lines=90> */
[----:B------:R0:W-:Y:S04]  /*abd0*/  STL [R1+0x7a0], R21 ;  /* 0x0007a01501007387 */ /* 0x0001e80000100800 */
[----:B------:R-:W-:Y:S01]  /*abe0*/  STL [R1+0x79c], R2 ;  /* 0x00079c0201007387 */ /* 0x000fe20000100800 */
[----:B0-----:R-:W-:-:S04]  /*abf0*/  IADD3 R21, P0, R4, R14, RZ ;  /* 0x0000000e04157210 */ /* 0x001fc80007f1e0ff */
[----:B------:R-:W-:Y:S01]  /*ac00*/  LEA.HI.X.SX32 R4, R4, R13, 0x1, P0 ;  /* 0x0000000d04047211 */ /* 0x000fe200000f0eff */
[----:B------:R0:W-:Y:S04]  /*ac10*/  STL [R1+0x58c], R21 ;  /* 0x00058c1501007387 */ /* 0x0001e80000100800 */
[----:B------:R1:W-:Y:S01]  /*ac20*/  STL [R1+0x594], R162 ;  /* 0x000594a201007387 */ /* 0x0003e20000100800 */
[-C--:B0-----:R-:W-:Y:S02]  /*ac30*/  IADD3 R21, P2, R6, R14.reuse, RZ ;  /* 0x0000000e06157210 */ /* 0x081fe40007f5e0ff */
[----:B-1----:R-:W-:-:S03]  /*ac40*/  IADD3 R162, P3, R7, R14, RZ ;  /* 0x0000000e07a27210 */ /* 0x002fc60007f7e0ff */
[----:B------:R0:W-:Y:S01]  /*ac50*/  STL [R1+0x59c], R21 ;  /* 0x00059c1501007387 */ /* 0x0001e20000100800 */
[----:B------:R-:W-:-:S03]  /*ac60*/  LEA.HI.X.SX32 R6, R6, R13, 0x1, P2 ;  /* 0x0000000d06067211 */ /* 0x000fc600010f0eff */
[----:B------:R1:W-:Y:S04]  /*ac70*/  STL [R1+0x5a4], R162 ;  /* 0x0005a4a201007387 */ /* 0x0003e80000100800 */
[----:B------:R-:W-:Y:S01]  /*ac80*/  STL [R1+0x5ac], R163 ;  /* 0x0005aca301007387 */ /* 0x000fe20000100800 */
[-C--:B0-----:R-:W-:Y:S02]  /*ac90*/  IADD3 R21, P5, R9, R14.reuse, RZ ;  /* 0x0000000e09157210 */ /* 0x081fe40007fbe0ff */
[----:B-1----:R-:W-:-:S03]  /*aca0*/  IADD3 R162, P6, R10, R14, RZ ;  /* 0x0000000e0aa27210 */ /* 0x002fc60007fde0ff */
[----:B------:R0:W-:Y:S04]  /*acb0*/  STL [R1+0x5b4], R21 ;  /* 0x0005b41501007387 */ /* 0x0001e80000100800 */
[----:B------:R-:W-:Y:S04]  /*acc0*/  STL [R1+0x5bc], R162 ;  /* 0x0005bca201007387 */ /* 0x000fe80000100800 */
[----:B------:R1:W-:Y:S01]  /*acd0*/  STL [R1+0x588], R4 ;  /* 0x0005880401007387 */ /* 0x0003e20000100800 */
[----:B0-----:R-:W-:-:S05]  /*ace0*/  IADD3 R21, P0, R11, R14, RZ ;  /* 0x0000000e0b157210 */ /* 0x001fca0007f1e0ff */
[----:B------:R-:W-:Y:S01]  /*acf0*/  STL [R1+0x5c4], R21 ;  /* 0x0005c41501007387 */ /* 0x000fe20000100800 */
[----:B-1----:R-:W-:-:S03]  /*ad00*/  IADD3 R4, P1, R12, R14, RZ ;  /* 0x0000000e0c047210 */ /* 0x002fc60007f3e0ff */
[----:B------:R0:W-:Y:S04]  /*ad10*/  STL [R1+0x590], R5 ;  /* 0x0005900501007387 */ /* 0x0001e80000100800 */
[----:B------:R1:W-:Y:S04]  /*ad20*/  STL [R1+0x5cc], R4 ;  /* 0x0005cc0401007387 */ /* 0x0003e80000100800 */
[----:B------:R2:W-:Y:S01]  /*ad30*/  STL [R1+0x598], R6 ;  /* 0x0005980601007387 */ /* 0x0005e20000100800 */
[----:B0-----:R-:W-:Y:S02]  /*ad40*/  IADD3 R5, P2, R15, R14, RZ ;  /* 0x0000000e0f057210 */ /* 0x001fe40007f5e0ff */
[----:B-1----:R-:W-:-:S03]  /*ad50*/  LEA.HI.X.SX32 R4, R7, R13, 0x1, P3 ;  /* 0x0000000d07047211 */ /* 0x002fc600018f0eff */
[----:B------:R0:W-:Y:S01]  /*ad60*/  STL [R1+0x5d4], R5 ;  /* 0x0005d40501007387 */ /* 0x0001e20000100800 */
[----:B--2---:R-:W-:-:S03]  /*ad70*/  IADD3 R6, P3, R16, R14, RZ ;  /* 0x0000000e10067210 */ /* 0x004fc60007f7e0ff */
[----:B------:R1:W-:Y:S04]  /*ad80*/  STL [R1+0x5a0], R4 ;  /* 0x0005a00401007387 */ /* 0x0003e80000100800 */
[----:B------:R2:W-:Y:S01]  /*ad90*/  STL [R1+0x5dc], R6 ;  /* 0x0005dc0601007387 */ /* 0x0005e20000100800 */
[----:B0-----:R-:W-:Y:S02]  /*ada0*/  LEA.HI.X.SX32 R5, R8, R13, 0x1, P4 ;  /* 0x0000000d08057211 */ /* 0x001fe400020f0eff */
[----:B-1----:R-:W-:-:S03]  /*adb0*/  IADD3 R4, P4, R17, R14, RZ ;  /* 0x0000000e11047210 */ /* 0x002fc60007f9e0ff */
[----:B------:R0:W-:Y:S01]  /*adc0*/  STL [R1+0x5a8], R5 ;  /* 0x0005a80501007387 */ /* 0x0001e20000100800 */
[----:B--2---:R-:W-:-:S03]  /*add0*/  LEA.HI.X.SX32 R6, R9, R13, 0x1, P5 ;  /* 0x0000000d09067211 */ /* 0x004fc600028f0eff */
        /* <DEDUP_REMOVED lines=48> */
[----:B------:R1:W-:Y:S01]  /*b0e0*/  STL [R1+0x644], R4 ;  /* 0x0006440401007387 */ /* 0x0003e20000100800 */
[----:B------:R-:W-:-:S03]  /*b0f0*/  CS2R R116, SRZ ;  /* 0x0000000000747805 */ /* 0x000fc6000001ff00 */
[----:B------:R2:W-:Y:S01]  /*b100*/  STL [R1+0x610], R6 ;  /* 0x0006100601007387 */ /* 0x0005e20000100800 */
[----:B0-----:R-:W-:Y:S02]  /*b110*/  IADD3 R5, P3, R124, R14, RZ ;  /* 0x0000000e7c057210 */ /* 0x001fe40007f7e0ff */
[----:B-1----:R-:W-:-:S03]  /*b120*/  LEA.HI.X.SX32 R4, R118, R13, 0x1, P4 ;  /* 0x0000000d76047211 */ /* 0x002fc600020f0eff */
[----:B------:R0:W-:Y:S01]  /*b130*/  STL [R1+0x64c], R5 ;  /* 0x00064c0501007387 */ /* 0x0001e20000100800 */
[----:B--2---:R-:W-:-:S03]  /*b140*/  IADD3 R6, P4, R125, R14, RZ ;  /* 0x0000000e7d067210 */ /* 0x004fc60007f9e0ff */
[----:B------:R1:W-:Y:S04]  /*b150*/  STL [R1+0x618], R4 ;  /* 0x0006180401007387 */ /* 0x0003e80000100800 */
[----:B------:R2:W-:Y:S01]  /*b160*/  STL [R1+0x654], R6 ;  /* 0x0006540601007387 */ /* 0x0005e20000100800 */
[-C--:B0-----:R-:W-:Y:S02]  /*b170*/  LEA.HI.X.SX32 R5, R119, R13.reuse, 0x1, P5 ;  /* 0x0000000d77057211 */ /* 0x081fe400028f0eff */
[----:B------:R-:W-:Y:S02]  /*b180*/  CS2R R118, SRZ ;  /* 0x0000000000767805 */ /* 0x000fe4000001ff00 */
[----:B-1----:R-:W-:Y:S01]  /*b190*/  IADD3 R4, P5, R126, R14, RZ ;  /* 0x0000000e7e047210 */ /* 0x002fe20007fbe0ff */
[----:B------:R0:W-:Y:S01]  /*b1a0*/  STL [R1+0x620], R5 ;  /* 0x0006200501007387 */ /* 0x0001e20000100800 */
[----:B--2---:R-:W-:-:S03]  /*b1b0*/  LEA.HI.X.SX32 R6, R120, R13, 0x1, P6 ;  /* 0x0000000d78067211 */ /* 0x004fc600030f0eff */
[----:B------:R1:W-:Y:S04]  /*b1c0*/  STL [R1+0x65c], R4 ;  /* 0x00065c0401007387 */ /* 0x0003e80000100800 */
[----:B------:R2:W-:Y:S01]  /*b1d0*/  STL [R1+0x628], R6 ;  /* 0x0006280601007387 */ /* 0x0005e20000100800 */
[----:B0-----:R-:W-:Y:S02]  /*b1e0*/  IADD3 R5, P6, R127, R14, RZ ;  /* 0x0000000e7f057210 */ /* 0x001fe40007fde0ff */
[----:B-1----:R-:W-:-:S03]  /*b1f0*/  LEA.HI.X.SX32 R4, R121, R13, 0x1, P0 ;  /* 0x0000000d79047211 */ /* 0x002fc600000f0eff */
[----:B------:R0:W-:Y:S01]  /*b200*/  STL [R1+0x664], R5 ;  /* 0x0006640501007387 */ /* 0x0001e20000100800 */
[----:B------:R-:W-:Y:S02]  /*b210*/  CS2R R120, SRZ ;  /* 0x0000000000787805 */ /* 0x000fe4000001ff00 */
[-C--:B--2---:R-:W-:Y:S01]  /*b220*/  IADD3 R6, P0, R128, R14.reuse, RZ ;  /* 0x0000000e80067210 */ /* 0x084fe20007f1e0ff */
        /* <DEDUP_REMOVED lines=154> */
[-C--:B------:R-:W-:Y:S02]  /*bbd0*/  LEA.HI.X.SX32 R3, R3, R13.reuse, 0x1, P6 ;  /* 0x0000000d03037211 */ /* 0x080fe400030f0eff */
[----:B------:R-:W-:Y:S01]  /*bbe0*/  SHF.R.S32.HI R156, RZ, 0x1f, R223 ;  /* 0x0000001fff9c7819 */ /* 0x000fe200000114df */
[----:B------:R2:W-:Y:S01]  /*bbf0*/  STL [R1+0x748], R6 ;  /* 0x0007480601007387 */ /* 0x0005e20000100800 */
[-C--:B0-----:R-:W-:Y:S02]  /*bc00*/  LEA.HI.X.SX32 R5, R157, R13.reuse, 0x1, P1 ;  /* 0x0000000d9d057211 */ /* 0x081fe400008f0eff */
[----:B-1----:R-:W-:-:S03]  /*bc10*/  LEA.HI.X.SX32 R4, R158, R13, 0x1, P2 ;  /* 0x0000000d9e047211 */ /* 0x002fc600010f0eff */
[----:B------:R0:W-:Y:S01]  /*bc20*/  STL [R1+0x750], R5 ;  /* 0x0007500501007387 */ /* 0x0001e20000100800 */
[----:B--2---:R-:W-:-:S03]  /*bc30*/  LEA.HI.X.SX32 R6, R159, R13, 0x1, P3 ;  /* 0x0000000d9f067211 */ /* 0x004fc600018f0eff */
[----:B------:R1:W-:Y:S04]  /*bc40*/  STL [R1+0x758], R4 ;  /* 0x0007580401007387 */ /* 0x0003e80000100800 */
[----:B------:R-:W-:Y:S01]  /*bc50*/  STL [R1+0x760], R6 ;  /* 0x0007600601007387 */ /* 0x000fe20000100800 */
[-C--:B0-----:R-:W-:Y:S02]  /*bc60*/  LEA.HI.X.SX32 R5, R160, R13.reuse, 0x1, P4 ;  /* 0x0000000da0057211 */ /* 0x081fe400020f0eff */
[----:B-1----:R-:W-:-:S03]  /*bc70*/  LEA.HI.X.SX32 R4, R161, R13, 0x1, P5 ;  /* 0x0000000da1047211 */ /* 0x002fc600028f0eff */
[----:B------:R-:W-:Y:S04]  /*bc80*/  STL [R1+0x768], R5 ;  /* 0x0007680501007387 */ /* 0x000fe80000100800 */
[----:B------:R0:W-:Y:S04]  /*bc90*/  STL [R1+0x770], R4 ;  /* 0x0007700401007387 */ /* 0x0001e80000100800 */
[----:B------:R1:W-:Y:S01]  /*bca0*/  STL [R1+0x778], R3 ;  /* 0x0007780301007387 */ /* 0x0003e20000100800 */
[C---:B0-----:R-:W-:Y:S02]  /*bcb0*/  LOP3.LUT R4, R2.reuse, 0x10, RZ, 0x3c, !PT ;  /* 0x0000001002047812 */ /* 0x041fe400078e3cff */
[----:B-1----:R-:W-:-:S03]  /*bcc0*/  LOP3.LUT R3, R2, 0x20, RZ, 0x3c, !PT ;  /* 0x0000002002037812 */ /* 0x002fc600078e3cff */
[----:B------:R0:W-:Y:S01]  /*bcd0*/  STL [R1+0x7ac], R4 ;  /* 0x0007ac0401007387 */ /* 0x0001e20000100800 */
[----:B------:R-:W-:-:S03]  /*bce0*/  LOP3.LUT R2, R2, 0x30, RZ, 0x3c, !PT ;  /* 0x0000003002027812 */ /* 0x000fc600078e3cff */
[----:B------:R0:W-:Y:S04]  /*bcf0*/  STL [R1+0x7a8], R3 ;  /* 0x0007a80301007387 */ /* 0x0001e80000100800 */
[----:B------:R0:W-:Y:S02]  /*bd00*/  STL [R1+0x7a4], R2 ;  /* 0x0007a40201007387 */ /* 0x0001e40000100800 */
.L_x_2:
[----:B------:R-:W2:Y:S01]  /*bd10*/  LDL R227, [R1+0x768] ;  /* 0x0007680001e37983 */ /* 0x000ea20000100800 */
[----:B0-----:R-:W0:Y:S03]  /*bd20*/  LDC R2, c[0x0][0x230] ;  /* 0x00008c00ff027b82 */ /* 0x001e260000000800 */
[----:B------:R-:W3:Y:S04]  /*bd30*/  LDL R223, [R1+0x76c] ;  /* 0x00076c0001df7983 */ /* 0x000ee80000100800 */
[----:B------:R-:W4:Y:S04]  /*bd40*/  LDL R195, [R1+0x760] ;  /* 0x0007600001c37983 */ /* 0x000f280000100800 */
[----:B------:R-:W4:Y:S04]  /*bd50*/  LDL R156, [R1+0x764] ;  /* 0x00076400019c7983 */ /* 0x000f280000100800 */
[----:B------:R1:W-:Y:S04]  /*bd60*/  STL [R1+0xad8], R246 ;  /* 0x000ad8f601007387 */ /* 0x0003e80000100800 */
[----:B-1----:R-:W2:Y:S04]  /*bd70*/  LDL R246, [R1+0x774] ;  /* 0x0007740001f67983 */ /* 0x002ea80000100800 */
[----:B------:R1:W-:Y:S04]  /*bd80*/  STL [R1+0xad4], R245 ;  /* 0x000ad4f501007387 */ /* 0x0003e80000100800 */
[----:B-1----:R-:W3:Y:S04]  /*bd90*/  LDL R245, [R1+0x770] ;  /* 0x0007700001f57983 */ /* 0x002ee80000100800 */
[----:B------:R1:W-:Y:S04]  /*bda0*/  STL [R1+0xad0], R238 ;  /* 0x000ad0ee01007387 */ /* 0x0003e80000100800 */
[----:B-1----:R-:W4:Y:S04]  /*bdb0*/  LDL R238, [R1+0x778] ;  /* 0x0007780001ee7983 */ /* 0x002f280000100800 */
[----:B------:R-:W-:Y:S04]  /*bdc0*/  STL [R1+0xacc], R237 ;  /* 0x000acced01007387 */ /* 0x000fe80000100800 */
[----:B------:R-:W2:Y:S04]  /*bdd0*/  LDL.LU R226, [R1+0x77c] ;  /* 0x00077c0001e27983 */ /* 0x000ea80000300800 */
[----:B------:R1:W-:Y:S04]  /*bde0*/  STL [R1+0x8a0], R125 ;  /* 0x0008a07d01007387 */ /* 0x0003e80000100800 */
[----:B-1----:R-:W3:Y:S04]  /*bdf0*/  LDL.LU R125, [R1+0x71c] ;  /* 0x00071c00017d7983 */ /* 0x002ee80000300800 */
        /* <DEDUP_REMOVED lines=10> */
[----:B------:R1:W-:Y:S01]  /*bea0*/  STL [R1+0x888], R131 ;  /* 0x0008888301007387 */ /* 0x0003e20000100800 */
[----:B0-----:R-:W-:-:S03]  /*beb0*/  IMAD R2, R224, -0x40, R2 ;  /* 0xffffffc0e0027824 */ /* 0x001fc600078e0202 */
[----:B-1----:R-:W3:Y:S04]  /*bec0*/  LDL.LU R131, [R1+0x704] ;  /* 0x0007040001837983 */ /* 0x002ee80000300800 */
[----:B------:R0:W-:Y:S04]  /*bed0*/  STL [R1+0x884], R132 ;  /* 0x0008848401007387 */ /* 0x0001e80000100800 */
[----:B0-----:R-:W3:Y:S04]  /*bee0*/  LDL.LU R132, [R1+0x728] ;  /* 0x0007280001847983 */ /* 0x001ee80000300800 */
[----:B------:R0:W-:Y:S04]  /*bef0*/  STL [R1+0x880], R133 ;  /* 0x0008808501007387 */ /* 0x0001e80000100800 */
[----:B0-----:R-:W3:Y:S04]  /*bf00*/  LDL.LU R133, [R1+0x6fc] ;  /* 0x0006fc0001857983 */ /* 0x001ee80000300800 */
[----:B------:R0:W-:Y:S01]  /*bf10*/  STL [R1+0x87c], R134 ;  /* 0x00087c8601007387 */ /* 0x0001e20000100800 */
[----:B------:R-:W-:-:S03]  /*bf20*/  ISETP.GT.AND P2, PT, R2, RZ, PT ;  /* 0x000000ff0200720c */ /* 0x000fc60003f44270 */
[----:B0-----:R-:W3:Y:S04]  /*bf30*/  LDL.LU R134, [R1+0x720] ;  /* 0x0007200001867983 */ /* 0x001ee80000300800 */
[----:B------:R0:W-:Y:S04]  /*bf40*/  STL [R1+0x878], R135 ;  /* 0x0008788701007387 */ /* 0x0001e80000100800 */
[----:B0-----:R-:W3:Y:S04]  /*bf50*/  LDL.LU R135, [R1+0x6f4] ;  /* 0x0006f40001877983 */ /* 0x001ee80000300800 */
[----:B------:R0:W-:Y:S04]  /*bf60*/  STL [R1+0x874], R136 ;  /* 0x0008748801007387 */ /* 0x0001e80000100800 */
[----:B0-----:R-:W3:Y:S04]  /*bf70*/  LDL.LU R136, [R1+0x718] ;  /* 0x0007180001887983 */ /* 0x001ee80000300800 */
[----:B------:R0:W-:Y:S01]  /*bf80*/  STL [R1+0x870], R137 ;  /* 0x0008708901007387 */ /* 0x0001e20000100800 */
[----:B------:R-:W-:-:S03]  /*bf90*/  ISETP.GT.AND P3, PT, R2, 0x1, PT ;  /* 0x000000010200780c */ /* 0x000fc60003f64270 */
        /* <DEDUP_REMOVED lines=8> */
[----:B------:R0:W-:Y:S01]  /*c020*/  STL [R1+0x860], R141 ;  /* 0x0008608d01007387 */ /* 0x0001e20000100800 */
[----:B------:R-:W-:Y:S01]  /*c030*/  PRMT R12, RZ, 0x7610, R12 ;  /* 0x00007610ff0c7816 */ /* 0x000fe2000000000c */
[----:B------:R-:W-:Y:S02]  /*c040*/  @P2 IMAD.MOV.U32 R4, RZ, RZ, R14 ;  /* 0x000000ffff042224 */ /* 0x000fe400078e000e */
[----:B0-----:R-:W3:Y:S04]  /*c050*/  LDL.LU R141, [R1+0x6dc] ;  /* 0x0006dc00018d7983 */ /* 0x001ee80000300800 */
[----:B------:R0:W-:Y:S01]  /*c060*/  STL [R1+0x85c], R142 ;  /* 0x00085c8e01007387 */ /* 0x0001e20000100800 */
[----:B------:R-:W-:Y:S01]  /*c070*/  @P2 IMAD.MOV.U32 R5, RZ, RZ, R13 ;  /* 0x000000ffff052224 */ /* 0x000fe200078e000d */
[----:B------:R-:W-:-:S02]  /*c080*/  PRMT R11, RZ, 0x7610, R11 ;  /* 0x00007610ff0b7816 */ /* 0x000fc4000000000b */
[----:B------:R-:W-:Y:S02]  /*c090*/  ISETP.GT.AND P1, PT, R2, 0x3, PT ;  /* 0x000000030200780c */ /* 0x000fe40003f24270 */
[----:B------:R4:W3:Y:S04]  /*c0a0*/  @P2 LDG.E.U8 R12, desc[UR16][R4.64] ;  /* 0x00000010040c2981 */ /* 0x0008e8000c1e1100 */
[----:B0-----:R-:W3:Y:S04]  /*c0b0*/  LDL.LU R142, [R1+0x700] ;  /* 0x00070000018e7983 */ /* 0x001ee80000300800 */
[----:B------:R0:W-:Y:S04]  /*c0c0*/  STL [R1+0x858], R143 ;  /* 0x0008588f01007387 */ /* 0x0001e80000100800 */
[----:B0-----:R-:W3:Y:S04]  /*c0d0*/  LDL.LU R143, [R1+0x6d4] ;  /* 0x0006d400018f7983 */ /* 0x001ee80000300800 */
[----:B------:R0:W-:Y:S04]  /*c0e0*/  STL [R1+0x854], R144 ;  /* 0x0008549001007387 */ /* 0x0001e80000100800 */
[----:B0-----:R-:W3:Y:S04]  /*c0f0*/  LDL.LU R144, [R1+0x6f8] ;  /* 0x0006f80001907983 */ /* 0x001ee80000300800 */
[----:B------:R0:W-:Y:S04]  /*c100*/  STL [R1+0x850], R145 ;  /* 0x0008509101007387 */ /* 0x0001e80000100800 */
[----:B0-----:R-:W3:Y:S04]  /*c110*/  LDL.LU R145, [R1+0x6cc] ;  /* 0x0006cc0001917983 */ /* 0x001ee80000300800 */
[----:B------:R0:W-:Y:S01]  /*c120*/  STL [R1+0x84c], R146 ;  /* 0x00084c9201007387 */ /* 0x0001e20000100800 */
[----:B----4-:R-:W-:-:S02]  /*c130*/  @P3 IMAD.MOV.U32 R5, RZ, RZ, R238 ;  /* 0x000000ffff053224 */ /* 0x010fc400078e00ee */
[----:B--2---:R-:W-:Y:S01]  /*c140*/  @P3 IMAD.MOV.U32 R4, RZ, RZ, R226 ;  /* 0x000000ffff043224 */ /* 0x004fe200078e00e2 */
[----:B------:R-:W-:-:S04]  /*c150*/  PRMT R194, RZ, 0x7610, R194 ;  /* 0x00007610ffc27816 */ /* 0x000fc800000000c2 */
[----:B------:R1:W2:Y:S04]  /*c160*/  @P3 LDG.E.U8 R11, desc[UR16][R4.64] ;  /* 0x00000010040b3981 */ /* 0x0002a8000c1e1100 */
[----:B0-----:R-:W4:Y:S04]  /*c170*/  LDL.LU R146, [R1+0x6f0] ;  /* 0x0006f00001927983 */ /* 0x001f280000300800 */
[----:B------:R0:W-:Y:S01]  /*c180*/  STL [R1+0x848], R147 ;  /* 0x0008489301007387 */ /* 0x0001e20000100800 */
[----:B-1----:R-:W-:-:S03]  /*c190*/  @P4 IMAD.MOV.U32 R4, RZ, RZ, R246 ;  /* 0x000000ffff044224 */ /* 0x002fc600078e00f6 */
[----:B0-----:R-:W2:Y:S04]  /*c1a0*/  LDL.LU R147, [R1+0x6c4] ;  /* 0x0006c40001937983 */ /* 0x001ea80000300800 */
[----:B------:R0:W-:Y:S01]  /*c1b0*/  STL [R1+0x844], R148 ;  /* 0x0008449401007387 */ /* 0x0001e20000100800 */
[----:B---3--:R-:W-:Y:S01]  /*c1c0*/  @P4 IMAD.MOV.U32 R5, RZ, RZ, R245 ;  /* 0x000000ffff054224 */ /* 0x008fe200078e00f5 */
[----:B------:R-:W-:-:S04]  /*c1d0*/  ISETP.GT.AND P0, PT, R2, 0x4, PT ;  /* 0x000000040200780c */ /* 0x000fc80003f04270 */
[----:B------:R1:W3:Y:S04]  /*c1e0*/  @P4 LDG.E.U8 R194, desc[UR16][R4.64] ;  /* 0x0000001004c24981 */ /* 0x0002e8000c1e1100 */
[----:B0-----:R-:W2:Y:S04]  /*c1f0*/  LDL.LU R148, [R1+0x6e8] ;  /* 0x0006e80001947983 */ /* 0x001ea80000300800 */
[----:B------:R-:W-:Y:S04]  /*c200*/  STL [R1+0x840], R149 ;  /* 0x0008409501007387 */ /* 0x000fe80000100800 */
[----:B------:R0:W-:Y:S01]  /*c210*/  STL [R1+0x83c], R150 ;  /* 0x00083c9601007387 */ /* 0x0001e20000100800 */
[----:B-1----:R-:W-:-:S03]  /*c220*/  @P1 IMAD.MOV.U32 R5, RZ, RZ, R227 ;  /* 0x000000ffff051224 */ /* 0x002fc600078e00e3 */
[----:B0-----:R-:W3:Y:S04]  /*c230*/  LDL.LU R150, [R1+0x6e0] ;  /* 0x0006e00001967983 */ /* 0x001ee80000300800 */
[----:B------:R-:W-:Y:S04]  /*c240*/  STL [R1+0x838], R151 ;  /* 0x0008389701007387 */ /* 0x000fe80000100800 */
[----:B-----5:R-:W-:Y:S04]  /*c250*/  STL [R1+0x7b8], R0 ;  /* 0x0007b80001007387 */ /* 0x020fe80000100800 */
[----:B------:R0:W-:Y:S04]  /*c260*/  STL [R1+0xaac], R224 ;  /* 0x000aace001007387 */ /* 0x0001e80000100800 */
[----:B------:R-:W-:Y:S04]  /*c270*/  STL [R1+0xab0], R14 ;  /* 0x000ab00e01007387 */ /* 0x000fe80000100800 */
[----:B------:R1:W-:Y:S04]  /*c280*/  STL [R1+0xaa8], R13 ;  /* 0x000aa80d01007387 */ /* 0x0003e80000100800 */
[----:B------:R1:W-:Y:S04]  /*c290*/  STL [R1+0xab4], R226 ;  /* 0x000ab4e201007387 */ /* 0x0003e80000100800 */
[----:B0-----:R-:W4:Y:S04]  /*c2a0*/  LDL.LU R224, [R1+0x754] ;  /* 0x0007540001e07983 */ /* 0x001f280000300800 */
[----:B-1----:R-:W2:Y:S04]  /*c2b0*/  LDL.LU R13, [R1+0x75c] ;  /* 0x00075c00010d7983 */ /* 0x002ea80000300800 */
[----:B------:R-:W3:Y:S01]  /*c2c0*/  LDL R227, [R1+0x758] ;  /* 0x0007580001e37983 */ /* 0x000ee20000100800 */
[----:B------:R-:W-:Y:S01]  /*c2d0*/  PRMT R10, RZ, 0x7610, R10 ;  /* 0x00007610ff0a7816 */ /* 0x000fe2000000000a */
[----:B------:R-:W-:-:S02]  /*c2e0*/  @P1 IMAD.MOV.U32 R4, RZ, RZ, R223 ;  /* 0x000000ffff041224 */ /* 0x000fc400078e00df */
[----:B------:R-:W4:Y:S04]  /*c2f0*/  LDL R226, [R1+0x750] ;  /* 0x0007500001e27983 */ /* 0x000f280000100800 */
[----:B------:R0:W4:Y:S04]  /*c300*/  @P1 LDG.E.U8 R10, desc[UR16][R4.64] ;  /* 0x00000010040a1981 */ /* 0x000128000c1e1100 */
[----:B------:R-:W4:Y:S04]  /*c310*/  LDL R223, [R1+0x748] ;  /* 0x0007480001df7983 */ /* 0x000f280000100800 */
[----:B------:R-:W4:Y:S01]  /*c320*/  LDL R151, [R1+0x73c] ;  /* 0x00073c0001977983 */ /* 0x000f220000100800 */
[----:B0-----:R-:W-:-:S03]  /*c330*/  @P0 IMAD.MOV.U32 R5, RZ, RZ, R195 ;  /* 0x000000ffff050224 */ /* 0x001fc600078e00c3 */
[----:B------:R-:W4:Y:S01]  /*c340*/  LDL R195, [R1+0x74c] ;  /* 0x00074c0001c37983 */ /* 0x000f220000100800 */
[----:B------:R-:W-:-:S03]  /*c350*/  @P0 IMAD.MOV.U32 R4, RZ, RZ, R156 ;  /* 0x000000ffff040224 */ /* 0x000fc600078e009c */
[----:B------:R-:W4:Y:S04]  /*c360*/  LDL R156, [R1+0x744] ;  /* 0x00074400019c7983 */ /* 0x000f280000100800 */
[----:B------:R-:W4:Y:S04]  /*c370*/  LDL R149, [R1+0x734] ;  /* 0x0007340001957983 */ /* 0x000f280000100800 */
[----:B------:R-:W4:Y:S04]  /*c380*/  LDL R14, [R1+0x72c] ;  /* 0x00072c00010e7983 */ /* 0x000f280000100800 */
[----:B------:R-:W4:Y:S01]  /*c390*/  LDL R0, [R1+0x724] ;  /* 0x0007240001007983 */ /* 0x000f220000100800 */
[----:B------:R-:W-:-:S02]  /*c3a0*/  ISETP.GT.AND P2, PT, R2, 0x5, PT ;  /* 0x000000050200780c */ /* 0x000fc40003f44270 */
[----:B------:R-:W-:Y:S02]  /*c3b0*/  PRMT R193, RZ, 0x7610, R193 ;  /* 0x00007610ffc17816 */ /* 0x000fe400000000c1 */
[C---:B------:R-:W-:Y:S02]  /*c3c0*/  ISETP.GT.AND P3, PT, R2.reuse, 0x6, PT ;  /* 0x000000060200780c */ /* 0x040fe40003f64270 */
[C---:B------:R-:W-:Y:S02]  /*c3d0*/  ISETP.GT.AND P4, PT, R2.reuse, 0x7, PT ;  /* 0x000000070200780c */ /* 0x040fe40003f84270 */
[----:B------:R2:W4:Y:S01]  /*c3e0*/  @P0 LDG.E.U8 R193, desc[UR16][R4.64] ;  /* 0x0000001004c10981 */ /* 0x000522000c1e1100 */
[----:B------:R-:W-:Y:S02]  /*c3f0*/  PRMT R9, RZ, 0x7610, R9 ;  /* 0x00007610ff097816 */ /* 0x000fe40000000009 */
[----:B------:R-:W-:Y:S02]  /*c400*/  PRMT R192, RZ, 0x7610, R192 ;  /* 0x00007610ffc07816 */ /* 0x000fe400000000c0 */
[----:B------:R-:W-:-:S02]  /*c410*/  ISETP.GT.AND P1, PT, R2, 0x8, PT ;  /* 0x000000080200780c */ /* 0x000fc40003f24270 */
[----:B------:R-:W-:Y:S02]  /*c420*/  PRMT R191, RZ, 0x7610, R191 ;  /* 0x00007610ffbf7816 */ /* 0x000fe400000000bf */
[----:B------:R-:W-:Y:S02]  /*c430*/  ISETP.GT.AND P0, PT, R2, 0x9, PT ;  /* 0x000000090200780c */ /* 0x000fe40003f04270 */
[----:B------:R-:W-:Y:S02]  /*c440*/  PRMT R190, RZ, 0x7610, R190 ;  /* 0x00007610ffbe7816 */ /* 0x000fe400000000be */
[----:B------:R-:W-:Y:S01]  /*c450*/  PRMT R8, RZ, 0x7610, R8 ;  /* 0x00007610ff087816 */ /* 0x000fe20000000008 */
[----:B--2---:R-:W-:Y:S02]  /*c460*/  @P2 IMAD.MOV.U32 R4, RZ, RZ, R13 ;  /* 0x000000ffff042224 */ /* 0x004fe400078e000d */
[----:B---3--:R-:W-:-:S05]  /*c470*/  @P2 IMAD.MOV.U32 R5, RZ, RZ, R227 ;  /* 0x000000ffff052224 */ /* 0x008fca00078e00e3 */
[----:B------:R4:W2:Y:S02]  /*c480*/  @P2 LDG.E.U8 R9, desc[UR16][R4.64] ;  /* 0x0000001004092981 */ /* 0x0008a4000c1e1100 */
[----:B----4-:R-:W-:Y:S02]  /*c490*/  @P3 IMAD.MOV.U32 R4, RZ, RZ, R224 ;  /* 0x000000ffff043224 */ /* 0x010fe400078e00e0 */
[----:B------:R-:W-:-:S05]  /*c4a0*/  @P3 IMAD.MOV.U32 R5, RZ, RZ, R226 ;  /* 0x000000ffff053224 */ /* 0x000fca00078e00e2 */
[----:B------:R0:W3:Y:S01]  /*c4b0*/  @P3 LDG.E.U8 R192, desc[UR16][R4.64] ;  /* 0x0000001004c03981 */ /* 0x0000e2000c1e1100 */
[----:B------:R-:W-:Y:S01]  /*c4c0*/  ISETP.GT.AND P2, PT, R2, 0xa, PT ;  /* 0x0000000a0200780c */ /* 0x000fe20003f44270 */
[----:B0-----:R-:W-:Y:S02]  /*c4d0*/  @P4 IMAD.MOV.U32 R4, RZ, RZ, R195 ;  /* 0x000000ffff044224 */ /* 0x001fe400078e00c3 */
[----:B------:R-:W-:-:S05]  /*c4e0*/  @P4 IMAD.MOV.U32 R5, RZ, RZ, R223 ;  /* 0x000000ffff054224 */ /* 0x000fca00078e00df */
[----:B------:R0:W4:Y:S02]  /*c4f0*/  @P4 LDG.E.U8 R191, desc[UR16][R4.64] ;  /* 0x0000001004bf4981 */ /* 0x000124000c1e1100 */
[----:B0-----:R-:W-:Y:S02]  /*c500*/  @P1 IMAD.MOV.U32 R4, RZ, RZ, R156 ;  /* 0x000000ffff041224 */ /* 0x001fe400078e009c */
[----:B------:R-:W-:-:S05]  /*c510*/  @P1 IMAD.MOV.U32 R5, RZ, RZ, R126 ;  /* 0x000000ffff051224 */ /* 0x000fca00078e007e */
[----:B------:R0:W3:Y:S04]  /*c520*/  @P1 LDG.E.U8 R190, desc[UR16][R4.64] ;  /* 0x0000001004be1981 */ /* 0x0000e8000c1e1100 */
[----:B------:R1:W-:Y:S01]  /*c530*/  STL [R1+0xab8], R13 ;  /* 0x000ab80d01007387 */ /* 0x0003e20000100800 */
[----:B0-----:R-:W-:Y:S02]  /*c540*/  @P0 IMAD.MOV.U32 R4, RZ, RZ, R151 ;  /* 0x000000ffff040224 */ /* 0x001fe400078e0097 */
[----:B------:R-:W-:Y:S01]  /*c550*/  @P0 IMAD.MOV.U32 R5, RZ, RZ, R128 ;  /* 0x000000ffff050224 */ /* 0x000fe200078e0080 */
[----:B------:R0:W-:Y:S04]  /*c560*/  STL [R1+0xabc], R224 ;  /* 0x000abce001007387 */ /* 0x0001e80000100800 */
[----:B------:R1:W4:Y:S04]  /*c570*/  @P0 LDG.E.U8 R8, desc[UR16][R4.64] ;  /* 0x0000001004080981 */ /* 0x000328000c1e1100 */
[----:B------:R-:W2:Y:S01]  /*c580*/  LDL R151, [R1+0x6d0] ;  /* 0x0006d00001977983 */ /* 0x000ea20000100800 */
[----:B------:R-:W-:-:S02]  /*c590*/  ISETP.GT.AND P3, PT, R2, 0xb, PT ;  /* 0x0000000b0200780c */ /* 0x000fc40003f64270 */
[----:B------:R-:W-:Y:S01]  /*c5a0*/  ISETP.GT.AND P4, PT, R2, 0xc, PT ;  /* 0x0000000c0200780c */ /* 0x000fe20003f84270 */
[----:B------:R-:W3:Y:S01]  /*c5b0*/  LDL R156, [R1+0x6c8] ;  /* 0x0006c800019c7983 */ /* 0x000ee20000100800 */
[----:B-1----:R-:W-:-:S03]  /*c5c0*/  @P2 IMAD.MOV.U32 R4, RZ, RZ, R149 ;  /* 0x000000ffff042224 */ /* 0x002fc600078e0095 */
[----:B------:R-:W4:Y:S01]  /*c5d0*/  LDL R149, [R1+0x6d8] ;  /* 0x0006d80001957983 */ /* 0x000f220000100800 */
[----:B------:R-:W-:Y:S01]  /*c5e0*/  PRMT R189, RZ, 0x7610, R189 ;  /* 0x00007610ffbd7816 */ /* 0x000fe200000000bd */
[----:B------:R-:W-:Y:S01]  /*c5f0*/  @P2 IMAD.MOV.U32 R5, RZ, RZ, R130 ;  /* 0x000000ffff052224 */ /* 0x000fe200078e0082 */
[----:B------:R-:W-:Y:S01]  /*c600*/  PRMT R188, RZ, 0x7610, R188 ;  /* 0x00007610ffbc7816 */ /* 0x000fe200000000bc */
[----:B------:R-:W3:Y:S01]  /*c610*/  LDL R13, [R1+0x6b8] ;  /* 0x0006b800010d7983 */ /* 0x000ee20000100800 */
[----:B------:R-:W-:-:S03]  /*c620*/  ISETP.GT.AND P0, PT, R2, 0xd, PT ;  /* 0x0000000d0200780c */ /* 0x000fc60003f04270 */
[----:B------:R1:W3:Y:S01]  /*c630*/  @P2 LDG.E.U8 R189, desc[UR16][R4.64] ;  /* 0x0000001004bd2981 */ /* 0x0002e2000c1e1100 */
[----:B------:R-:W-:Y:S02]  /*c640*/  PRMT R187, RZ, 0x7610, R187 ;  /* 0x00007610ffbb7816 */ /* 0x000fe400000000bb */
[C---:B------:R-:W-:Y:S01]  /*c650*/  ISETP.GT.AND P1, PT, R2.reuse, 0xe, PT ;  /* 0x0000000e0200780c */ /* 0x040fe20003f24270 */
[----:B-1----:R-:W-:Y:S02]  /*c660*/  @P3 IMAD.MOV.U32 R4, RZ, RZ, R14 ;  /* 0x000000ffff043224 */ /* 0x002fe400078e000e */
[----:B------:R-:W-:Y:S01]  /*c670*/  @P3 IMAD.MOV.U32 R5, RZ, RZ, R132 ;  /* 0x000000ffff053224 */ /* 0x000fe200078e0084 */
[----:B------:R-:W-:Y:S01]  /*c680*/  PRMT R186, RZ, 0x7610, R186 ;  /* 0x00007610ffba7816 */ /* 0x000fe200000000ba */
[----:B------:R-:W3:Y:S04]  /*c690*/  LDL R14, [R1+0x6c0] ;  /* 0x0006c000010e7983 */ /* 0x000ee80000100800 */
[----:B------:R1:W3:Y:S01]  /*c6a0*/  @P3 LDG.E.U8 R188, desc[UR16][R4.64] ;  /* 0x0000001004bc3981 */ /* 0x0002e2000c1e1100 */
[----:B------:R-:W-:Y:S01]  /*c6b0*/  ISETP.GT.AND P2, PT, R2, 0xf, PT ;  /* 0x0000000f0200780c */ /* 0x000fe20003f44270 */
[----:B-1----:R-:W-:-:S02]  /*c6c0*/  @P4 IMAD.MOV.U32 R4, RZ, RZ, R0 ;  /* 0x000000ffff044224 */ /* 0x002fc400078e0000 */
[----:B------:R-:W-:Y:S01]  /*c6d0*/  @P4 IMAD.MOV.U32 R5, RZ, RZ, R134 ;  /* 0x000000ffff054224 */ /* 0x000fe200078e0086 */
[----:B------:R-:W-:Y:S01]  /*c6e0*/  PRMT R7, RZ, 0x7610, R7 ;  /* 0x00007610ff077816 */ /* 0x000fe20000000007 */
[----:B------:R-:W3:Y:S04]  /*c6f0*/  LDL R0, [R1+0x6b0] ;  /* 0x0006b00001007983 */ /* 0x000ee80000100800 */
[----:B------:R1:W3:Y:S02]  /*c700*/  @P4 LDG.E.U8 R187, desc[UR16][R4.64] ;  /* 0x0000001004bb4981 */ /* 0x0002e4000c1e1100 */
[----:B-1----:R-:W-:Y:S02]  /*c710*/  @P0 IMAD.MOV.U32 R4, RZ, RZ, R125 ;  /* 0x000000ffff040224 */ /* 0x002fe400078e007d */
[----:B------:R-:W-:-:S05]  /*c720*/  @P0 IMAD.MOV.U32 R5, RZ, RZ, R136 ;  /* 0x000000ffff050224 */ /* 0x000fca00078e0088 */
[----:B------:R1:W3:Y:S01]  /*c730*/  @P0 LDG.E.U8 R186, desc[UR16][R4.64] ;  /* 0x0000001004ba0981 */ /* 0x0002e2000c1e1100 */
[----:B------:R-:W-:Y:S02]  /*c740*/  ISETP.GT.AND P0, PT, R2, 0x10, PT ;  /* 0x000000100200780c */ /* 0x000fe40003f04270 */
[----:B------:R-:W-:Y:S01]  /*c750*/  PRMT R6, RZ, 0x7610, R6 ;  /* 0x00007610ff067816 */ /* 0x000fe20000000006 */
        /* <DEDUP_REMOVED lines=8> */
[----:B------:R-:W-:Y:S01]  /*c7e0*/  PRMT R184, RZ, 0x7610, R184 ;  /* 0x00007610ffb87816 */ /* 0x000fe200000000b8 */
[----:B-1----:R-:W-:Y:S02]  /*c7f0*/  @P0 IMAD.MOV.U32 R4, RZ, RZ, R131 ;  /* 0x000000ffff040224 */ /* 0x002fe400078e0083 */
[----:B------:R-:W-:-:S05]  /*c800*/  @P0 IMAD.MOV.U32 R5, RZ, RZ, R142 ;  /* 0x000000ffff050224 */ /* 0x000fca00078e008e */
[----:B------:R1:W3:Y:S01]  /*c810*/  @P0 LDG.E.U8 R185, desc[UR16][R4.64] ;  /* 0x0000001004b90981 */ /* 0x0002e2000c1e1100 */
[----:B------:R-:W-:Y:S01]  /*c820*/  ISETP.GT.AND P0, PT, R2, 0x12, PT ;  /* 0x000000120200780c */ /* 0x000fe20003f04270 */
[----:B-1----:R-:W-:Y:S02]  /*c830*/  @P1 IMAD.MOV.U32 R4, RZ, RZ, R133 ;  /* 0x000000ffff041224 */ /* 0x002fe400078e0085 */
[----:B------:R-:W-:-:S05]  /*c840*/  @P1 IMAD.MOV.U32 R5, RZ, RZ, R144 ;  /* 0x000000ffff051224 */ /* 0x000fca00078e0090 */
[----:B------:R1:W3:Y:S01]  /*c850*/  @P1 LDG.E.U8 R184, desc[UR16][R4.64] ;  /* 0x0000001004b81981 */ /* 0x0002e2000c1e1100 */
[----:B------:R-:W-:Y:S02]  /*c860*/  ISETP.GT.AND P1, PT, R2, 0x13, PT ;  /* 0x000000130200780c */ /* 0x000fe40003f24270 */
[----:B------:R-:W-:Y:S02]  /*c870*/  PRMT R183, RZ, 0x7610, R183 ;  /* 0x00007610ffb77816 */ /* 0x000fe400000000b7 */
        /* <DEDUP_REMOVED lines=10> */
[----:B-1----:R-:W-:Y:S02]  /*c920*/  @P0 IMAD.MOV.U32 R4, RZ, RZ, R139 ;  /* 0x000000ffff040224 */ /* 0x002fe400078e008b */
[----:B------:R-:W-:-:S05]  /*c930*/  @P0 IMAD.MOV.U32 R5, RZ, RZ, R150 ;  /* 0x000000ffff050224 */ /* 0x000fca00078e0096 */
[----:B------:R4:W3:Y:S02]  /*c940*/  @P0 LDG.E.U8 R181, desc[UR16][R4.64] ;  /* 0x0000001004b50981 */ /* 0x0008e4000c1e1100 */
[----:B----4-:R-:W-:Y:S02]  /*c950*/  @P1 IMAD.MOV.U32 R5, RZ, RZ, R149 ;  /* 0x000000ffff051224 */ /* 0x010fe400078e0095 */
[----:B------:R-:W4:Y:S01]  /*c960*/  LDL.LU R149, [R1+0x6bc] ;  /* 0x0006bc0001957983 */ /* 0x000f220000300800 */
[----:B------:R-:W-:Y:S01]  /*c970*/  ISETP.GT.AND P0, PT, R2, 0x16, PT ;  /* 0x000000160200780c */ /* 0x000fe20003f04270 */
[----:B------:R-:W-:Y:S01]  /*c980*/  @P1 IMAD.MOV.U32 R4, RZ, RZ, R141 ;  /* 0x000000ffff041224 */ /* 0x000fe200078e008d */
[----:B------:R-:W-:-:S06]  /*c990*/  PRMT R180, RZ, 0x7610, R180 ;  /* 0x00007610ffb47816 */ /* 0x000fcc00000000b4 */
[----:B------:R2:W4:Y:S05]  /*c9a0*/  @P1 LDG.E.U8 R180, desc[UR16][R4.64] ;  /* 0x0000001004b41981 */ /* 0x00052a000c1e1100 */
[----:B--2---:R-:W-:Y:S02]  /*c9b0*/  @P0 IMAD.MOV.U32 R5, RZ, RZ, R151 ;  /* 0x000000ffff050224 */ /* 0x004fe400078e0097 */
[----:B------:R-:W2:Y:S01]  /*c9c0*/  LDL.LU R151, [R1+0x6b4] ;  /* 0x0006b40001977983 */ /* 0x000ea20000300800 */
[----:B------:R-:W-:Y:S01]  /*c9d0*/  ISETP.GT.AND P1, PT, R2, 0x17, PT ;  /* 0x000000170200780c */ /* 0x000fe20003f24270 */
[----:B------:R-:W-:Y:S01]  /*c9e0*/  @P0 IMAD.MOV.U32 R4, RZ, RZ, R143 ;  /* 0x000000ffff040224 */ /* 0x000fe200078e008f */
[----:B------:R-:W-:Y:S01]  /*c9f0*/  PRMT R179, RZ, 0x7610, R179 ;  /* 0x00007610ffb37816 */ /* 0x000fe200000000b3 */
[----:B------:R-:W2:Y:S01]  /*ca00*/  LDL R245, [R1+0x6a0] ;  /* 0x0006a00001f57983 */ /* 0x000ea20000100800 */
[----:B------:R-:W-:-:S02]  /*ca10*/  PRMT R178, RZ, 0x7610, R178 ;  /* 0x00007610ffb27816 */ /* 0x000fc400000000b2 */
[----:B------:R-:W-:Y:S01]  /*ca20*/  PRMT R177, RZ, 0x7610, R177 ;  /* 0x00007610ffb17816 */ /* 0x000fe200000000b1 */
[----:B------:R-:W2:Y:S04]  /*ca30*/  LDL R238, [R1+0x6a4] ;  /* 0x0006a40001ee7983 */ /* 0x000ea80000100800 */
[----:B------:R1:W2:Y:S01]  /*ca40*/  @P0 LDG.E.U8 R179, desc[UR16][R4.64] ;  /* 0x0000001004b30981 */ /* 0x0002a2000c1e1100 */
[----:B------:R-:W-:-:S03]  /*ca50*/  ISETP.GT.AND P0, PT, R2, 0x18, PT ;  /* 0x000000180200780c */ /* 0x000fc60003f04270 */
[----:B------:R-:W2:Y:S04]  /*ca60*/  LDL R237, [R1+0x698] ;  /* 0x0006980001ed7983 */ /* 0x000ea80000100800 */
[----:B------:R-:W2:Y:S01]  /*ca70*/  LDL R227, [R1+0x69c] ;  /* 0x00069c0001e37983 */ /* 0x000ea20000100800 */
[----:B-1----:R-:W-:Y:S02]  /*ca80*/  @P1 IMAD.MOV.U32 R4, RZ, RZ, R145 ;  /* 0x000000ffff041224 */ /* 0x002fe400078e0091 */
[----:B---3--:R-:W-:Y:S01]  /*ca90*/  @P1 IMAD.MOV.U32 R5, RZ, RZ, R156 ;  /* 0x000000ffff051224 */ /* 0x008fe200078e009c */
[----:B------:R-:W3:Y:S04]  /*caa0*/  LDL R226, [R1+0x690] ;  /* 0x0006900001e27983 */ /* 0x000ee80000100800 */
[----:B------:R1:W3:Y:S01]  /*cab0*/  @P1 LDG.E.U8 R178, desc[UR16][R4.64] ;  /* 0x0000001004b21981 */ /* 0x0002e2000c1e1100 */
[----:B------:R-:W-:-:S03]  /*cac0*/  ISETP.GT.AND P1, PT, R2, 0x19, PT ;  /* 0x000000190200780c */ /* 0x000fc60003f24270 */
[----:B0-----:R-:W3:Y:S01]  /*cad0*/  LDL R224, [R1+0x694] ;  /* 0x0006940001e07983 */ /* 0x001ee20000100800 */
[----:B------:R-:W-:-:S03]  /*cae0*/  PRMT R176, RZ, 0x7610, R176 ;  /* 0x00007610ffb07816 */ /* 0x000fc600000000b0 */
[----:B------:R-:W3:Y:S01]  /*caf0*/  LDL R223, [R1+0x688] ;  /* 0x0006880001df7983 */ /* 0x000ee20000100800 */
[----:B-1----:R-:W-:Y:S02]  /*cb00*/  @P0 IMAD.MOV.U32 R4, RZ, RZ, R147 ;  /* 0x000000ffff040224 */ /* 0x002fe400078e0093 */
[----:B------:R-:W-:Y:S01]  /*cb10*/  @P0 IMAD.MOV.U32 R5, RZ, RZ, R14 ;  /* 0x000000ffff050224 */ /* 0x000fe200078e000e */
[----:B------:R-:W3:Y:S04]  /*cb20*/  LDL R195, [R1+0x68c] ;  /* 0x00068c0001c37983 */ /* 0x000ee80000100800 */
[----:B------:R0:W3:Y:S04]  /*cb30*/  @P0 LDG.E.U8 R177, desc[UR16][R4.64] ;  /* 0x0000001004b10981 */ /* 0x0000e8000c1e1100 */
[----:B------:R-:W3:Y:S04]  /*cb40*/  LDL R14, [R1+0x6a8] ;  /* 0x0006a800010e7983 */ /* 0x000ee80000100800 */
[----:B------:R-:W3:Y:S01]  /*cb50*/  LDL R156, [R1+0x680] ;  /* 0x00068000019c7983 */ /* 0x000ee20000100800 */
[----:B0-----:R-:W-:-:S03]  /*cb60*/  @P1 IMAD.MOV.U32 R5, RZ, RZ, R13 ;  /* 0x000000ffff051224 */ /* 0x001fc600078e000d */
[----:B------:R-:W3:Y:S01]  /*cb70*/  LDL R13, [R1+0x6ac] ;  /* 0x0006ac00010d7983 */ /* 0x000ee20000100800 */
[----:B------:R-:W-:Y:S01]  /*cb80*/  ISETP.GT.AND P0, PT, R2, 0x1a, PT ;  /* 0x0000001a0200780c */ /* 0x000fe20003f04270 */
[----:B----4-:R-:W-:-:S05]  /*cb90*/  @P1 IMAD.MOV.U32 R4, RZ, RZ, R149 ;  /* 0x000000ffff041224 */ /* 0x010fca00078e0095 */
[----:B------:R0:W4:Y:S07]  /*cba0*/  @P1 LDG.E.U8 R176, desc[UR16][R4.64] ;  /* 0x0000001004b01981 */ /* 0x00012e000c1e1100 */
[----:B0-----:R-:W-:Y:S02]  /*cbb0*/  @P0 IMAD.MOV.U32 R5, RZ, RZ, R0 ;  /* 0x000000ffff050224 */ /* 0x001fe400078e0000 */
[----:B------:R-:W4:Y:S04]  /*cbc0*/  LDL R0, [R1+0x684] ;  /* 0x0006840001007983 */ /* 0x000f280000100800 */
[----:B--2---:R-:W-:Y:S04]  /*cbd0*/  STL.64 [R1+0xaa0], R150 ;  /* 0x000aa09601007387 */ /* 0x004fe80000100a00 */
[----:B------:R-:W-:Y:S04]  /*cbe0*/  STL.64 [R1+0xa98], R148 ;  /* 0x000a989401007387 */ /* 0x000fe80000100a00 */
        /* <DEDUP_REMOVED lines=44> */
[----:B------:R-:W-:Y:S01]  /*ceb0*/  STL.64 [R1+0x930], R58 ;  /* 0x0009303a01007387 */ /* 0x000fe20000100a00 */
[----:B------:R-:W-:-:S03]  /*cec0*/  ISETP.GT.AND P1, PT, R2, 0x1b, PT ;  /* 0x0000001b0200780c */ /* 0x000fc60003f24270 */
[----:B------:R-:W-:Y:S04]  /*ced0*/  STL.64 [R1+0x928], R56 ;  /* 0x0009283801007387 */ /* 0x000fe80000100a00 */
[----:B------:R-:W-:Y:S04]  /*cee0*/  STL.64 [R1+0x920], R54 ;  /* 0x0009203601007387 */ /* 0x000fe80000100a00 */
[----:B------:R-:W-:Y:S04]  /*cef0*/  STL.64 [R1+0x918], R52 ;  /* 0x0009183401007387 */ /* 0x000fe80000100a00 */
[----:B------:R-:W-:Y:S04]  /*cf00*/  STL.64 [R1+0x910], R50 ;  /* 0x0009103201007387 */ /* 0x000fe80000100a00 */
[----:B------:R-:W-:Y:S04]  /*cf10*/  STL.64 [R1+0x908], R48 ;  /* 0x0009083001007387 */ /* 0x000fe80000100a00 */
[----:B------:R-:W-:Y:S01]  /*cf20*/  STL.64 [R1+0x900], R46 ;  /* 0x0009002e01007387 */ /* 0x000fe20000100a00 */
[----:B------:R-:W-:-:S03]  /*cf30*/  PRMT R175, RZ, 0x7610, R175 ;  /* 0x00007610ffaf7816 */ /* 0x000fc600000000af */
[----:B------:R-:W-:Y:S01]  /*cf40*/  STL.64 [R1+0x8f8], R44 ;  /* 0x0008f82c01007387 */ /* 0x000fe20000100a00 */
[----:B------:R-:W-:-:S03]  /*cf50*/  @P0 IMAD.MOV.U32 R4, RZ, RZ, R151 ;  /* 0x000000ffff040224 */ /* 0x000fc600078e0097 */
[----:B------:R-:W-:Y:S04]  /*cf60*/  STL.64 [R1+0x8f0], R42 ;  /* 0x0008f02a01007387 */ /* 0x000fe80000100a00 */
[----:B------:R-:W-:Y:S04]  /*cf70*/  STL.64 [R1+0x8e8], R40 ;  /* 0x0008e82801007387 */ /* 0x000fe80000100a00 */
[----:B------:R-:W-:Y:S04]  /*cf80*/  STL.64 [R1+0x8e0], R38 ;  /* 0x0008e02601007387 */ /* 0x000fe80000100a00 */
[----:B------:R-:W-:Y:S04]  /*cf90*/  STL.64 [R1+0x8d8], R36 ;  /* 0x0008d82401007387 */ /* 0x000fe80000100a00 */
[----:B------:R-:W-:Y:S04]  /*cfa0*/  STL.64 [R1+0x8d0], R34 ;  /* 0x0008d02201007387 */ /* 0x000fe80000100a00 */
[----:B------:R0:W-:Y:S04]  /*cfb0*/  STL.64 [R1+0x8c8], R32 ;  /* 0x0008c82001007387 */ /* 0x0001e80000100a00 */
[----:B------:R1:W-:Y:S04]  /*cfc0*/  STL.64 [R1+0x8c0], R30 ;  /* 0x0008c01e01007387 */ /* 0x0003e80000100a00 */
[----:B------:R2:W-:Y:S04]  /*cfd0*/  STL.64 [R1+0x8b8], R28 ;  /* 0x0008b81c01007387 */ /* 0x0005e80000100a00 */
[----:B------:R2:W-:Y:S04]  /*cfe0*/  STL.64 [R1+0x8b0], R26 ;  /* 0x0008b01a01007387 */ /* 0x0005e80000100a00 */
[----:B------:R3:W4:Y:S04]  /*cff0*/  @P0 LDG.E.U8 R175, desc[UR16][R4.64] ;  /* 0x0000001004af0981 */ /* 0x000728000c1e1100 */
[----:B------:R2:W-:Y:S01]  /*d000*/  STL.64 [R1+0x8a8], R24 ;  /* 0x0008a81801007387 */ /* 0x0005e20000100a00 */
[----:B---3--:R-:W-:-:S02]  /*d010*/  @P1 IMAD.MOV.U32 R4, RZ, RZ, R13 ;  /* 0x000000ffff041224 */ /* 0x008fc400078e000d */
[----:B------:R-:W-:Y:S01]  /*d020*/  @P1 IMAD.MOV.U32 R5, RZ, RZ, R14 ;  /* 0x000000ffff051224 */ /* 0x000fe200078e000e */
[----:B------:R-:W3:Y:S04]  /*d030*/  LDL R13, [R1+0x67c] ;  /* 0x00067c00010d7983 */ /* 0x000ee80000100800 */
[----:B------:R-:W3:Y:S01]  /*d040*/  LDL R14, [R1+0x678] ;  /* 0x00067800010e7983 */ /* 0x000ee20000100800 */
[----:B------:R-:W-:Y:S02]  /*d050*/  ISETP.GT.AND P0, PT, R2, 0x1c, PT ;  /* 0x0000001c0200780c */ /* 0x000fe40003f04270 */
[----:B------:R-:W-:Y:S01]  /*d060*/  PRMT R174, RZ, 0x7610, R174 ;  /* 0x00007610ffae7816 */ /* 0x000fe200000000ae */
[----:B0-----:R-:W3:Y:S04]  /*d070*/  LDL R32, [R1+0x670] ;  /* 0x0006700001207983 */ /* 0x001ee80000100800 */
[----:B-1----:R-:W3:Y:S01]  /*d080*/  LDL R31, [R1+0x674] ;  /* 0x00067400011f7983 */ /* 0x002ee20000100800 */
[----:B------:R-:W-:-:S03]  /*d090*/  PRMT R173, RZ, 0x7610, R173 ;  /* 0x00007610ffad7816 */ /* 0x000fc600000000ad */
[----:B------:R0:W3:Y:S01]  /*d0a0*/  @P1 LDG.E.U8 R174, desc[UR16][R4.64] ;  /* 0x0000001004ae1981 */ /* 0x0000e2000c1e1100 */
[----:B------:R-:W-:-:S03]  /*d0b0*/  ISETP.GT.AND P1, PT, R2, 0x1d, PT ;  /* 0x0000001d0200780c */ /* 0x000fc60003f24270 */
[----:B------:R-:W3:Y:S04]  /*d0c0*/  LDL R30, [R1+0x668] ;  /* 0x00066800011e7983 */ /* 0x000ee80000100800 */
[----:B--2---:R-:W2:Y:S01]  /*d0d0*/  LDL R29, [R1+0x66c] ;  /* 0x00066c00011d7983 */ /* 0x004ea20000100800 */
[----:B0-----:R-:W-:Y:S02]  /*d0e0*/  @P0 IMAD.MOV.U32 R4, RZ, RZ, R238 ;  /* 0x000000ffff040224 */ /* 0x001fe400078e00ee */
[----:B------:R-:W-:Y:S01]  /*d0f0*/  @P0 IMAD.MOV.U32 R5, RZ, RZ, R245 ;  /* 0x000000ffff050224 */ /* 0x000fe200078e00f5 */
[----:B------:R-:W-:Y:S01]  /*d100*/  PRMT R172, RZ, 0x7610, R172 ;  /* 0x00007610ffac7816 */ /* 0x000fe200000000ac */
[----:B------:R-:W2:Y:S04]  /*d110*/  LDL R28, [R1+0x660] ;  /* 0x00066000011c7983 */ /* 0x000ea80000100800 */
[----:B------:R0:W2:Y:S01]  /*d120*/  @P0 LDG.E.U8 R173, desc[UR16][R4.64] ;  /* 0x0000001004ad0981 */ /* 0x0000a2000c1e1100 */
[----:B------:R-:W-:-:S02]  /*d130*/  ISETP.GT.AND P0, PT, R2, 0x1e, PT ;  /* 0x0000001e0200780c */ /* 0x000fc40003f04270 */
[----:B------:R-:W-:Y:S01]  /*d140*/  PRMT R171, RZ, 0x7610, R171 ;  /* 0x00007610ffab7816 */ /* 0x000fe200000000ab */
[----:B------:R-:W2:Y:S01]  /*d150*/  LDL R27, [R1+0x664] ;  /* 0x00066400011b7983 */ /* 0x000ea20000100800 */
[----:B------:R-:W-:-:S03]  /*d160*/  PRMT R169, RZ, 0x7610, R169 ;  /* 0x00007610ffa97816 */ /* 0x000fc600000000a9 */
[----:B------:R-:W2:Y:S01]  /*d170*/  LDL R26, [R1+0x658] ;  /* 0x00065800011a7983 */ /* 0x000ea20000100800 */
[----:B0-----:R-:W-:Y:S02]  /*d180*/  @P1 IMAD.MOV.U32 R4, RZ, RZ, R227 ;  /* 0x000000ffff041224 */ /* 0x001fe400078e00e3 */
[----:B------:R-:W-:Y:S01]  /*d190*/  @P1 IMAD.MOV.U32 R5, RZ, RZ, R237 ;  /* 0x000000ffff051224 */ /* 0x000fe200078e00ed */
[----:B------:R-:W2:Y:S04]  /*d1a0*/  LDL R25, [R1+0x65c] ;  /* 0x00065c0001197983 */ /* 0x000ea80000100800 */
[----:B------:R0:W2:Y:S01]  /*d1b0*/  @P1 LDG.E.U8 R172, desc[UR16][R4.64] ;  /* 0x0000001004ac1981 */ /* 0x0000a2000c1e1100 */
[----:B------:R-:W-:Y:S02]  /*d1c0*/  ISETP.GT.AND P1, PT, R2, 0x1f, PT ;  /* 0x0000001f0200780c */ /* 0x000fe40003f24270 */
[----:B------:R-:W-:Y:S01]  /*d1d0*/  PRMT R170, RZ, 0x7610, R170 ;  /* 0x00007610ffaa7816 */ /* 0x000fe200000000aa */
[----:B------:R-:W2:Y:S01]  /*d1e0*/  LDL R24, [R1+0x650] ;  /* 0x0006500001187983 */ /* 0x000ea20000100800 */
[----:B------:R-:W-:-:S02]  /*d1f0*/  PRMT R168, RZ, 0x7610, R168 ;  /* 0x00007610ffa87816 */ /* 0x000fc400000000a8 */
[----:B------:R-:W-:Y:S01]  /*d200*/  PRMT R167, RZ, 0x7610, R167 ;  /* 0x00007610ffa77816 */ /* 0x000fe200000000a7 */
[----:B------:R-:W2:Y:S01]  /*d210*/  LDL R34, [R1+0x5e0] ;  /* 0x0005e00001227983 */ /* 0x000ea20000100800 */
        /* <DEDUP_REMOVED lines=8> */
[----:B------:R-:W-:Y:S02]  /*d2a0*/  PRMT R163, RZ, 0x7610, R163 ;  /* 0x00007610ffa37816 */ /* 0x000fe400000000a3 */
[----:B------:R-:W-:Y:S01]  /*d2b0*/  PRMT R161, RZ, 0x7610, R161 ;  /* 0x00007610ffa17816 */ /* 0x000fe200000000a1 */
[----:B------:R-:W2:Y:S01]  /*d2c0*/  LDL R37, [R1+0x794] ;  /* 0x0007940001257983 */ /* 0x000ea20000100800 */
[----:B0-----:R-:W-:Y:S02]  /*d2d0*/  @P1 IMAD.MOV.U32 R4, RZ, RZ, R195 ;  /* 0x000000ffff041224 */ /* 0x001fe400078e00c3 */
[----:B------:R-:W-:Y:S01]  /*d2e0*/  @P1 IMAD.MOV.U32 R5, RZ, RZ, R223 ;  /* 0x000000ffff051224 */ /* 0x000fe200078e00df */
[----:B------:R-:W-:Y:S01]  /*d2f0*/  PRMT R159, RZ, 0x7610, R159 ;  /* 0x00007610ff9f7816 */ /* 0x000fe2000000009f */
[----:B------:R-:W2:Y:S04]  /*d300*/  LDL R36, [R1+0x578] ;  /* 0x0005780001247983 */ /* 0x000ea80000100800 */
[----:B------:R4:W2:Y:S01]  /*d310*/  @P1 LDG.E.U8 R169, desc[UR16][R4.64] ;  /* 0x0000001004a91981 */ /* 0x0008a2000c1e1100 */
[----:B------:R-:W-:-:S02]  /*d320*/  PRMT R157, RZ, 0x7610, R157 ;  /* 0x00007610ff9d7816 */ /* 0x000fc4000000009d */
[----:B------:R-:W-:Y:S01]  /*d330*/  PRMT R154, RZ, 0x7610, R154 ;  /* 0x00007610ff9a7816 */ /* 0x000fe2000000009a */
[----:B------:R-:W2:Y:S01]  /*d340*/  LDL R35, [R1+0x57c] ;  /* 0x00057c0001237983 */ /* 0x000ea20000100800 */
[----:B----4-:R-:W-:-:S03]  /*d350*/  @P0 IMAD.MOV.U32 R4, RZ, RZ, R0 ;  /* 0x000000ffff040224 */ /* 0x010fc600078e0000 */
[----:B------:R-:W4:Y:S01]  /*d360*/  LDL R0, [R1+0x654] ;  /* 0x0006540001007983 */ /* 0x000f220000100800 */
[----:B------:R-:W-:Y:S01]  /*d370*/  ISETP.GT.AND P1, PT, R2, 0x21, PT ;  /* 0x000000210200780c */ /* 0x000fe20003f24270 */
[----:B------:R-:W-:-:S05]  /*d380*/  @P0 IMAD.MOV.U32 R5, RZ, RZ, R156 ;  /* 0x000000ffff050224 */ /* 0x000fca00078e009c */
[----:B------:R3:W4:Y:S01]  /*d390*/  @P0 LDG.E.U8 R170, desc[UR16][R4.64] ;  /* 0x0000001004aa0981 */ /* 0x000722000c1e1100 */
[----:B------:R-:W-:-:S06]  /*d3a0*/  ISETP.GT.AND P0, PT, R2, 0x22, PT ;  /* 0x000000220200780c */ /* 0x000fcc0003f04270 */
[----:B---3--:R-:W-:Y:S02]  /*d3b0*/  @P1 IMAD.MOV.U32 R4, RZ, RZ, R13 ;  /* 0x000000ffff041224 */ /* 0x008fe400078e000d */
[----:B------:R-:W3:Y:S01]  /*d3c0*/  LDL R13, [R1+0x64c] ;  /* 0x00064c00010d7983 */ /* 0x000ee20000100800 */
[----:B------:R-:W-:-:S03]  /*d3d0*/  @P1 IMAD.MOV.U32 R5, RZ, RZ, R14 ;  /* 0x000000ffff051224 */ /* 0x000fc600078e000e */
[----:B------:R-:W3:Y:S04]  /*d3e0*/  LDL R14, [R1+0x648] ;  /* 0x00064800010e7983 */ /* 0x000ee80000100800 */
[----:B------:R0:W3:Y:S01]  /*d3f0*/  @P1 LDG.E.U8 R168, desc[UR16][R4.64] ;  /* 0x0000001004a81981 */ /* 0x0000e2000c1e1100 */
[C---:B------:R-:W-:Y:S01]  /*d400*/  ISETP.GT.AND P1, PT, R2.reuse, 0x23, PT ;  /* 0x000000230200780c */ /* 0x040fe20003f24270 */
[----:B0-----:R-:W-:Y:S02]  /*d410*/  @P0 IMAD.MOV.U32 R4, RZ, RZ, R31 ;  /* 0x000000ffff040224 */ /* 0x001fe400078e001f */
[----:B------:R-:W-:Y:S01]  /*d420*/  @P0 IMAD.MOV.U32 R5, RZ, RZ, R32 ;  /* 0x000000ffff050224 */ /* 0x000fe200078e0020 */
[----:B------:R-:W3:Y:S04]  /*d430*/  LDL R31, [R1+0x644] ;  /* 0x00064400011f7983 */ /* 0x000ee80000100800 */
[----:B------:R-:W3:Y:S04]  /*d440*/  LDL R32, [R1+0x640] ;  /* 0x0006400001207983 */ /* 0x000ee80000100800 */
[----:B------:R2:W3:Y:S01]  /*d450*/  @P0 LDG.E.U8 R167, desc[UR16][R4.64] ;  /* 0x0000001004a70981 */ /* 0x0004e2000c1e1100 */
[----:B------:R-:W-:Y:S01]  /*d460*/  ISETP.GT.AND P0, PT, R2, 0x24, PT ;  /* 0x000000240200780c */ /* 0x000fe20003f04270 */
[----:B--2---:R-:W-:-:S02]  /*d470*/  @P1 IMAD.MOV.U32 R4, RZ, RZ, R29 ;  /* 0x000000ffff041224 */ /* 0x004fc400078e001d */
[----:B------:R-:W-:Y:S01]  /*d480*/  @P1 IMAD.MOV.U32 R5, RZ, RZ, R30 ;  /* 0x000000ffff051224 */ /* 0x000fe200078e001e */
[----:B------:R-:W2:Y:S04]  /*d490*/  LDL R29, [R1+0x63c] ;  /* 0x00063c00011d7983 */ /* 0x000ea80000100800 */
[----:B------:R-:W2:Y:S04]  /*d4a0*/  LDL R30, [R1+0x638] ;  /* 0x00063800011e7983 */ /* 0x000ea80000100800 */
[----:B------:R0:W2:Y:S01]  /*d4b0*/  @P1 LDG.E.U8 R166, desc[UR16][R4.64] ;  /* 0x0000001004a61981 */ /* 0x0000a2000c1e1100 */
[----:B------:R-:W-:Y:S01]  /*d4c0*/  ISETP.GT.AND P1, PT, R2, 0x25, PT ;  /* 0x000000250200780c */ /* 0x000fe20003f24270 */
[----:B0-----:R-:W-:-:S02]  /*d4d0*/  @P0 IMAD.MOV.U32 R4, RZ, RZ, R27 ;  /* 0x000000ffff040224 */ /* 0x001fc400078e001b */
        /* <DEDUP_REMOVED lines=9> */
[----:B------:R4:W2:Y:S02]  /*d570*/  @P1 LDG.E.U8 R163, desc[UR16][R4.64] ;  /* 0x0000001004a31981 */ /* 0x0008a4000c1e1100 */
[----:B----4-:R-:W-:-:S02]  /*d580*/  @P0 IMAD.MOV.U32 R4, RZ, RZ, R0 ;  /* 0x000000ffff040224 */ /* 0x010fc400078e0000 */
[----:B------:R-:W4:Y:S01]  /*d590*/  LDL R0, [R1+0x624] ;  /* 0x0006240001007983 */ /* 0x000f220000100800 */
[C---:B------:R-:W-:Y:S01]  /*d5a0*/  ISETP.GT.AND P1, PT, R2.reuse, 0x27, PT ;  /* 0x000000270200780c */ /* 0x040fe20003f24270 */
[----:B------:R-:W-:Y:S02]  /*d5b0*/  @P0 IMAD.MOV.U32 R5, RZ, RZ, R24 ;  /* 0x000000ffff050224 */ /* 0x000fe400078e0018 */
[----:B------:R-:W4:Y:S04]  /*d5c0*/  LDL R24, [R1+0x620] ;  /* 0x0006200001187983 */ /* 0x000f280000100800 */
[----:B------:R3:W4:Y:S01]  /*d5d0*/  @P0 LDG.E.U8 R161, desc[UR16][R4.64] ;  /* 0x0000001004a10981 */ /* 0x000722000c1e1100 */
[----:B------:R-:W-:Y:S02]  /*d5e0*/  ISETP.GT.AND P0, PT, R2, 0x28, PT ;  /* 0x000000280200780c */ /* 0x000fe40003f04270 */
[----:B------:R-:W-:-:S02]  /*d5f0*/  PRMT R152, RZ, 0x7610, R152 ;  /* 0x00007610ff987816 */ /* 0x000fc40000000098 */
[----:B------:R-:W-:Y:S01]  /*d600*/  PRMT R22, RZ, 0x7610, R22 ;  /* 0x00007610ff167816 */ /* 0x000fe20000000016 */
[----:B---3--:R-:W-:Y:S02]  /*d610*/  @P1 IMAD.MOV.U32 R4, RZ, RZ, R13 ;  /* 0x000000ffff041224 */ /* 0x008fe400078e000d */
[----:B------:R-:W3:Y:S01]  /*d620*/  LDL R13, [R1+0x61c] ;  /* 0x00061c00010d7983 */ /* 0x000ee20000100800 */
[----:B------:R-:W-:-:S03]  /*d630*/  @P1 IMAD.MOV.U32 R5, RZ, RZ, R14 ;  /* 0x000000ffff051224 */ /* 0x000fc600078e000e */
[----:B------:R-:W3:Y:S04]  /*d640*/  LDL R14, [R1+0x618] ;  /* 0x00061800010e7983 */ /* 0x000ee80000100800 */
[----:B------:R0:W3:Y:S01]  /*d650*/  @P1 LDG.E.U8 R159, desc[UR16][R4.64] ;  /* 0x00000010049f1981 */ /* 0x0000e2000c1e1100 */
[----:B------:R-:W-:Y:S01]  /*d660*/  ISETP.GT.AND P1, PT, R2, 0x29, PT ;  /* 0x000000290200780c */ /* 0x000fe20003f24270 */
[----:B0-----:R-:W-:Y:S02]  /*d670*/  @P0 IMAD.MOV.U32 R4, RZ, RZ, R31 ;  /* 0x000000ffff040224 */ /* 0x001fe400078e001f */
[----:B------:R-:W3:Y:S01]  /*d680*/  LDL R31, [R1+0x614] ;  /* 0x00061400011f7983 */ /* 0x000ee20000100800 */
[----:B------:R-:W-:-:S03]  /*d690*/  @P0 IMAD.MOV.U32 R5, RZ, RZ, R32 ;  /* 0x000000ffff050224 */ /* 0x000fc600078e0020 */
[----:B------:R-:W3:Y:S04]  /*d6a0*/  LDL R32, [R1+0x610] ;  /* 0x0006100001207983 */ /* 0x000ee80000100800 */
[----:B------:R2:W3:Y:S01]  /*d6b0*/  @P0 LDG.E.U8 R157, desc[UR16][R4.64] ;  /* 0x00000010049d0981 */ /* 0x0004e2000c1e1100 */
[----:B------:R-:W-:Y:S01]  /*d6c0*/  ISETP.GT.AND P0, PT, R2, 0x2a, PT ;  /* 0x0000002a0200780c */ /* 0x000fe20003f04270 */
[----:B--2---:R-:W-:Y:S02]  /*d6d0*/  @P1 IMAD.MOV.U32 R4, RZ, RZ, R29 ;  /* 0x000000ffff041224 */ /* 0x004fe400078e001d */
[----:B------:R-:W2:Y:S01]  /*d6e0*/  LDL R29, [R1+0x60c] ;  /* 0x00060c00011d7983 */ /* 0x000ea20000100800 */
[----:B------:R-:W-:-:S03]  /*d6f0*/  @P1 IMAD.MOV.U32 R5, RZ, RZ, R30 ;  /* 0x000000ffff051224 */ /* 0x000fc600078e001e */
[----:B------:R-:W2:Y:S04]  /*d700*/  LDL R30, [R1+0x608] ;  /* 0x00060800011e7983 */ /* 0x000ea80000100800 */
[----:B------:R0:W2:Y:S01]  /*d710*/  @P1 LDG.E.U8 R154, desc[UR16][R4.64] ;  /* 0x00000010049a1981 */ /* 0x0000a2000c1e1100 */
[----:B------:R-:W-:Y:S01]  /*d720*/  ISETP.GT.AND P1, PT, R2, 0x2b, PT ;  /* 0x0000002b0200780c */ /* 0x000fe20003f24270 */
[----:B0-----:R-:W-:Y:S02]  /*d730*/  @P0 IMAD.MOV.U32 R4, RZ, RZ, R27 ;  /* 0x000000ffff040224 */ /* 0x001fe400078e001b */
        /* <DEDUP_REMOVED lines=9> */
[----:B------:R4:W2:Y:S02]  /*d7d0*/  @P1 LDG.E.U8 R22, desc[UR16][R4.64] ;  /* 0x0000001004161981 */ /* 0x0008a4000c1e1100 */
[----:B----4-:R-:W-:Y:S02]  /*d7e0*/  @P0 IMAD.MOV.U32 R4, RZ, RZ, R0 ;  /* 0x000000ffff040224 */ /* 0x010fe400078e0000 */
[----:B------:R-:W4:Y:S01]  /*d7f0*/  LDL R0, [R1+0x5f4] ;  /* 0x0005f40001007983 */ /* 0x000f220000100800 */
[----:B------:R-:W-:Y:S01]  /*d800*/  ISETP.GT.AND P1, PT, R2, 0x2d, PT ;  /* 0x0000002d0200780c */ /* 0x000fe20003f24270 */
[----:B------:R-:W-:Y:S01]  /*d810*/  @P0 IMAD.MOV.U32 R5, RZ, RZ, R24 ;  /* 0x000000ffff050224 */ /* 0x000fe200078e0018 */
[----:B------:R-:W-:Y:S01]  /*d820*/  PRMT R20, RZ, 0x7610, R20 ;  /* 0x00007610ff147816 */ /* 0x000fe20000000014 */
[----:B------:R-:W4:Y:S01]  /*d830*/  LDL R24, [R1+0x5f0] ;  /* 0x0005f00001187983 */ /* 0x000f220000100800 */
[----:B------:R-:W-:-:S04]  /*d840*/  PRMT R18, RZ, 0x7610, R18 ;  /* 0x00007610ff127816 */ /* 0x000fc80000000012 */
[----:B------:R3:W4:Y:S01]  /*d850*/  @P0 LDG.E.U8 R20, desc[UR16][R4.64] ;  /* 0x0000001004140981 */ /* 0x000722000c1e1100 */
[----:B------:R-:W-:Y:S02]  /*d860*/  ISETP.GT.AND P0, PT, R2, 0x2e, PT ;  /* 0x0000002e0200780c */ /* 0x000fe40003f04270 */
[----:B------:R-:W-:Y:S02]  /*d870*/  PRMT R16, RZ, 0x7610, R16 ;  /* 0x00007610ff107816 */ /* 0x000fe40000000010 */
[----:B------:R-:W-:Y:S02]  /*d880*/  PRMT R3, RZ, 0x7610, R3 ;  /* 0x00007610ff037816 */ /* 0x000fe40000000003 */
[----:B------:R-:W-:Y:S02]  /*d890*/  PRMT R164, RZ, 0x7610, R164 ;  /* 0x00007610ffa47816 */ /* 0x000fe400000000a4 */
[----:B------:R-:W-:Y:S01]  /*d8a0*/  PRMT R162, RZ, 0x7610, R162 ;  /* 0x00007610ffa27816 */ /* 0x000fe200000000a2 */
[----:B---3--:R-:W-:-:S02]  /*d8b0*/  @P1 IMAD.MOV.U32 R4, RZ, RZ, R13 ;  /* 0x000000ffff041224 */ /* 0x008fc400078e000d */
        /* <DEDUP_REMOVED lines=23> */
[----:B0-----:R-:W-:Y:S01]  /*da30*/  @P1 IMAD.MOV.U32 R4, RZ, RZ, R25 ;  /* 0x000000ffff041224 */ /* 0x001fe200078e0019 */
[----:B------:R-:W-:Y:S01]  /*da40*/  PRMT R160, RZ, 0x7610, R160 ;  /* 0x00007610ffa07816 */ /* 0x000fe200000000a0 */
[----:B------:R-:W2:Y:S01]  /*da50*/  LDL R25, [R1+0x5b8] ;  /* 0x0005b80001197983 */ /* 0x000ea20000100800 */
[----:B------:R-:W-:-:S03]  /*da60*/  @P1 IMAD.MOV.U32 R5, RZ, RZ, R26 ;  /* 0x000000ffff051224 */ /* 0x000fc600078e001a */
[----:B------:R-:W2:Y:S04]  /*da70*/  LDL R26, [R1+0x5c0] ;  /* 0x0005c000011a7983 */ /* 0x000ea80000100800 */
[----:B------:R4:W2:Y:S02]  /*da80*/  @P1 LDG.E.U8 R162, desc[UR16][R4.64] ;  /* 0x0000001004a21981 */ /* 0x0008a4000c1e1100 */
[----:B----4-:R-:W-:Y:S02]  /*da90*/  @P0 IMAD.MOV.U32 R4, RZ, RZ, R0 ;  /* 0x000000ffff040224 */ /* 0x010fe400078e0000 */
[----:B------:R-:W4:Y:S01]  /*daa0*/  LDL R0, [R1+0x5c4] ;  /* 0x0005c40001007983 */ /* 0x000f220000100800 */
[----:B------:R-:W-:Y:S01]  /*dab0*/  ISETP.GT.AND P1, PT, R2, 0x33, PT ;  /* 0x000000330200780c */ /* 0x000fe20003f24270 */
[----:B------:R-:W-:-:S02]  /*dac0*/  @P0 IMAD.MOV.U32 R5, RZ, RZ, R24 ;  /* 0x000000ffff050224 */ /* 0x000fc400078e0018 */
[----:B------:R-:W4:Y:S01]  /*dad0*/  LDL R24, [R1+0x5bc] ;  /* 0x0005bc0001187983 */ /* 0x000f220000100800 */
[----:B------:R-:W-:-:S03]  /*dae0*/  PRMT R158, RZ, 0x7610, R158 ;  /* 0x00007610ff9e7816 */ /* 0x000fc6000000009e */
        /* <DEDUP_REMOVED lines=13> */
[----:B------:R-:W-:Y:S01]  /*dbc0*/  @P0 IMAD.MOV.U32 R5, RZ, RZ, R34 ;  /* 0x000000ffff050224 */ /* 0x000fe200078e0022 */
[----:B------:R-:W-:Y:S02]  /*dbd0*/  PRMT R19, RZ, 0x7610, R19 ;  /* 0x00007610ff137816 */ /* 0x000fe40000000013 */
[----:B------:R-:W-:-:S02]  /*dbe0*/  PRMT R17, RZ, 0x7610, R17 ;  /* 0x00007610ff117816 */ /* 0x000fc40000000011 */
[----:B------:R-:W-:Y:S01]  /*dbf0*/  PRMT R15, RZ, 0x7610, R15 ;  /* 0x00007610ff0f7816 */ /* 0x000fe2000000000f */
[----:B------:R2:W3:Y:S01]  /*dc00*/  @P0 LDG.E.U8 R155, desc[UR16][R4.64] ;  /* 0x00000010049b0981 */ /* 0x0004e2000c1e1100 */
[----:B------:R-:W-:Y:S02]  /*dc10*/  ISETP.GT.AND P0, PT, R2, 0x36, PT ;  /* 0x000000360200780c */ /* 0x000fe40003f04270 */
[----:B------:R-:W-:Y:S02]  /*dc20*/  LOP3.LUT R12, R12, 0xffff, RZ, 0xc0, !PT ;  /* 0x0000ffff0c0c7812 */ /* 0x000fe400078ec0ff */
[----:B------:R-:W-:Y:S02]  /*dc30*/  LOP3.LUT R11, R11, 0xffff, RZ, 0xc0, !PT ;  /* 0x0000ffff0b0b7812 */ /* 0x000fe400078ec0ff */
[----:B------:R-:W-:Y:S02]  /*dc40*/  LOP3.LUT R194, R194, 0xffff, RZ, 0xc0, !PT ;  /* 0x0000ffffc2c27812 */ /* 0x000fe400078ec0ff */
[----:B------:R-:W-:-:S02]  /*dc50*/  LOP3.LUT R10, R10, 0xffff, RZ, 0xc0, !PT ;  /* 0x0000ffff0a0a7812 */ /* 0x000fc400078ec0ff */
[----:B------:R-:W-:Y:S02]  /*dc60*/  LOP3.LUT R193, R193, 0xffff, RZ, 0xc0, !PT ;  /* 0x0000ffffc1c17812 */ /* 0x000fe400078ec0ff */
[----:B------:R-:W-:Y:S01]  /*dc70*/  LOP3.LUT R9, R9, 0xffff, RZ, 0xc0, !PT ;  /* 0x0000ffff09097812 */ /* 0x000fe200078ec0ff */
[----:B--2---:R-:W-:Y:S01]  /*dc80*/  @P1 IMAD.MOV.U32 R4, RZ, RZ, R29 ;  /* 0x000000ffff041224 */ /* 0x004fe200078e001d */
[----:B------:R-:W-:Y:S01]  /*dc90*/  LOP3.LUT R190, R190, 0xffff, RZ, 0xc0, !PT ;  /* 0x0000ffffbebe7812 */ /* 0x000fe200078ec0ff */
[----:B------:R-:W2:Y:S01]  /*dca0*/  LDL R29, [R1+0x5ac] ;  /* 0x0005ac00011d7983 */ /* 0x000ea20000100800 */
[----:B------:R-:W-:-:S03]  /*dcb0*/  @P1 IMAD.MOV.U32 R5, RZ, RZ, R30 ;  /* 0x000000ffff051224 */ /* 0x000fc600078e001e */
[----:B------:R-:W2:Y:S04]  /*dcc0*/  LDL R30, [R1+0x5a8] ;  /* 0x0005a800011e7983 */ /* 0x000ea80000100800 */
[----:B------:R0:W2:Y:S01]  /*dcd0*/  @P1 LDG.E.U8 R153, desc[UR16][R4.64] ;  /* 0x0000001004991981 */ /* 0x0000a2000c1e1100 */
[----:B------:R-:W-:Y:S02]  /*dce0*/  ISETP.GT.AND P1, PT, R2, 0x37, PT ;  /* 0x000000370200780c */ /* 0x000fe40003f24270 */
[----:B------:R-:W-:Y:S01]  /*dcf0*/  LOP3.LUT R8, R8, 0xffff, RZ, 0xc0, !PT ;  /* 0x0000ffff08087812 */ /* 0x000fe200078ec0ff */
[----:B------:R-:W1:Y:S01]  /*dd00*/  S2R R156, SR_TID.X ;  /* 0x00000000009c7919 */ /* 0x000e620000002100 */
[----:B------:R-:W-:Y:S02]  /*dd10*/  LOP3.LUT R192, R192, 0xffff, RZ, 0xc0, !PT ;  /* 0x0000ffffc0c07812 */ /* 0x000fe400078ec0ff */
[----:B------:R-:W-:Y:S01]  /*dd20*/  LOP3.LUT R191, R191, 0xffff, RZ, 0xc0, !PT ;  /* 0x0000ffffbfbf7812 */ /* 0x000fe200078ec0ff */
[----:B------:R-:W2:Y:S01]  /*dd30*/  LDL R34, [R1+0x558] ;  /* 0x0005580001227983 */ /* 0x000ea20000100800 */
[----:B0-----:R-:W-:-:S02]  /*dd40*/  @P0 IMAD.MOV.U32 R4, RZ, RZ, R31 ;  /* 0x000000ffff040224 */ /* 0x001fc400078e001f */
[----:B------:R-:W-:Y:S01]  /*dd50*/  @P0 IMAD.MOV.U32 R5, RZ, RZ, R32 ;  /* 0x000000ffff050224 */ /* 0x000fe200078e0020 */
[----:B------:R-:W-:Y:S01]  /*dd60*/  PRMT R195, R12, 0x3340, R11 ;  /* 0x000033400cc37816 */ /* 0x000fe2000000000b */
[----:B------:R-:W2:Y:S04]  /*dd70*/  LDL R33, [R1+0x55c] ;  /* 0x00055c0001217983 */ /* 0x000ea80000100800 */
[----:B------:R0:W2:Y:S01]  /*dd80*/  @P0 LDG.E.U8 R23, desc[UR16][R4.64] ;  /* 0x0000001004170981 */ /* 0x0000a2000c1e1100 */
[----:B------:R-:W-:Y:S02]  /*dd90*/  ISETP.GT.AND P0, PT, R2, 0x38, PT ;  /* 0x000000380200780c */ /* 0x000fe40003f04270 */
[----:B------:R-:W-:Y:S01]  /*dda0*/  PRMT R194, R194, 0x3340, R10 ;  /* 0x00003340c2c27816 */ /* 0x000fe2000000000a */
[----:B------:R-:W2:Y:S01]  /*ddb0*/  LDL R32, [R1+0x538] ;  /* 0x0005380001207983 */ /* 0x000ea20000100800 */
[----:B------:R-:W-:-:S02]  /*ddc0*/  PRMT R193, R193, 0x3340, R9 ;  /* 0x00003340c1c17816 */ /* 0x000fc40000000009 */
[----:B------:R-:W-:Y:S01]  /*ddd0*/  PRMT R190, R190, 0x3340, R8 ;  /* 0x00003340bebe7816 */ /* 0x000fe20000000008 */
[----:B------:R-:W2:Y:S01]  /*dde0*/  LDL R31, [R1+0x53c] ;  /* 0x00053c00011f7983 */ /* 0x000ea20000100800 */
[----:B0-----:R-:W-:Y:S02]  /*ddf0*/  @P1 IMAD.MOV.U32 R4, RZ, RZ, R27 ;  /* 0x000000ffff041224 */ /* 0x001fe400078e001b */
        /* <DEDUP_REMOVED lines=10> */
[----:B------:R-:W-:-:S05]  /*dea0*/  ISETP.GT.AND P0, PT, R2, 0x3a, PT ;  /* 0x0000003a0200780c */ /* 0x000fca0003f04270 */
[----:B0-----:R-:W-:Y:S02]  /*deb0*/  @P1 IMAD.MOV.U32 R4, RZ, RZ, R24 ;  /* 0x000000ffff041224 */ /* 0x001fe400078e0018 */
[----:B------:R-:W-:Y:S01]  /*dec0*/  @P1 IMAD.MOV.U32 R5, RZ, RZ, R25 ;  /* 0x000000ffff051224 */ /* 0x000fe200078e0019 */
[----:B------:R-:W4:Y:S04]  /*ded0*/  LDL R24, [R1+0x594] ;  /* 0x0005940001187983 */ /* 0x000f280000100800 */
[----:B------:R3:W4:Y:S04]  /*dee0*/  @P1 LDG.E.U8 R17, desc[UR16][R4.64] ;  /* 0x0000001004111981 */ /* 0x000728000c1e1100 */
[----:B------:R-:W4:Y:S01]  /*def0*/  LDL R25, [R1+0x590] ;  /* 0x0005900001197983 */ /* 0x000f220000100800 */
[----:B------:R-:W-:-:S02]  /*df00*/  PRMT R12, RZ, 0x7610, R12 ;  /* 0x00007610ff0c7816 */ /* 0x000fc4000000000c */
[----:B------:R-:W-:Y:S01]  /*df10*/  PRMT R11, RZ, 0x7610, R11 ;  /* 0x00007610ff0b7816 */ /* 0x000fe2000000000b */
[----:B---3--:R-:W-:Y:S02]  /*df20*/  @P0 IMAD.MOV.U32 R4, RZ, RZ, R13 ;  /* 0x000000ffff040224 */ /* 0x008fe400078e000d */
[----:B------:R-:W3:Y:S01]  /*df30*/  LDL R13, [R1+0x58c] ;  /* 0x00058c00010d7983 */ /* 0x000ee20000100800 */
[----:B------:R-:W-:-:S03]  /*df40*/  @P0 IMAD.MOV.U32 R5, RZ, RZ, R14 ;  /* 0x000000ffff050224 */ /* 0x000fc600078e000e */
[----:B------:R-:W3:Y:S04]  /*df50*/  LDL R14, [R1+0x588] ;  /* 0x00058800010e7983 */ /* 0x000ee80000100800 */
[----:B------:R2:W3:Y:S01]  /*df60*/  @P0 LDG.E.U8 R15, desc[UR16][R4.64] ;  /* 0x00000010040f0981 */ /* 0x0004e2000c1e1100 */
[----:B------:R-:W-:-:S13]  /*df70*/  ISETP.GT.AND P0, PT, R2, 0x3b, PT ;  /* 0x0000003b0200780c */ /* 0x000fda0003f04270 */
[----:B--2---:R-:W-:Y:S01]  /*df80*/  @P0 IMAD.MOV.U32 R4, RZ, RZ, R29 ;  /* 0x000000ffff040224 */ /* 0x004fe200078e001d */
[----:B------:R-:W-:Y:S01]  /*df90*/  PRMT R10, RZ, 0x7610, R10 ;  /* 0x00007610ff0a7816 */ /* 0x000fe2000000000a */
[----:B------:R-:W2:Y:S01]  /*dfa0*/  LDL R29, [R1+0x51c] ;  /* 0x00051c00011d7983 */ /* 0x000ea20000100800 */
[----:B------:R-:W-:Y:S01]  /*dfb0*/  @P0 IMAD.MOV.U32 R5, RZ, RZ, R30 ;  /* 0x000000ffff050224 */ /* 0x000fe200078e001e */
[----:B------:R-:W-:Y:S02]  /*dfc0*/  PRMT R9, RZ, 0x7610, R9 ;  /* 0x00007610ff097816 */ /* 0x000fe40000000009 */
[----:B------:R-:W2:Y:S04]  /*dfd0*/  LDL R30, [R1+0x518] ;  /* 0x00051800011e7983 */ /* 0x000ea80000100800 */
[----:B------:R0:W2:Y:S01]  /*dfe0*/  @P0 LDG.E.U8 R12, desc[UR16][R4.64] ;  /* 0x00000010040c0981 */ /* 0x0000a2000c1e1100 */
[----:B------:R-:W-:-:S13]  /*dff0*/  ISETP.GT.AND P0, PT, R2, 0x3c, PT ;  /* 0x0000003c0200780c */ /* 0x000fda0003f04270 */
[----:B0-----:R-:W-:Y:S01]  /*e000*/  @P0 IMAD.MOV.U32 R4, RZ, RZ, R27 ;  /* 0x000000ffff040224 */ /* 0x001fe200078e001b */
[----:B------:R-:W-:Y:S01]  /*e010*/  PRMT R8, RZ, 0x7610, R8 ;  /* 0x00007610ff087816 */ /* 0x000fe20000000008 */
[----:B------:R-:W2:Y:S01]  /*e020*/  LDL R27, [R1+0x4fc] ;  /* 0x0004fc00011b7983 */ /* 0x000ea20000100800 */
[----:B------:R-:W-:Y:S01]  /*e030*/  @P0 IMAD.MOV.U32 R5, RZ, RZ, R28 ;  /* 0x000000ffff050224 */ /* 0x000fe200078e001c */
[----:B------:R-:W-:Y:S02]  /*e040*/  LOP3.LUT R189, R189, 0xffff, RZ, 0xc0, !PT ;  /* 0x0000ffffbdbd7812 */ /* 0x000fe400078ec0ff */
[----:B------:R-:W2:Y:S04]  /*e050*/  LDL R28, [R1+0x4f8] ;  /* 0x0004f800011c7983 */ /* 0x000ea80000100800 */
[----:B------:R4:W2:Y:S01]  /*e060*/  @P0 LDG.E.U8 R11, desc[UR16][R4.64] ;  /* 0x00000010040b0981 */ /* 0x0008a2000c1e1100 */
[----:B------:R-:W-:-:S13]  /*e070*/  ISETP.GT.AND P0, PT, R2, 0x3d, PT ;  /* 0x0000003d0200780c */ /* 0x000fda0003f04270 */
[----:B----4-:R-:W-:Y:S02]  /*e080*/  @P0 IMAD.MOV.U32 R4, RZ, RZ, R0 ;  /* 0x000000ffff040224 */ /* 0x010fe400078e0000 */
[----:B------:R-:W4:Y:S01]  /*e090*/  LDL R0, [R1+0x79c] ;  /* 0x00079c0001007983 */ /* 0x000f220000100800 */
[----:B------:R-:W-:Y:S01]  /*e0a0*/  @P0 IMAD.MOV.U32 R5, RZ, RZ, R26 ;  /* 0x000000ffff050224 */ /* 0x000fe200078e001a */
[----:B------:R-:W-:Y:S02]  /*e0b0*/  LOP3.LUT R188, R188, 0xffff, RZ, 0xc0, !PT ;  /* 0x0000ffffbcbc7812 */ /* 0x000fe400078ec0ff */
[----:B------:R-:W-:Y:S01]  /*e0c0*/  LOP3.LUT R187, R187, 0xffff, RZ, 0xc0, !PT ;  /* 0x0000ffffbbbb7812 */ /* 0x000fe200078ec0ff */
[----:B------:R-:W2:Y:S04]  /*e0d0*/  LDL R26, [R1+0x4d8] ;  /* 0x0004d800011a7983 */ /* 0x000ea80000100800 */
[----:B------:R0:W2:Y:S01]  /*e0e0*/  @P0 LDG.E.U8 R10, desc[UR16][R4.64] ;  /* 0x00000010040a0981 */ /* 0x0000a2000c1e1100 */
[----:B------:R-:W-:-:S13]  /*e0f0*/  ISETP.GT.AND P0, PT, R2, 0x3e, PT ;  /* 0x0000003e0200780c */ /* 0x000fda0003f04270 */
[----:B0-----:R-:W-:Y:S01]  /*e100*/  @P0 IMAD.MOV.U32 R4, RZ, RZ, R24 ;  /* 0x000000ffff040224 */ /* 0x001fe200078e0018 */
[----:B------:R-:W-:Y:S01]  /*e110*/  LOP3.LUT R186, R186, 0xffff, RZ, 0xc0, !PT ;  /* 0x0000ffffbaba7812 */ /* 0x000fe200078ec0ff */
[----:B------:R-:W2:Y:S01]  /*e120*/  LDL R24, [R1+0x4b8] ;  /* 0x0004b80001187983 */ /* 0x000ea20000100800 */
[----:B------:R-:W-:Y:S01]  /*e130*/  @P0 IMAD.MOV.U32 R5, RZ, RZ, R25 ;  /* 0x000000ffff050224 */ /* 0x000fe200078e0019 */
[----:B------:R-:W-:Y:S02]  /*e140*/  LOP3.LUT R7, R7, 0xffff, RZ, 0xc0, !PT ;  /* 0x0000ffff07077812 */ /* 0x000fe400078ec0ff */
[----:B------:R-:W-:Y:S01]  /*e150*/  LOP3.LUT R6, R6, 0xffff, RZ, 0xc0, !PT ;  /* 0x0000ffff06067812 */ /* 0x000fe200078ec0ff */
[----:B------:R-:W2:Y:S04]  /*e160*/  LDL R25, [R1+0x4dc] ;  /* 0x0004dc0001197983 */ /* 0x000ea80000100800 */
[----:B------:R3:W2:Y:S01]  /*e170*/  @P0 LDG.E.U8 R9, desc[UR16][R4.64] ;  /* 0x0000001004090981 */ /* 0x0006a2000c1e1100 */
[----:B------:R-:W-:-:S02]  /*e180*/  ISETP.GT.AND P0, PT, R2, 0x3f, PT ;  /* 0x0000003f0200780c */ /* 0x000fc40003f04270 */
[----:B------:R-:W-:Y:S02]  /*e190*/  PRMT R191, R192, 0x3340, R191 ;  /* 0x00003340c0bf7816 */ /* 0x000fe400000000bf */
[----:B------:R-:W-:Y:S02]  /*e1a0*/  PRMT R188, R189, 0x3340, R188 ;  /* 0x00003340bdbc7816 */ /* 0x000fe400000000bc */
[----:B------:R-:W-:Y:S02]  /*e1b0*/  PRMT R186, R187, 0x3340, R186 ;  /* 0x00003340bbba7816 */ /* 0x000fe400000000ba */
[----:B------:R-:W-:Y:S02]  /*e1c0*/  PRMT R7, R7, 0x3340, R6 ;  /* 0x0000334007077816 */ /* 0x000fe40000000006 */
[----:B------:R-:W-:Y:S02]  /*e1d0*/  PRMT R6, R190, 0x5410, R188 ;  /* 0x00005410be067816 */ /* 0x000fe400000000bc */
[----:B------:R-:W-:Y:S01]  /*e1e0*/  PRMT R7, R186, 0x5410, R7 ;  /* 0x00005410ba077816 */ /* 0x000fe20000000007 */
[----:B---3--:R-:W-:-:S02]  /*e1f0*/  @P0 IMAD.MOV.U32 R4, RZ, RZ, R13 ;  /* 0x000000ffff040224 */ /* 0x008fc400078e000d */
[----:B------:R-:W3:Y:S01]  /*e200*/  LDL R13, [R1+0x7ac] ;  /* 0x0007ac00010d7983 */ /* 0x000ee20000100800 */
[----:B------:R-:W-:Y:S01]  /*e210*/  @P0 IMAD.MOV.U32 R5, RZ, RZ, R14 ;  /* 0x000000ffff050224 */ /* 0x000fe200078e000e */
[----:B------:R-:W-:Y:S02]  /*e220*/  LOP3.LUT R185, R185, 0xffff, RZ, 0xc0, !PT ;  /* 0x0000ffffb9b97812 */ /* 0x000fe400078ec0ff */
[----:B------:R-:W2:Y:S04]  /*e230*/  LDL R14, [R1+0x4bc] ;  /* 0x0004bc00010e7983 */ /* 0x000ea80000100800 */
[----:B------:R0:W2:Y:S02]  /*e240*/  @P0 LDG.E.U8 R8, desc[UR16][R4.64] ;  /* 0x0000001004080981 */ /* 0x0000a4000c1e1100 */
[----:B0-----:R-:W-:-:S02]  /*e250*/  PRMT R4, R195, 0x5410, R194 ;  /* 0x00005410c3047816 */ /* 0x001fc400000000c2 */
[----:B------:R-:W-:Y:S01]  /*e260*/  PRMT R5, R193, 0x5410, R191 ;  /* 0x00005410c1057816 */ /* 0x000fe200000000bf */
[----:B------:R-:W-:Y:S06]  /*e270*/  BAR.SYNC.DEFER_BLOCKING 0x0 ;  /* 0x0000000000007b1d */ /* 0x000fec0000010000 */
[----:B----4-:R1:W-:Y:S02]  /*e280*/  STS.128 [R0+UR12+0x4000], R4 ;  /* 0x0040000400007988 */ /* 0x0103e40008000c0c */
[----:B-1----:R-:W-:-:S04]  /*e290*/  LOP3.LUT R0, R156, 0x3f, RZ, 0xc0, !PT ;  /* 0x0000003f9c007812 */ /* 0x002fc800078ec0ff */
[----:B------:R-:W-:Y:S02]  /*e2a0*/  ISETP.GE.AND P0, PT, R0, R2, PT ;  /* 0x000000020000720c */ /* 0x000fe40003f06270 */
[----:B------:R-:W4:Y:S01]  /*e2b0*/  LDL R0, [R1+0x7a8] ;  /* 0x0007a80001007983 */ /* 0x000f220000100800 */
[----:B------:R-:W-:Y:S02]  /*e2c0*/  LOP3.LUT R184, R184, 0xffff, RZ, 0xc0, !PT ;  /* 0x0000ffffb8b87812 */ /* 0x000fe400078ec0ff */
[----:B------:R-:W-:Y:S02]  /*e2d0*/  LOP3.LUT R183, R183, 0xffff, RZ, 0xc0, !PT ;  /* 0x0000ffffb7b77812 */ /* 0x000fe400078ec0ff */
[----:B------:R-:W-:Y:S02]  /*e2e0*/  LOP3.LUT R182, R182, 0xffff, RZ, 0xc0, !PT ;  /* 0x0000ffffb6b67812 */ /* 0x000fe400078ec0ff */
[----:B------:R-:W-:Y:S02]  /*e2f0*/  LOP3.LUT R181, R181, 0xffff, RZ, 0xc0, !PT ;  /* 0x0000ffffb5b57812 */ /* 0x000fe400078ec0ff */
[----:B------:R-:W-:-:S02]  /*e300*/  LOP3.LUT R180, R180, 0xffff, RZ, 0xc0, !PT ;  /* 0x0000ffffb4b47812 */ /* 0x000fc400078ec0ff */
[----:B------:R-:W-:Y:S02]  /*e310*/  LOP3.LUT R179, R179, 0xffff, RZ, 0xc0, !PT ;  /* 0x0000ffffb3b37812 */ /* 0x000fe400078ec0ff */
        /* <DEDUP_REMOVED lines=9> */
[----:B------:R-:W-:Y:S02]  /*e3b0*/  PRMT R184, R185, 0x3340, R184 ;  /* 0x00003340b9b87816 */ /* 0x000fe400000000b8 */
[----:B------:R-:W-:-:S02]  /*e3c0*/  PRMT R4, R183, 0x3340, R182 ;  /* 0x00003340b7047816 */ /* 0x000fc400000000b6 */
[----:B------:R-:W-:Y:S02]  /*e3d0*/  PRMT R180, R181, 0x3340, R180 ;  /* 0x00003340b5b47816 */ /* 0x000fe400000000b4 */
[----:B------:R-:W-:Y:S02]  /*e3e0*/  PRMT R5, R179, 0x3340, R178 ;  /* 0x00003340b3057816 */ /* 0x000fe400000000b2 */
[----:B------:R-:W-:Y:S02]  /*e3f0*/  PRMT R176, R177, 0x3340, R176 ;  /* 0x00003340b1b07816 */ /* 0x000fe400000000b0 */
[----:B------:R-:W-:Y:S02]  /*e400*/  PRMT R6, R175, 0x3340, R174 ;  /* 0x00003340af067816 */ /* 0x000fe400000000ae */
[----:B------:R-:W-:Y:S02]  /*e410*/  PRMT R172, R173, 0x3340, R172 ;  /* 0x00003340adac7816 */ /* 0x000fe400000000ac */
[----:B------:R-:W-:-:S02]  /*e420*/  PRMT R7, R171, 0x3340, R169 ;  /* 0x00003340ab077816 */ /* 0x000fc400000000a9 */
[----:B------:R-:W-:Y:S02]  /*e430*/  PRMT R4, R184, 0x5410, R4 ;  /* 0x00005410b8047816 */ /* 0x000fe40000000004 */
[----:B------:R-:W-:Y:S02]  /*e440*/  PRMT R5, R180, 0x5410, R5 ;  /* 0x00005410b4057816 */ /* 0x000fe40000000005 */
[----:B------:R-:W-:Y:S02]  /*e450*/  PRMT R6, R176, 0x5410, R6 ;  /* 0x00005410b0067816 */ /* 0x000fe40000000006 */
[----:B------:R-:W-:Y:S02]  /*e460*/  PRMT R7, R172, 0x5410, R7 ;  /* 0x00005410ac077816 */ /* 0x000fe40000000007 */
[----:B------:R-:W-:Y:S02]  /*e470*/  LOP3.LUT R20, R20, 0xffff, RZ, 0xc0, !PT ;  /* 0x0000ffff14147812 */ /* 0x000fe400078ec0ff */
[----:B------:R-:W-:-:S02]  /*e480*/  LOP3.LUT R18, R18, 0xffff, RZ, 0xc0, !PT ;  /* 0x0000ffff12127812 */ /* 0x000fc400078ec0ff */
[----:B------:R-:W-:Y:S02]  /*e490*/  LOP3.LUT R16, R16, 0xffff, RZ, 0xc0, !PT ;  /* 0x0000ffff10107812 */ /* 0x000fe400078ec0ff */
[----:B------:R-:W-:Y:S02]  /*e4a0*/  LOP3.LUT R3, R3, 0xffff, RZ, 0xc0, !PT ;  /* 0x0000ffff03037812 */ /* 0x000fe400078ec0ff */
[----:B------:R-:W-:Y:S02]  /*e4b0*/  LOP3.LUT R170, R170, 0xffff, RZ, 0xc0, !PT ;  /* 0x0000ffffaaaa7812 */ /* 0x000fe400078ec0ff */
[----:B------:R-:W-:Y:S02]  /*e4c0*/  PRMT R3, R16, 0x3340, R3 ;  /* 0x0000334010037816 */ /* 0x000fe40000000003 */
        /* <DEDUP_REMOVED lines=10> */
[----:B------:R-:W-:Y:S01]  /*e570*/  LOP3.LUT R22, R22, 0xffff, RZ, 0xc0, !PT ;  /* 0x0000ffff16167812 */ /* 0x000fe200078ec0ff */
[----:B------:R-:W-:Y:S01]  /*e580*/  @!P0 IMAD.MOV.U32 R2, RZ, RZ, R230 ;  /* 0x000000ffff028224 */ /* 0x000fe200078e00e6 */
[----:B------:R-:W-:Y:S02]  /*e590*/  PRMT R225, RZ, 0x7610, R225 ;  /* 0x00007610ffe17816 */ /* 0x000fe400000000e1 */
[----:B------:R-:W-:Y:S02]  /*e5a0*/  PRMT R168, R170, 0x3340, R168 ;  /* 0x00003340aaa87816 */ /* 0x000fe400000000a8 */
[----:B------:R-:W-:-:S02]  /*e5b0*/  PRMT R163, R165, 0x3340, R163 ;  /* 0x00003340a5a37816 */ /* 0x000fc400000000a3 */
[----:B------:R-:W-:Y:S01]  /*e5c0*/  PRMT R154, R157, 0x3340, R154 ;  /* 0x000033409d9a7816 */ /* 0x000fe2000000009a */
[----:B---3--:R0:W-:Y:S02]  /*e5d0*/  STS.128 [R13+UR12+0x4000], R4 ;  /* 0x004000040d007988 */ /* 0x0081e40008000c0c */
[----:B0-----:R-:W-:Y:S02]  /*e5e0*/  PRMT R7, R20, 0x3340, R18 ;  /* 0x0000334014077816 */ /* 0x001fe40000000012 */
[----:B------:R-:W3:Y:S01]  /*e5f0*/  LDL R13, [R1+0x498] ;  /* 0x00049800010d7983 */ /* 0x000ee20000100800 */
[----:B------:R-:W-:Y:S02]  /*e600*/  PRMT R4, R167, 0x3340, R166 ;  /* 0x00003340a7047816 */ /* 0x000fe400000000a6 */
[----:B------:R-:W-:Y:S01]  /*e610*/  PRMT R7, R7, 0x5410, R3 ;  /* 0x0000541007077816 */ /* 0x000fe20000000003 */
[----:B------:R-:W-:Y:S01]  /*e620*/  @!P0 IMAD.MOV.U32 R3, RZ, RZ, R229 ;  /* 0x000000ffff038224 */ /* 0x000fe200078e00e5 */
[----:B------:R-:W-:-:S02]  /*e630*/  PRMT R5, R161, 0x3340, R159 ;  /* 0x00003340a1057816 */ /* 0x000fc4000000009f */
[----:B------:R-:W-:Y:S02]  /*e640*/  PRMT R6, R152, 0x3340, R22 ;  /* 0x0000334098067816 */ /* 0x000fe40000000016 */
[----:B------:R-:W-:Y:S01]  /*e650*/  PRMT R4, R168, 0x5410, R4 ;  /* 0x00005410a8047816 */ /* 0x000fe20000000004 */
[----:B------:R0:W3:Y:S01]  /*e660*/  @!P0 LDG.E.U8 R225, desc[UR16][R2.64] ;  /* 0x0000001002e18981 */ /* 0x0000e2000c1e1100 */
[----:B------:R-:W-:Y:S02]  /*e670*/  PRMT R5, R163, 0x5410, R5 ;  /* 0x00005410a3057816 */ /* 0x000fe40000000005 */
[----:B------:R-:W-:-:S05]  /*e680*/  PRMT R6, R154, 0x5410, R6 ;  /* 0x000054109a067816 */ /* 0x000fca0000000006 */
[----:B----4-:R1:W-:Y:S04]  /*e690*/  STS.128 [R0+UR12+0x4000], R4 ;  /* 0x0040000400007988 */ /* 0x0103e80008000c0c */
[----:B-1----:R-:W4:Y:S01]  /*e6a0*/  LDL R0, [R1+0x49c] ;  /* 0x00049c0001007983 */ /* 0x002f220000100800 */
[----:B------:R-:W-:Y:S01]  /*e6b0*/  PRMT R173, RZ, 0x7610, R173 ;  /* 0x00007610ffad7816 */ /* 0x000fe200000000ad */
[----:B0-----:R-:W-:Y:S02]  /*e6c0*/  @!P0 IMAD.MOV.U32 R2, RZ, RZ, R37 ;  /* 0x000000ffff028224 */ /* 0x001fe400078e0025 */
[----:B------:R-:W-:Y:S01]  /*e6d0*/  @!P0 IMAD.MOV.U32 R3, RZ, RZ, R38 ;  /* 0x000000ffff038224 */ /* 0x000fe200078e0026 */
[----:B------:R-:W-:-:S04]  /*e6e0*/  PRMT R172, RZ, 0x7610, R172 ;  /* 0x00007610ffac7816 */ /* 0x000fc800000000ac */
[----:B------:R0:W4:Y:S01]  /*e6f0*/  @!P0 LDG.E.U8 R173, desc[UR16][R2.64] ;  /* 0x0000001002ad8981 */ /* 0x000122000c1e1100 */
[----:B------:R-:W-:Y:S01]  /*e700*/  PRMT R171, RZ, 0x7610, R171 ;  /* 0x00007610ffab7816 */ /* 0x000fe200000000ab */
[----:B0-----:R-:W-:Y:S02]  /*e710*/  @!P0 IMAD.MOV.U32 R2, RZ, RZ, R35 ;  /* 0x000000ffff028224 */ /* 0x001fe400078e0023 */
[----:B------:R-:W-:-:S05]  /*e720*/  @!P0 IMAD.MOV.U32 R3, RZ, RZ, R36 ;  /* 0x000000ffff038224 */ /* 0x000fca00078e0024 */
        /* <DEDUP_REMOVED lines=10> */
[----:B--2---:R-:W-:Y:S02]  /*e7d0*/  @!P0 IMAD.MOV.U32 R2, RZ, RZ, R29 ;  /* 0x000000ffff028224 */ /* 0x004fe400078e001d */
[----:B------:R-:W-:-:S05]  /*e7e0*/  @!P0 IMAD.MOV.U32 R3, RZ, RZ, R30 ;  /* 0x000000ffff038224 */ /* 0x000fca00078e001e */
[----:B------:R0:W2:Y:S01]  /*e7f0*/  @!P0 LDG.E.U8 R169, desc[UR16][R2.64] ;  /* 0x0000001002a98981 */ /* 0x0000a2000c1e1100 */
[----:B------:R-:W-:Y:S01]  /*e800*/  PRMT R167, RZ, 0x7610, R167 ;  /* 0x00007610ffa77816 */ /* 0x000fe200000000a7 */
[----:B0-----:R-:W-:Y:S02]  /*e810*/  @!P0 IMAD.MOV.U32 R2, RZ, RZ, R27 ;  /* 0x000000ffff028224 */ /* 0x001fe400078e001b */
[----:B------:R-:W-:-:S05]  /*e820*/  @!P0 IMAD.MOV.U32 R3, RZ, RZ, R28 ;  /* 0x000000ffff038224 */ /* 0x000fca00078e001c */
[----:B------:R0:W2:Y:S01]  /*e830*/  @!P0 LDG.E.U8 R168, desc[UR16][R2.64] ;  /* 0x0000001002a88981 */ /* 0x0000a2000c1e1100 */
[----:B------:R-:W-:-:S03]  /*e840*/  PRMT R166, RZ, 0x7610, R166 ;  /* 0x00007610ffa67816 */ /* 0x000fc600000000a6 */
[----:B------:R1:W-:Y:S01]  /*e850*/  STL [R1+0x7c0], R230 ;  /* 0x0007c0e601007387 */ /* 0x0003e20000100800 */
[----:B0-----:R-:W-:Y:S02]  /*e860*/  @!P0 IMAD.MOV.U32 R2, RZ, RZ, R25 ;  /* 0x000000ffff028224 */ /* 0x001fe400078e0019 */
[----:B------:R-:W-:Y:S01]  /*e870*/  @!P0 IMAD.MOV.U32 R3, RZ, RZ, R26 ;  /* 0x000000ffff038224 */ /* 0x000fe200078e001a */
[----:B------:R-:W-:Y:S04]  /*e880*/  STL [R1+0x7bc], R229 ;  /* 0x0007bce501007387 */ /* 0x000fe80000100800 */
[----:B------:R0:W2:Y:S02]  /*e890*/  @!P0 LDG.E.U8 R167, desc[UR16][R2.64] ;  /* 0x0000001002a78981 */ /* 0x0000a4000c1e1100 */
[----:B0-----:R-:W-:-:S02]  /*e8a0*/  @!P0 IMAD.MOV.U32 R2, RZ, RZ, R14 ;  /* 0x000000ffff028224 */ /* 0x001fc400078e000e */
[----:B------:R-:W-:-:S05]  /*e8b0*/  @!P0 IMAD.MOV.U32 R3, RZ, RZ, R24 ;  /* 0x000000ffff038224 */ /* 0x000fca00078e0018 */
[----:B------:R0:W2:Y:S04]  /*e8c0*/  @!P0 LDG.E.U8 R166, desc[UR16][R2.64] ;  /* 0x0000001002a68981 */ /* 0x0000a8000c1e1100 */
[----:B---3--:R-:W-:Y:S04]  /*e8d0*/  STL [R1+0xac0], R225 ;  /* 0x000ac0e101007387 */ /* 0x008fe80000100800 */
[----:B------:R-:W3:Y:S04]  /*e8e0*/  LDL R27, [R1+0x478] ;  /* 0x00047800011b7983 */ /* 0x000ee80000100800 */
[----:B------:R-:W2:Y:S04]  /*e8f0*/  LDL R24, [R1+0x47c] ;  /* 0x00047c0001187983 */ /* 0x000ea80000100800 */
[----:B------:R-:W2:Y:S04]  /*e900*/  LDL R26, [R1+0x45c] ;  /* 0x00045c00011a7983 */ /* 0x000ea80000100800 */
[----:B------:R-:W2:Y:S04]  /*e910*/  LDL R33, [R1+0x458] ;  /* 0x0004580001217983 */ /* 0x000ea80000100800 */
[----:B------:R-:W2:Y:S04]  /*e920*/  LDL R32, [R1+0x438] ;  /* 0x0004380001207983 */ /* 0x000ea80000100800 */
[----:B------:R-:W2:Y:S01]  /*e930*/  LDL R25, [R1+0x43c] ;  /* 0x00043c0001197983 */ /* 0x000ea20000100800 */
[----:B0-----:R-:W-:-:S03]  /*e940*/  @!P0 IMAD.MOV.U32 R3, RZ, RZ, R13 ;  /* 0x000000ffff038224 */ /* 0x001fc600078e000d */
[----:B------:R-:W2:Y:S04]  /*e950*/  LDL R31, [R1+0x418] ;  /* 0x00041800011f7983 */ /* 0x000ea80000100800 */
[----:B------:R-:W2:Y:S04]  /*e960*/  LDL R30, [R1+0x3f8] ;  /* 0x0003f800011e7983 */ /* 0x000ea80000100800 */
[----:B------:R-:W2:Y:S01]  /*e970*/  LDL R13, [R1+0x3fc] ;  /* 0x0003fc00010d7983 */ /* 0x000ea20000100800 */
[----:B----4-:R-:W-:-:S03]  /*e980*/  @!P0 IMAD.MOV.U32 R2, RZ, RZ, R0 ;  /* 0x000000ffff028224 */ /* 0x010fc600078e0000 */
[----:B------:R-:W4:Y:S04]  /*e990*/  LDL R0, [R1+0x7a4] ;  /* 0x0007a40001007983 */ /* 0x000f280000100800 */
[----:B------:R-:W4:Y:S01]  /*e9a0*/  LDL.LU R14, [R1+0x41c] ;  /* 0x00041c00010e7983 */ /* 0x000f220000300800 */
[----:B------:R-:W-:Y:S02]  /*e9b0*/  LOP3.LUT R164, R164, 0xffff, RZ, 0xc0, !PT ;  /* 0x0000ffffa4a47812 */ /* 0x000fe400078ec0ff */
[----:B------:R-:W-:Y:S01]  /*e9c0*/  LOP3.LUT R162, R162, 0xffff, RZ, 0xc0, !PT ;  /* 0x0000ffffa2a27812 */ /* 0x000fe200078ec0ff */
[----:B------:R-:W4:Y:S01]  /*e9d0*/  LDL R29, [R1+0x3d8] ;  /* 0x0003d800011d7983 */ /* 0x000f220000100800 */
[----:B------:R-:W-:Y:S02]  /*e9e0*/  LOP3.LUT R160, R160, 0xffff, RZ, 0xc0, !PT ;  /* 0x0000ffffa0a07812 */ /* 0x000fe400078ec0ff */
[----:B------:R-:W-:Y:S01]  /*e9f0*/  LOP3.LUT R158, R158, 0xffff, RZ, 0xc0, !PT ;  /* 0x0000ffff9e9e7812 */ /* 0x000fe200078ec0ff */
[----:B------:R-:W4:Y:S01]  /*ea00*/  LDL R28, [R1+0x3dc] ;  /* 0x0003dc00011c7983 */ /* 0x000f220000100800 */
        /* <DEDUP_REMOVED lines=12> */
[----:B------:R-:W-:-:S02]  /*ead0*/  PRMT R165, RZ, 0x7610, R165 ;  /* 0x00007610ffa57816 */ /* 0x000fc400000000a5 */
[----:B------:R-:W-:Y:S02]  /*eae0*/  PRMT R162, R164, 0x3340, R162 ;  /* 0x00003340a4a27816 */ /* 0x000fe400000000a2 */
[----:B------:R-:W-:Y:S02]  /*eaf0*/  PRMT R4, R160, 0x3340, R158 ;  /* 0x00003340a0047816 */ /* 0x000fe4000000009e */
[----:B------:R-:W-:Y:S01]  /*eb00*/  PRMT R153, R155, 0x3340, R153 ;  /* 0x000033409b997816 */ /* 0x000fe20000000099 */
[----:B------:R3:W4:Y:S01]  /*eb10*/  @!P0 LDG.E.U8 R165, desc[UR16][R2.64] ;  /* 0x0000001002a58981 */ /* 0x000722000c1e1100 */
[----:B------:R-:W-:Y:S02]  /*eb20*/  PRMT R5, R23, 0x3340, R21 ;  /* 0x0000334017057816 */ /* 0x000fe40000000015 */
[----:B------:R-:W-:Y:S02]  /*eb30*/  PRMT R17, R19, 0x3340, R17 ;  /* 0x0000334013117816 */ /* 0x000fe40000000011 */
[----:B------:R-:W-:-:S02]  /*eb40*/  PRMT R6, R15, 0x3340, R12 ;  /* 0x000033400f067816 */ /* 0x000fc4000000000c */
[----:B------:R-:W-:Y:S02]  /*eb50*/  PRMT R10, R11, 0x3340, R10 ;  /* 0x000033400b0a7816 */ /* 0x000fe4000000000a */
[----:B------:R-:W-:Y:S02]  /*eb60*/  PRMT R7, R9, 0x3340, R8 ;  /* 0x0000334009077816 */ /* 0x000fe40000000008 */
[----:B------:R-:W-:Y:S02]  /*eb70*/  PRMT R152, RZ, 0x7610, R152 ;  /* 0x00007610ff987816 */ /* 0x000fe40000000098 */
[----:B------:R-:W-:Y:S02]  /*eb80*/  PRMT R4, R162, 0x5410, R4 ;  /* 0x00005410a2047816 */ /* 0x000fe40000000004 */
[----:B------:R-:W-:Y:S02]  /*eb90*/  PRMT R5, R153, 0x5410, R5 ;  /* 0x0000541099057816 */ /* 0x000fe40000000005 */
[----:B------:R-:W-:-:S02]  /*eba0*/  PRMT R6, R17, 0x5410, R6 ;  /* 0x0000541011067816 */ /* 0x000fc40000000006 */
[----:B------:R-:W-:Y:S02]  /*ebb0*/  PRMT R7, R10, 0x5410, R7 ;  /* 0x000054100a077816 */ /* 0x000fe40000000007 */
[----:B------:R-:W-:Y:S02]  /*ebc0*/  PRMT R23, RZ, 0x7610, R23 ;  /* 0x00007610ff177816 */ /* 0x000fe40000000017 */
[----:B------:R-:W-:Y:S02]  /*ebd0*/  PRMT R21, RZ, 0x7610, R21 ;  /* 0x00007610ff157816 */ /* 0x000fe40000000015 */
[----:B------:R-:W-:Y:S01]  /*ebe0*/  PRMT R20, RZ, 0x7610, R20 ;  /* 0x00007610ff147816 */ /* 0x000fe20000000014 */
[----:B---3--:R-:W-:Y:S02]  /*ebf0*/  @!P0 IMAD.MOV.U32 R3, RZ, RZ, R27 ;  /* 0x000000ffff038224 */ /* 0x008fe400078e001b */
[----:B------:R-:W3:Y:S01]  /*ec00*/  LDL R27, [R1+0x3b8] ;  /* 0x0003b800011b7983 */ /* 0x000ee20000100800 */
[----:B--2---:R-:W-:-:S03]  /*ec10*/  @!P0 IMAD.MOV.U32 R2, RZ, RZ, R24 ;  /* 0x000000ffff028224 */ /* 0x004fc600078e0018 */
[----:B------:R-:W2:Y:S04]  /*ec20*/  LDL R24, [R1+0x3bc] ;  /* 0x0003bc0001187983 */ /* 0x000ea80000100800 */
[----:B------:R0:W2:Y:S04]  /*ec30*/  @!P0 LDG.E.U8 R152, desc[UR16][R2.64] ;  /* 0x0000001002988981 */ /* 0x0000a8000c1e1100 */
[----:B-1----:R-:W2:Y:S01]  /*ec40*/  LDL.LU R230, [R1+0x2b0] ;  /* 0x0002b00001e67983 */ /* 0x002ea20000300800 */
[----:B0-----:R-:W-:Y:S02]  /*ec50*/  @!P0 IMAD.MOV.U32 R2, RZ, RZ, R26 ;  /* 0x000000ffff028224 */ /* 0x001fe400078e001a */
[----:B------:R-:W-:-:S05]  /*ec60*/  @!P0 IMAD.MOV.U32 R3, RZ, RZ, R33 ;  /* 0x000000ffff038224 */ /* 0x000fca00078e0021 */
[----:B------:R0:W2:Y:S02]  /*ec70*/  @!P0 LDG.E.U8 R23, desc[UR16][R2.64] ;  /* 0x0000001002178981 */ /* 0x0000a4000c1e1100 */
[----:B0-----:R-:W-:Y:S02]  /*ec80*/  @!P0 IMAD.MOV.U32 R2, RZ, RZ, R25 ;  /* 0x000000ffff028224 */ /* 0x001fe400078e0019 */
[----:B------:R-:W-:-:S05]  /*ec90*/  @!P0 IMAD.MOV.U32 R3, RZ, RZ, R32 ;  /* 0x000000ffff038224 */ /* 0x000fca00078e0020 */
[----:B------:R0:W2:Y:S02]  /*eca0*/  @!P0 LDG.E.U8 R21, desc[UR16][R2.64] ;  /* 0x0000001002158981 */ /* 0x0000a4000c1e1100 */
[----:B0-----:R-:W-:Y:S02]  /*ecb0*/  @!P0 IMAD.MOV.U32 R3, RZ, RZ, R31 ;  /* 0x000000ffff038224 */ /* 0x001fe400078e001f */
[----:B----4-:R0:W-:Y:S04]  /*ecc0*/  STS.128 [R0+UR12+0x4000], R4 ;  /* 0x0040000400007988 */ /* 0x0101e80008000c0c */
[----:B0-----:R-:W4:Y:S04]  /*ecd0*/  LDL.LU R0, [R1+0x2a8] ;  /* 0x0002a80001007983 */ /* 0x001f280000300800 */
[----:B------:R-:W4:Y:S04]  /*ece0*/  LDL R38, [R1+0x398] ;  /* 0x0003980001267983 */ /* 0x000f280000100800 */
[----:B------:R-:W4:Y:S04]  /*ecf0*/  LDL R26, [R1+0x39c] ;  /* 0x00039c00011a7983 */ /* 0x000f280000100800 */
[----:B------:R-:W4:Y:S04]  /*ed00*/  LDL R37, [R1+0x378] ;  /* 0x0003780001257983 */ /* 0x000f280000100800 */
[----:B------:R-:W4:Y:S04]  /*ed10*/  LDL R36, [R1+0x37c] ;  /* 0x00037c0001247983 */ /* 0x000f280000100800 */
[----:B------:R-:W4:Y:S04]  /*ed20*/  LDL R35, [R1+0x358] ;  /* 0x0003580001237983 */ /* 0x000f280000100800 */
[----:B------:R-:W4:Y:S01]  /*ed30*/  LDL R34, [R1+0x35c] ;  /* 0x00035c0001227983 */ /* 0x000f220000100800 */
[----:B------:R-:W-:-:S03]  /*ed40*/  @!P0 IMAD.MOV.U32 R2, RZ, RZ, R14 ;  /* 0x000000ffff028224 */ /* 0x000fc600078e000e */
[----:B------:R-:W4:Y:S04]  /*ed50*/  LDL R33, [R1+0x338] ;  /* 0x0003380001217983 */ /* 0x000f280000100800 */
[----:B------:R-:W4:Y:S04]  /*ed60*/  LDL R25, [R1+0x33c] ;  /* 0x00033c0001197983 */ /* 0x000f280000100800 */
[----:B------:R0:W4:Y:S04]  /*ed70*/  @!P0 LDG.E.U8 R20, desc[UR16][R2.64] ;  /* 0x0000001002148981 */ /* 0x000128000c1e1100 */
[----:B------:R1:W-:Y:S04]  /*ed80*/  STL [R1+0xac4], R14 ;  /* 0x000ac40e01007387 */ /* 0x0003e80000100800 */
[----:B------:R-:W4:Y:S01]  /*ed90*/  LDL R32, [R1+0x318] ;  /* 0x0003180001207983 */ /* 0x000f220000100800 */
[----:B0-----:R-:W-:-:S03]  /*eda0*/  @!P0 IMAD.MOV.U32 R2, RZ, RZ, R13 ;  /* 0x000000ffff028224 */ /* 0x001fc600078e000d */
[----:B------:R-:W4:Y:S01]  /*edb0*/  LDL R13, [R1+0x31c] ;  /* 0x00031c00010d7983 */ /* 0x000f220000100800 */
[----:B------:R-:W-:-:S03]  /*edc0*/  @!P0 IMAD.MOV.U32 R3, RZ, RZ, R30 ;  /* 0x000000ffff038224 */ /* 0x000fc600078e001e */
[----:B------:R-:W4:Y:S01]  /*edd0*/  LDL R30, [R1+0x2fc] ;  /* 0x0002fc00011e7983 */ /* 0x000f220000100800 */
[----:B------:R-:W-:-:S03]  /*ede0*/  PRMT R19, RZ, 0x7610, R19 ;  /* 0x00007610ff137816 */ /* 0x000fc60000000013 */
[----:B------:R-:W4:Y:S01]  /*edf0*/  LDL R31, [R1+0x2f8] ;  /* 0x0002f800011f7983 */ /* 0x000f220000100800 */
[----:B------:R-:W-:-:S03]  /*ee00*/  PRMT R18, RZ, 0x7610, R18 ;  /* 0x00007610ff127816 */ /* 0x000fc60000000012 */
[----:B------:R0:W4:Y:S01]  /*ee10*/  @!P0 LDG.E.U8 R19, desc[UR16][R2.64] ;  /* 0x0000001002138981 */ /* 0x000122000c1e1100 */
[----:B------:R-:W-:Y:S02]  /*ee20*/  PRMT R16, RZ, 0x7610, R16 ;  /* 0x00007610ff107816 */ /* 0x000fe40000000010 */
[----:B------:R-:W-:Y:S01]  /*ee30*/  PRMT R15, RZ, 0x7610, R15 ;  /* 0x00007610ff0f7816 */ /* 0x000fe2000000000f */
[----:B-1----:R-:W4:Y:S01]  /*ee40*/  LDL R14, [R1+0x23c] ;  /* 0x00023c00010e7983 */ /* 0x002f220000100800 */
[----:B0-----:R-:W-:Y:S02]  /*ee50*/  @!P0 IMAD.MOV.U32 R2, RZ, RZ, R28 ;  /* 0x000000ffff028224 */ /* 0x001fe400078e001c */
[----:B------:R-:W-:Y:S01]  /*ee60*/  @!P0 IMAD.MOV.U32 R3, RZ, RZ, R29 ;  /* 0x000000ffff038224 */ /* 0x000fe200078e001d */
[----:B------:R-:W4:Y:S04]  /*ee70*/  LDL R28, [R1+0x2dc] ;  /* 0x0002dc00011c7983 */ /* 0x000f280000100800 */
[----:B------:R-:W4:Y:S04]  /*ee80*/  LDL R29, [R1+0x2d8] ;  /* 0x0002d800011d7983 */ /* 0x000f280000100800 */
[----:B------:R3:W4:Y:S01]  /*ee90*/  @!P0 LDG.E.U8 R18, desc[UR16][R2.64] ;  /* 0x0000001002128981 */ /* 0x000722000c1e1100 */
[----:B------:R-:W-:-:S02]  /*eea0*/  PRMT R12, RZ, 0x7610, R12 ;  /* 0x00007610ff0c7816 */ /* 0x000fc4000000000c */
[----:B------:R-:W-:Y:S02]  /*eeb0*/  PRMT R11, RZ, 0x7610, R11 ;  /* 0x00007610ff0b7816 */ /* 0x000fe4000000000b */
[----:B------:R-:W-:Y:S01]  /*eec0*/  PRMT R10, RZ, 0x7610, R10 ;  /* 0x00007610ff0a7816 */ /* 0x000fe2000000000a */
[----:B---3--:R-:W-:Y:S02]  /*eed0*/  @!P0 IMAD.MOV.U32 R3, RZ, RZ, R27 ;  /* 0x000000ffff038224 */ /* 0x008fe400078e001b */
[----:B------:R-:W3:Y:S01]  /*eee0*/  LDL R27, [R1+0x2b8] ;  /* 0x0002b800011b7983 */ /* 0x000ee20000100800 */
[----:B--2---:R-:W-:-:S03]  /*eef0*/  @!P0 IMAD.MOV.U32 R2, RZ, RZ, R24 ;  /* 0x000000ffff028224 */ /* 0x004fc600078e0018 */
[----:B------:R-:W2:Y:S04]  /*ef00*/  LDL R24, [R1+0x2bc] ;  /* 0x0002bc0001187983 */ /* 0x000ea80000100800 */
[----:B------:R4:W2:Y:S02]  /*ef10*/  @!P0 LDG.E.U8 R16, desc[UR16][R2.64] ;  /* 0x0000001002108981 */ /* 0x0008a4000c1e1100 */
[----:B----4-:R-:W-:Y:S02]  /*ef20*/  @!P0 IMAD.MOV.U32 R3, RZ, RZ, R38 ;  /* 0x000000ffff038224 */ /* 0x010fe400078e0026 */
[----:B------:R-:W-:Y:S02]  /*ef30*/  @!P0 IMAD.MOV.U32 R2, RZ, RZ, R26 ;  /* 0x000000ffff028224 */ /* 0x000fe400078e001a */
[----:B------:R-:W4:Y:S04]  /*ef40*/  LDL R26, [R1+0x29c] ;  /* 0x00029c00011a7983 */ /* 0x000f280000100800 */
[----:B------:R0:W4:Y:S02]  /*ef50*/  @!P0 LDG.E.U8 R15, desc[UR16][R2.64] ;  /* 0x00000010020f8981 */ /* 0x000124000c1e1100 */
[----:B0-----:R-:W-:-:S02]  /*ef60*/  @!P0 IMAD.MOV.U32 R2, RZ, RZ, R36 ;  /* 0x000000ffff028224 */ /* 0x001fc400078e0024 */
[----:B------:R-:W-:-:S05]  /*ef70*/  @!P0 IMAD.MOV.U32 R3, RZ, RZ, R37 ;  /* 0x000000ffff038224 */ /* 0x000fca00078e0025 */
[----:B------:R0:W4:Y:S02]  /*ef80*/  @!P0 LDG.E.U8 R12, desc[UR16][R2.64] ;  /* 0x00000010020c8981 */ /* 0x000124000c1e1100 */
[----:B0-----:R-:W-:Y:S02]  /*ef90*/  @!P0 IMAD.MOV.U32 R2, RZ, RZ, R34 ;  /* 0x000000ffff028224 */ /* 0x001fe400078e0022 */
[----:B------:R-:W-:-:S05]  /*efa0*/  @!P0 IMAD.MOV.U32 R3, RZ, RZ, R35 ;  /* 0x000000ffff038224 */ /* 0x000fca00078e0023 */
[----:B------:R0:W4:Y:S02]  /*efb0*/  @!P0 LDG.E.U8 R11, desc[UR16][R2.64] ;  /* 0x00000010020b8981 */ /* 0x000124000c1e1100 */
[----:B0-----:R-:W-:Y:S02]  /*efc0*/  @!P0 IMAD.MOV.U32 R2, RZ, RZ, R25 ;  /* 0x000000ffff028224 */ /* 0x001fe400078e0019 */
[----:B------:R-:W-:Y:S01]  /*efd0*/  @!P0 IMAD.MOV.U32 R3, RZ, RZ, R33 ;  /* 0x000000ffff038224 */ /* 0x000fe200078e0021 */
[----:B------:R-:W4:Y:S04]  /*efe0*/  LDL R25, [R1+0x258] ;  /* 0x0002580001197983 */ /* 0x000f280000100800 */
[----:B------:R-:W4:Y:S04]  /*eff0*/  LDL.LU R225, [R1+0x298] ;  /* 0x0002980001e17983 */ /* 0x000f280000300800 */
[----:B------:R0:W4:Y:S04]  /*f000*/  @!P0 LDG.E.U8 R10, desc[UR16][R2.64] ;  /* 0x00000010020a8981 */ /* 0x000128000c1e1100 */
[----:B------:R-:W4:Y:S01]  /*f010*/  LDL.LU R226, [R1+0x27c] ;  /* 0x00027c0001e27983 */ /* 0x000f220000300800 */
[----:B0-----:R-:W-:-:S03]  /*f020*/  @!P0 IMAD.MOV.U32 R2, RZ, RZ, R13 ;  /* 0x000000ffff028224 */ /* 0x001fc600078e000d */
[----:B------:R-:W4:Y:S04]  /*f030*/  LDL R13, [R1+0x21c] ;  /* 0x00021c00010d7983 */ /* 0x000f280000100800 */
[----:B------:R-:W4:Y:S01]  /*f040*/  LDL.LU R245, [R1+0x278] ;  /* 0x0002780001f57983 */ /* 0x000f220000300800 */
[----:B------:R-:W-:Y:S01]  /*f050*/  PRMT R9, RZ, 0x7610, R9 ;  /* 0x00007610ff097816 */ /* 0x000fe20000000009 */
[----:B------:R-:W-:-:S05]  /*f060*/  @!P0 IMAD.MOV.U32 R3, RZ, RZ, R32 ;  /* 0x000000ffff038224 */ /* 0x000fca00078e0020 */
[----:B------:R0:W4:Y:S01]  /*f070*/  @!P0 LDG.E.U8 R9, desc[UR16][R2.64] ;  /* 0x0000001002098981 */ /* 0x000122000c1e1100 */
[----:B------:R-:W-:Y:S01]  /*f080*/  PRMT R8, RZ, 0x7610, R8 ;  /* 0x00007610ff087816 */ /* 0x000fe20000000008 */
[----:B0-----:R-:W-:Y:S02]  /*f090*/  @!P0 IMAD.MOV.U32 R2, RZ, RZ, R30 ;  /* 0x000000ffff028224 */ /* 0x001fe400078e001e */
[----:B------:R-:W4:Y:S01]  /*f0a0*/  LDL.LU R30, [R1+0x25c] ;  /* 0x00025c00011e7983 */ /* 0x000f220000300800 */
[----:B------:R-:W-:Y:S01]  /*f0b0*/  @!P0 IMAD.MOV.U32 R3, RZ, RZ, R31 ;  /* 0x000000ffff038224 */ /* 0x000fe200078e001f */
[----:B------:R-:W-:-:S04]  /*f0c0*/  PRMT R7, RZ, 0x7610, R7 ;  /* 0x00007610ff077816 */ /* 0x000fc80000000007 */
[----:B------:R0:W4:Y:S02]  /*f0d0*/  @!P0 LDG.E.U8 R8, desc[UR16][R2.64] ;  /* 0x0000001002088981 */ /* 0x000124000c1e1100 */
[----:B0-----:R-:W-:Y:S02]  /*f0e0*/  @!P0 IMAD.MOV.U32 R2, RZ, RZ, R28 ;  /* 0x000000ffff028224 */ /* 0x001fe400078e001c */
[----:B------:R-:W-:-:S05]  /*f0f0*/  @!P0 IMAD.MOV.U32 R3, RZ, RZ, R29 ;  /* 0x000000ffff038224 */ /* 0x000fca00078e001d */
[----:B------:R3:W4:Y:S01]  /*f100*/  @!P0 LDG.E.U8 R7, desc[UR16][R2.64] ;  /* 0x0000001002078981 */ /* 0x000722000c1e1100 */
[----:B------:R-:W-:Y:S01]  /*f110*/  PRMT R6, RZ, 0x7610, R6 ;  /* 0x00007610ff067816 */ /* 0x000fe20000000006 */
[----:B---3--:R-:W-:Y:S02]  /*f120*/  @!P0 IMAD.MOV.U32 R3, RZ, RZ, R27 ;  /* 0x000000ffff038224 */ /* 0x008fe400078e001b */
[----:B------:R-:W3:Y:S01]  /*f130*/  LDL.LU R27, [R1+0x238] ;  /* 0x00023800011b7983 */ /* 0x000ee20000300800 */
[----:B--2---:R-:W-:-:S03]  /*f140*/  @!P0 IMAD.MOV.U32 R2, RZ, RZ, R24 ;  /* 0x000000ffff028224 */ /* 0x004fc600078e0018 */
[----:B------:R-:W2:Y:S04]  /*f150*/  LDL.LU R24, [R1+0x218] ;  /* 0x0002180001187983 */ /* 0x000ea80000300800 */
[----:B------:R4:W2:Y:S02]  /*f160*/  @!P0 LDG.E.U8 R6, desc[UR16][R2.64] ;  /* 0x0000001002068981 */ /* 0x0008a4000c1e1100 */
[----:B----4-:R-:W-:Y:S02]  /*f170*/  @!P0 IMAD.MOV.U32 R2, RZ, RZ, R26 ;  /* 0x000000ffff028224 */ /* 0x010fe400078e001a */
[----:B------:R-:W-:Y:S04]  /*f180*/  STL [R1+0xac8], R225 ;  /* 0x000ac8e101007387 */ /* 0x000fe80000100800 */
[----:B------:R-:W-:Y:S04]  /*f190*/  STL [R1+0xae0], R226 ;  /* 0x000ae0e201007387 */ /* 0x000fe80000100800 */
[----:B------:R-:W-:Y:S04]  /*f1a0*/  STL [R1+0xadc], R245 ;  /* 0x000adcf501007387 */ /* 0x000fe80000100800 */
[----:B------:R-:W4:Y:S01]  /*f1b0*/  LDL R26, [R1+0x78c] ;  /* 0x00078c00011a7983 */ /* 0x000f220000100800 */
[----:B------:R-:W-:Y:S01]  /*f1c0*/  PRMT R5, RZ, 0x7610, R5 ;  /* 0x00007610ff057816 */ /* 0x000fe20000000005 */
[----:B------:R-:W-:Y:S01]  /*f1d0*/  @!P0 IMAD.MOV.U32 R3, RZ, RZ, R225 ;  /* 0x000000ffff038224 */ /* 0x000fe200078e00e1 */
[----:B------:R-:W-:Y:S01]  /*f1e0*/  PRMT R4, RZ, 0x7610, R4 ;  /* 0x00007610ff047816 */ /* 0x000fe20000000004 */
[----:B------:R-:W4:Y:S04]  /*f1f0*/  LDL R34, [R1+0x584] ;  /* 0x0005840001227983 */ /* 0x000f280000100800 */
[----:B------:R0:W4:Y:S01]  /*f200*/  @!P0 LDG.E.U8 R5, desc[UR16][R2.64] ;  /* 0x0000001002058981 */ /* 0x000122000c1e1100 */
[----:B------:R-:W-:-:S03]  /*f210*/  PRMT R17, RZ, 0x7610, R17 ;  /* 0x00007610ff117816 */ /* 0x000fc60000000011 */
[----:B------:R-:W4:Y:S04]  /*f220*/  LDL R40, [R1+0x570] ;  /* 0x0005700001287983 */ /* 0x000f280000100800 */
[----:B------:R-:W4:Y:S01]  /*f230*/  LDL R39, [R1+0x574] ;  /* 0x0005740001277983 */ /* 0x000f220000100800 */
[----:B0-----:R-:W-:Y:S02]  /*f240*/  @!P0 IMAD.MOV.U32 R2, RZ, RZ, R226 ;  /* 0x000000ffff028224 */ /* 0x001fe400078e00e2 */
[----:B------:R-:W-:Y:S01]  /*f250*/  @!P0 IMAD.MOV.U32 R3, RZ, RZ, R245 ;  /* 0x000000ffff038224 */ /* 0x000fe200078e00f5 */
[----:B------:R-:W4:Y:S04]  /*f260*/  LDL R33, [R1+0x550] ;  /* 0x0005500001217983 */ /* 0x000f280000100800 */
[----:B------:R0:W4:Y:S04]  /*f270*/  @!P0 LDG.E.U8 R4, desc[UR16][R2.64] ;  /* 0x0000001002048981 */ /* 0x000128000c1e1100 */
[----:B------:R-:W4:Y:S04]  /*f280*/  LDL R32, [R1+0x530] ;  /* 0x0005300001207983 */ /* 0x000f280000100800 */
[----:B------:R-:W4:Y:S01]  /*f290*/  LDL R31, [R1+0x534] ;  /* 0x00053400011f7983 */ /* 0x000f220000100800 */
[----:B0-----:R-:W-:-:S02]  /*f2a0*/  @!P0 IMAD.MOV.U32 R2, RZ, RZ, R30 ;  /* 0x000000ffff028224 */ /* 0x001fc400078e001e */
[----:B------:R-:W-:Y:S01]  /*f2b0*/  @!P0 IMAD.MOV.U32 R3, RZ, RZ, R25 ;  /* 0x000000ffff038224 */ /* 0x000fe200078e0019 */
[----:B------:R-:W-:Y:S01]  /*f2c0*/  PRMT R22, RZ, 0x7610, R22 ;  /* 0x00007610ff167816 */ /* 0x000fe20000000016 */
[----:B------:R-:W4:Y:S04]  /*f2d0*/  LDL R38, [R1+0x510] ;  /* 0x0005100001267983 */ /* 0x000f280000100800 */
[----:B------:R0:W4:Y:S04]  /*f2e0*/  @!P0 LDG.E.U8 R17, desc[UR16][R2.64] ;  /* 0x0000001002118981 */ /* 0x000128000c1e1100 */
[----:B------:R-:W4:Y:S01]  /*f2f0*/  LDL R37, [R1+0x514] ;  /* 0x0005140001257983 */ /* 0x000f220000100800 */
[----:B------:R-:W-:-:S03]  /*f300*/  PRMT R153, RZ, 0x7610, R153 ;  /* 0x00007610ff997816 */ /* 0x000fc60000000099 */
[----:B------:R-:W4:Y:S01]  /*f310*/  LDL R36, [R1+0x4f0] ;  /* 0x0004f00001247983 */ /* 0x000f220000100800 */
[----:B0-----:R-:W-:-:S03]  /*f320*/  @!P0 IMAD.MOV.U32 R2, RZ, RZ, R14 ;  /* 0x000000ffff028224 */ /* 0x001fc600078e000e */
[----:B------:R-:W4:Y:S04]  /*f330*/  LDL R14, [R1+0x554] ;  /* 0x00055400010e7983 */ /* 0x000f280000100800 */
[----:B------:R-:W4:Y:S01]  /*f340*/  LDL R35, [R1+0x4f4] ;  /* 0x0004f40001237983 */ /* 0x000f220000100800 */
[----:B------:R-:W-:-:S03]  /*f350*/  PRMT R154, RZ, 0x7610, R154 ;  /* 0x00007610ff9a7816 */ /* 0x000fc6000000009a */
[----:B------:R-:W4:Y:S01]  /*f360*/  LDL R29, [R1+0x4d0] ;  /* 0x0004d000011d7983 */ /* 0x000f220000100800 */
[----:B------:R-:W-:-:S03]  /*f370*/  PRMT R155, RZ, 0x7610, R155 ;  /* 0x00007610ff9b7816 */ /* 0x000fc6000000009b */
[----:B------:R-:W4:Y:S04]  /*f380*/  LDL R28, [R1+0x4b0] ;  /* 0x0004b000011c7983 */ /* 0x000f280000100800 */
[----:B------:R-:W4:Y:S01]  /*f390*/  LDL R25, [R1+0x4b4] ;  /* 0x0004b40001197983 */ /* 0x000f220000100800 */
[----:B---3--:R-:W-:-:S05]  /*f3a0*/  @!P0 IMAD.MOV.U32 R3, RZ, RZ, R27 ;  /* 0x000000ffff038224 */ /* 0x008fca00078e001b */
[----:B------:R0:W3:Y:S02]  /*f3b0*/  @!P0 LDG.E.U8 R22, desc[UR16][R2.64] ;  /* 0x0000001002168981 */ /* 0x0000e4000c1e1100 */
[----:B0-----:R-:W-:Y:S02]  /*f3c0*/  @!P0 IMAD.MOV.U32 R2, RZ, RZ, R13 ;  /* 0x000000ffff028224 */ /* 0x001fe400078e000d */
[----:B--2---:R-:W-:Y:S01]  /*f3d0*/  @!P0 IMAD.MOV.U32 R3, RZ, RZ, R24 ;  /* 0x000000ffff038224 */ /* 0x004fe200078e0018 */
[----:B------:R-:W2:Y:S04]  /*f3e0*/  LDL R13, [R1+0x4d4] ;  /* 0x0004d400010d7983 */ /* 0x000ea80000100800 */
[----:B------:R0:W3:Y:S02]  /*f3f0*/  @!P0 LDG.E.U8 R153, desc[UR16][R2.64] ;  /* 0x0000001002998981 */ /* 0x0000e4000c1e1100 */
[----:B0-----:R-:W-:-:S02]  /*f400*/  @!P0 IMAD.MOV.U32 R2, RZ, RZ, R252 ;  /* 0x000000ffff028224 */ /* 0x001fc400078e00fc */
[----:B------:R-:W-:Y:S01]  /*f410*/  @!P0 IMAD.MOV.U32 R3, RZ, RZ, R251 ;  /* 0x000000ffff038224 */ /* 0x000fe200078e00fb */
[----:B------:R0:W-:Y:S04]  /*f420*/  STL [R1+0x7c8], R252 ;  /* 0x0007c8fc01007387 */ /* 0x0001e80000100800 */
[----:B------:R1:W3:Y:S01]  /*f430*/  @!P0 LDG.E.U8 R154, desc[UR16][R2.64] ;  /* 0x00000010029a8981 */ /* 0x0002e2000c1e1100 */
[----:B------:R-:W-:-:S03]  /*f440*/  PRMT R157, RZ, 0x7610, R157 ;  /* 0x00007610ff9d7816 */ /* 0x000fc6000000009d */
[----:B0-----:R-:W3:Y:S01]  /*f450*/  LDL.LU R252, [R1+0x294] ;  /* 0x0002940001fc7983 */ /* 0x001ee20000300800 */
[----:B-1----:R-:W-:Y:S02]  /*f460*/  @!P0 IMAD.MOV.U32 R2, RZ, RZ, R244 ;  /* 0x000000ffff028224 */ /* 0x002fe400078e00f4 */
[----:B------:R-:W-:Y:S01]  /*f470*/  @!P0 IMAD.MOV.U32 R3, RZ, RZ, R243 ;  /* 0x000000ffff038224 */ /* 0x000fe200078e00f3 */
[----:B------:R0:W-:Y:S04]  /*f480*/  STL [R1+0x7c4], R251 ;  /* 0x0007c4fb01007387 */ /* 0x0001e80000100800 */
[----:B------:R1:W3:Y:S04]  /*f490*/  @!P0 LDG.E.U8 R155, desc[UR16][R2.64] ;  /* 0x00000010029b8981 */ /* 0x0002e8000c1e1100 */
[----:B0-----:R-:W3:Y:S01]  /*f4a0*/  LDL.LU R251, [R1+0x28c] ;  /* 0x00028c0001fb7983 */ /* 0x001ee20000300800 */
[----:B-1----:R-:W-:-:S03]  /*f4b0*/  @!P0 IMAD.MOV.U32 R2, RZ, RZ, R236 ;  /* 0x000000ffff028224 */ /* 0x002fc600078e00ec */
[----:B------:R0:W-:Y:S01]  /*f4c0*/  STL [R1+0x7d0], R244 ;  /* 0x0007d0f401007387 */ /* 0x0001e20000100800 */
[----:B------:R-:W-:-:S05]  /*f4d0*/  @!P0 IMAD.MOV.U32 R3, RZ, RZ, R235 ;  /* 0x000000ffff038224 */ /* 0x000fca00078e00eb */
[----:B------:R4:W3:Y:S04]  /*f4e0*/  @!P0 LDG.E.U8 R157, desc[UR16][R2.64] ;  /* 0x00000010029d8981 */ /* 0x0008e8000c1e1100 */
[----:B0-----:R-:W3:Y:S04]  /*f4f0*/  LDL.LU R244, [R1+0x2c8] ;  /* 0x0002c80001f47983 */ /* 0x001ee80000300800 */
[----:B------:R-:W-:Y:S04]  /*f500*/  STL [R1+0x7cc], R243 ;  /* 0x0007ccf301007387 */ /* 0x000fe80000100800 */
[----:B------:R0:W-:Y:S04]  /*f510*/  STL [R1+0x7d8], R236 ;  /* 0x0007d8ec01007387 */ /* 0x0001e80000100800 */
[----:B0-----:R-:W3:Y:S04]  /*f520*/  LDL.LU R236, [R1+0x2d0] ;  /* 0x0002d00001ec7983 */ /* 0x001ee80000300800 */
[----:B------:R-:W-:Y:S01]  /*f530*/  STL [R1+0x7d4], R235 ;  /* 0x0007d4eb01007387 */ /* 0x000fe20000100800 */
[----:B------:R-:W-:-:S02]  /*f540*/  PRMT R158, RZ, 0x7610, R158 ;  /* 0x00007610ff9e7816 */ /* 0x000fc4000000009e */
[----:B------:R-:W-:Y:S01]  /*f550*/  PRMT R159, RZ, 0x7610, R159 ;  /* 0x00007610ff9f7816 */ /* 0x000fe2000000009f */
[----:B------:R-:W3:Y:S01]  /*f560*/  LDL R42, [R1+0x3f0] ;  /* 0x0003f000012a7983 */ /* 0x000ee20000100800 */
[----:B------:R-:W-:Y:S02]  /*f570*/  PRMT R160, RZ, 0x7610, R160 ;  /* 0x00007610ffa07816 */ /* 0x000fe400000000a0 */
[----:B------:R-:W-:Y:S01]  /*f580*/  PRMT R161, RZ, 0x7610, R161 ;  /* 0x00007610ffa17816 */ /* 0x000fe200000000a1 */
[----:B------:R-:W3:Y:S01]  /*f590*/  LDL R41, [R1+0x3f4] ;  /* 0x0003f40001297983 */ /* 0x000ee20000100800 */
[----:B----4-:R-:W-:-:S03]  /*f5a0*/  @!P0 IMAD.MOV.U32 R2, RZ, RZ, R26 ;  /* 0x000000ffff028224 */ /* 0x010fc600078e001a */
[----:B------:R-:W4:Y:S01]  /*f5b0*/  LDL R26, [R1+0x494] ;  /* 0x00049400011a7983 */ /* 0x000f220000100800 */
[----:B------:R-:W-:-:S03]  /*f5c0*/  @!P0 IMAD.MOV.U32 R3, RZ, RZ, R34 ;  /* 0x000000ffff038224 */ /* 0x000fc600078e0022 */
[----:B------:R-:W3:Y:S04]  /*f5d0*/  LDL R34, [R1+0x490] ;  /* 0x0004900001227983 */ /* 0x000ee80000100800 */
[----:B------:R0:W3:Y:S02]  /*f5e0*/  @!P0 LDG.E.U8 R158, desc[UR16][R2.64] ;  /* 0x00000010029e8981 */ /* 0x0000e4000c1e1100 */
[----:B0-----:R-:W-:Y:S02]  /*f5f0*/  @!P0 IMAD.MOV.U32 R2, RZ, RZ, R39 ;  /* 0x000000ffff028224 */ /* 0x001fe400078e0027 */
[----:B------:R-:W-:Y:S01]  /*f600*/  @!P0 IMAD.MOV.U32 R3, RZ, RZ, R40 ;  /* 0x000000ffff038224 */ /* 0x000fe200078e0028 */
[----:B------:R-:W-:Y:S01]  /*f610*/  PRMT R162, RZ, 0x7610, R162 ;  /* 0x00007610ffa27816 */ /* 0x000fe200000000a2 */
[----:B------:R-:W3:Y:S04]  /*f620*/  LDL R40, [R1+0x3d0] ;  /* 0x0003d00001287983 */ /* 0x000ee80000100800 */
[----:B------:R0:W3:Y:S01]  /*f630*/  @!P0 LDG.E.U8 R159, desc[UR16][R2.64] ;  /* 0x00000010029f8981 */ /* 0x0000e2000c1e1100 */
[----:B------:R-:W-:-:S02]  /*f640*/  PRMT R163, RZ, 0x7610, R163 ;  /* 0x00007610ffa37816 */ /* 0x000fc400000000a3 */
[----:B------:R-:W-:Y:S01]  /*f650*/  PRMT R164, RZ, 0x7610, R164 ;  /* 0x00007610ffa47816 */ /* 0x000fe200000000a4 */
[----:B------:R-:W3:Y:S01]  /*f660*/  LDL R39, [R1+0x3b0] ;  /* 0x0003b00001277983 */ /* 0x000ee20000100800 */
[----:B0-----:R-:W-:-:S03]  /*f670*/  @!P0 IMAD.MOV.U32 R3, RZ, RZ, R33 ;  /* 0x000000ffff038224 */ /* 0x001fc600078e0021 */
[----:B------:R-:W3:Y:S01]  /*f680*/  LDL R33, [R1+0x470] ;  /* 0x0004700001217983 */ /* 0x000ee20000100800 */
[----:B------:R-:W-:-:S03]  /*f690*/  @!P0 IMAD.MOV.U32 R2, RZ, RZ, R14 ;  /* 0x000000ffff028224 */ /* 0x000fc600078e000e */
[----:B------:R-:W3:Y:S04]  /*f6a0*/  LDL R14, [R1+0x474] ;  /* 0x00047400010e7983 */ /* 0x000ee80000100800 */
[----:B------:R0:W3:Y:S02]  /*f6b0*/  @!P0 LDG.E.U8 R160, desc[UR16][R2.64] ;  /* 0x0000001002a08981 */ /* 0x0000e4000c1e1100 */
[----:B0-----:R-:W-:Y:S02]  /*f6c0*/  @!P0 IMAD.MOV.U32 R2, RZ, RZ, R31 ;  /* 0x000000ffff028224 */ /* 0x001fe400078e001f */
[----:B------:R-:W-:Y:S01]  /*f6d0*/  @!P0 IMAD.MOV.U32 R3, RZ, RZ, R32 ;  /* 0x000000ffff038224 */ /* 0x000fe200078e0020 */
[----:B------:R-:W3:Y:S04]  /*f6e0*/  LDL R31, [R1+0x454] ;  /* 0x00045400011f7983 */ /* 0x000ee80000100800 */
[----:B------:R0:W3:Y:S04]  /*f6f0*/  @!P0 LDG.E.U8 R161, desc[UR16][R2.64] ;  /* 0x0000001002a18981 */ /* 0x0000e8000c1e1100 */
[----:B------:R-:W3:Y:S01]  /*f700*/  LDL R32, [R1+0x450] ;  /* 0x0004500001207983 */ /* 0x000ee20000100800 */
[----:B0-----:R-:W-:-:S02]  /*f710*/  @!P0 IMAD.MOV.U32 R2, RZ, RZ, R37 ;  /* 0x000000ffff028224 */ /* 0x001fc400078e0025 */
[----:B------:R-:W-:Y:S01]  /*f720*/  @!P0 IMAD.MOV.U32 R3, RZ, RZ, R38 ;  /* 0x000000ffff038224 */ /* 0x000fe200078e0026 */
[----:B------:R-:W-:Y:S01]  /*f730*/  PRMT R184, RZ, 0x7610, R184 ;  /* 0x00007610ffb87816 */ /* 0x000fe200000000b8 */
[----:B------:R-:W3:Y:S04]  /*f740*/  LDL R38, [R1+0x3b4] ;  /* 0x0003b40001267983 */ /* 0x000ee80000100800 */
[----:B------:R0:W3:Y:S01]  /*f750*/  @!P0 LDG.E.U8 R162, desc[UR16][R2.64] ;  /* 0x0000001002a28981 */ /* 0x0000e2000c1e1100 */
[----:B------:R-:W-:-:S03]  /*f760*/  PRMT R186, RZ, 0x7610, R186 ;  /* 0x00007610ffba7816 */ /* 0x000fc600000000ba */
[----:B------:R-:W3:Y:S01]  /*f770*/  LDL R37, [R1+0x390] ;  /* 0x0003900001257983 */ /* 0x000ee20000100800 */
[----:B0-----:R-:W-:Y:S02]  /*f780*/  @!P0 IMAD.MOV.U32 R2, RZ, RZ, R35 ;  /* 0x000000ffff028224 */ /* 0x001fe400078e0023 */
[----:B------:R-:W-:Y:S01]  /*f790*/  @!P0 IMAD.MOV.U32 R3, RZ, RZ, R36 ;  /* 0x000000ffff038224 */ /* 0x000fe200078e0024 */
[----:B------:R-:W-:Y:S01]  /*f7a0*/  PRMT R187, RZ, 0x7610, R187 ;  /* 0x00007610ffbb7816 */ /* 0x000fe200000000bb */
[----:B------:R-:W3:Y:S04]  /*f7b0*/  LDL R36, [R1+0x370] ;  /* 0x0003700001247983 */ /* 0x000ee80000100800 */
[----:B------:R2:W3:Y:S04]  /*f7c0*/  @!P0 LDG.E.U8 R163, desc[UR16][R2.64] ;  /* 0x0000001002a38981 */ /* 0x0004e8000c1e1100 */
[----:B------:R-:W3:Y:S01]  /*f7d0*/  LDL R35, [R1+0x374] ;  /* 0x0003740001237983 */ /* 0x000ee20000100800 */
[----:B--2---:R-:W-:-:S02]  /*f7e0*/  @!P0 IMAD.MOV.U32 R2, RZ, RZ, R13 ;  /* 0x000000ffff028224 */ /* 0x004fc400078e000d */
[----:B------:R-:W-:Y:S01]  /*f7f0*/  @!P0 IMAD.MOV.U32 R3, RZ, RZ, R29 ;  /* 0x000000ffff038224 */ /* 0x000fe200078e001d */
[----:B------:R-:W2:Y:S04]  /*f800*/  LDL R13, [R1+0x434] ;  /* 0x00043400010d7983 */ /* 0x000ea80000100800 */
[----:B------:R-:W2:Y:S04]  /*f810*/  LDL R29, [R1+0x430] ;  /* 0x00043000011d7983 */ /* 0x000ea80000100800 */
[----:B------:R0:W2:Y:S02]  /*f820*/  @!P0 LDG.E.U8 R164, desc[UR16][R2.64] ;  /* 0x0000001002a48981 */ /* 0x0000a4000c1e1100 */
[----:B0-----:R-:W-:-:S02]  /*f830*/  @!P0 IMAD.MOV.U32 R2, RZ, RZ, R25 ;  /* 0x000000ffff028224 */ /* 0x001fc400078e0019 */
[----:B------:R-:W-:Y:S01]  /*f840*/  @!P0 IMAD.MOV.U32 R3, RZ, RZ, R28 ;  /* 0x000000ffff038224 */ /* 0x000fe200078e001c */
[----:B------:R-:W2:Y:S04]  /*f850*/  LDL R25, [R1+0x414] ;  /* 0x0004140001197983 */ /* 0x000ea80000100800 */
[----:B------:R-:W2:Y:S04]  /*f860*/  LDL R28, [R1+0x410] ;  /* 0x00041000011c7983 */ /* 0x000ea80000100800 */
[----:B------:R4:W2:Y:S02]  /*f870*/  @!P0 LDG.E.U8 R184, desc[UR16][R2.64] ;  /* 0x0000001002b88981 */ /* 0x0008a4000c1e1100 */
[----:B----4-:R-:W-:-:S02]  /*f880*/  @!P0 IMAD.MOV.U32 R2, RZ, RZ, R26 ;  /* 0x000000ffff028224 */ /* 0x010fc400078e001a */
[----:B------:R-:W4:Y:S01]  /*f890*/  LDL R26, [R1+0x3d4] ;  /* 0x0003d400011a7983 */ /* 0x000f220000100800 */
[----:B---3--:R-:W-:Y:S01]  /*f8a0*/  @!P0 IMAD.MOV.U32 R3, RZ, RZ, R34 ;  /* 0x000000ffff038224 */ /* 0x008fe200078e0022 */
[----:B------:R-:W-:Y:S02]  /*f8b0*/  PRMT R188, RZ, 0x7610, R188 ;  /* 0x00007610ffbc7816 */ /* 0x000fe400000000bc */
[----:B------:R-:W3:Y:S04]  /*f8c0*/  LDL R34, [R1+0x350] ;  /* 0x0003500001227983 */ /* 0x000ee80000100800 */
[----:B------:R0:W3:Y:S01]  /*f8d0*/  @!P0 LDG.E.U8 R186, desc[UR16][R2.64] ;  /* 0x0000001002ba8981 */ /* 0x0000e2000c1e1100 */
[----:B------:R-:W-:Y:S02]  /*f8e0*/  PRMT R190, RZ, 0x7610, R190 ;  /* 0x00007610ffbe7816 */ /* 0x000fe400000000be */
[----:B------:R-:W-:-:S02]  /*f8f0*/  PRMT R191, RZ, 0x7610, R191 ;  /* 0x00007610ffbf7816 */ /* 0x000fc400000000bf */
[----:B------:R-:W-:Y:S01]  /*f900*/  PRMT R192, RZ, 0x7610, R192 ;  /* 0x00007610ffc07816 */ /* 0x000fe200000000c0 */
[----:B0-----:R-:W-:Y:S02]  /*f910*/  @!P0 IMAD.MOV.U32 R3, RZ, RZ, R33 ;  /* 0x000000ffff038224 */ /* 0x001fe400078e0021 */
[----:B------:R-:W3:Y:S01]  /*f920*/  LDL R33, [R1+0x354] ;  /* 0x0003540001217983 */ /* 0x000ee20000100800 */
[----:B------:R-:W-:-:S03]  /*f930*/  @!P0 IMAD.MOV.U32 R2, RZ, RZ, R14 ;  /* 0x000000ffff028224 */ /* 0x000fc600078e000e */
[----:B------:R-:W3:Y:S04]  /*f940*/  LDL R14, [R1+0x394] ;  /* 0x00039400010e7983 */ /* 0x000ee80000100800 */
[----:B------:R0:W3:Y:S02]  /*f950*/  @!P0 LDG.E.U8 R187, desc[UR16][R2.64] ;  /* 0x0000001002bb8981 */ /* 0x0000e4000c1e1100 */
[----:B0-----:R-:W-:Y:S02]  /*f960*/  @!P0 IMAD.MOV.U32 R2, RZ, RZ, R31 ;  /* 0x000000ffff028224 */ /* 0x001fe400078e001f */
[----:B------:R-:W3:Y:S01]  /*f970*/  LDL R31, [R1+0x334] ;  /* 0x00033400011f7983 */ /* 0x000ee20000100800 */
[----:B------:R-:W-:-:S03]  /*f980*/  @!P0 IMAD.MOV.U32 R3, RZ, RZ, R32 ;  /* 0x000000ffff038224 */ /* 0x000fc600078e0020 */
[----:B------:R-:W3:Y:S04]  /*f990*/  LDL R32, [R1+0x330] ;  /* 0x0003300001207983 */ /* 0x000ee80000100800 */
[----:B------:R2:W3:Y:S02]  /*f9a0*/  @!P0 LDG.E.U8 R188, desc[UR16][R2.64] ;  /* 0x0000001002bc8981 */ /* 0x0004e4000c1e1100 */
[----:B--2---:R-:W-:Y:S02]  /*f9b0*/  @!P0 IMAD.MOV.U32 R2, RZ, RZ, R13 ;  /* 0x000000ffff028224 */ /* 0x004fe400078e000d */
[----:B------:R-:W2:Y:S01]  /*f9c0*/  LDL R13, [R1+0x314] ;  /* 0x00031400010d7983 */ /* 0x000ea20000100800 */
[----:B------:R-:W-:-:S03]  /*f9d0*/  @!P0 IMAD.MOV.U32 R3, RZ, RZ, R29 ;  /* 0x000000ffff038224 */ /* 0x000fc600078e001d */
[----:B------:R-:W2:Y:S04]  /*f9e0*/  LDL R29, [R1+0x310] ;  /* 0x00031000011d7983 */ /* 0x000ea80000100800 */
[----:B------:R0:W2:Y:S02]  /*f9f0*/  @!P0 LDG.E.U8 R190, desc[UR16][R2.64] ;  /* 0x0000001002be8981 */ /* 0x0000a4000c1e1100 */
[----:B0-----:R-:W-:Y:S02]  /*fa00*/  @!P0 IMAD.MOV.U32 R2, RZ, RZ, R25 ;  /* 0x000000ffff028224 */ /* 0x001fe400078e0019 */
[----:B------:R-:W2:Y:S01]  /*fa10*/  LDL R25, [R1+0x2f4] ;  /* 0x0002f40001197983 */ /* 0x000ea20000100800 */
[----:B------:R-:W-:-:S03]  /*fa20*/  @!P0 IMAD.MOV.U32 R3, RZ, RZ, R28 ;  /* 0x000000ffff038224 */ /* 0x000fc600078e001c */
[----:B------:R-:W2:Y:S04]  /*fa30*/  LDL R28, [R1+0x2f0] ;  /* 0x0002f000011c7983 */ /* 0x000ea80000100800 */
[----:B------:R0:W2:Y:S02]  /*fa40*/  @!P0 LDG.E.U8 R191, desc[UR16][R2.64] ;  /* 0x0000001002bf8981 */ /* 0x0000a4000c1e1100 */
[----:B0-----:R-:W-:Y:S02]  /*fa50*/  @!P0 IMAD.MOV.U32 R2, RZ, RZ, R41 ;  /* 0x000000ffff028224 */ /* 0x001fe400078e0029 */
[----:B------:R-:W-:-:S05]  /*fa60*/  @!P0 IMAD.MOV.U32 R3, RZ, RZ, R42 ;  /* 0x000000ffff038224 */ /* 0x000fca00078e002a */
[----:B------:R4:W2:Y:S02]  /*fa70*/  @!P0 LDG.E.U8 R192, desc[UR16][R2.64] ;  /* 0x0000001002c08981 */ /* 0x0008a4000c1e1100 */
[----:B----4-:R-:W-:Y:S02]  /*fa80*/  @!P0 IMAD.MOV.U32 R2, RZ, RZ, R26 ;  /* 0x000000ffff028224 */ /* 0x010fe400078e001a */
[----:B------:R-:W4:Y:S01]  /*fa90*/  LDL R26, [R1+0x2d4] ;  /* 0x0002d400011a7983 */ /* 0x000f220000100800 */
[----:B------:R-:W-:Y:S01]  /*faa0*/  PRMT R193, RZ, 0x7610, R193 ;  /* 0x00007610ffc17816 */ /* 0x000fe200000000c1 */
        /* <DEDUP_REMOVED lines=8> */
[----:B0-----:R-:W-:Y:S01]  /*fb30*/  @!P0 IMAD.MOV.U32 R3, RZ, RZ, R37 ;  /* 0x000000ffff038224 */ /* 0x001fe200078e0025 */
[----:B------:R-:W-:Y:S01]  /*fb40*/  PRMT R202, RZ, 0x7610, R202 ;  /* 0x00007610ffca7816 */ /* 0x000fe200000000ca */
[----:B---3--:R-:W-:Y:S01]  /*fb50*/  @!P0 IMAD.MOV.U32 R2, RZ, RZ, R14 ;  /* 0x000000ffff028224 */ /* 0x008fe200078e000e */
[----:B------:R-:W-:Y:S01]  /*fb60*/  PRMT R203, RZ, 0x7610, R203 ;  /* 0x00007610ffcb7816 */ /* 0x000fe200000000cb */
[----:B------:R-:W3:Y:S04]  /*fb70*/  LDL R14, [R1+0x2b4] ;  /* 0x0002b400010e7983 */ /* 0x000ee80000100800 */
[----:B------:R0:W3:Y:S02]  /*fb80*/  @!P0 LDG.E.U8 R196, desc[UR16][R2.64] ;  /* 0x0000001002c48981 */ /* 0x0000e4000c1e1100 */
[----:B0-----:R-:W-:-:S02]  /*fb90*/  @!P0 IMAD.MOV.U32 R2, RZ, RZ, R35 ;  /* 0x000000ffff028224 */ /* 0x001fc400078e0023 */
[----:B------:R-:W-:-:S05]  /*fba0*/  @!P0 IMAD.MOV.U32 R3, RZ, RZ, R36 ;  /* 0x000000ffff038224 */ /* 0x000fca00078e0024 */
[----:B------:R0:W3:Y:S02]  /*fbb0*/  @!P0 LDG.E.U8 R197, desc[UR16][R2.64] ;  /* 0x0000001002c58981 */ /* 0x0000e4000c1e1100 */
[----:B0-----:R-:W-:Y:S02]  /*fbc0*/  @!P0 IMAD.MOV.U32 R2, RZ, RZ, R33 ;  /* 0x000000ffff028224 */ /* 0x001fe400078e0021 */
[----:B------:R-:W-:-:S05]  /*fbd0*/  @!P0 IMAD.MOV.U32 R3, RZ, RZ, R34 ;  /* 0x000000ffff038224 */ /* 0x000fca00078e0022 */
[----:B------:R0:W3:Y:S01]  /*fbe0*/  @!P0 LDG.E.U8 R202, desc[UR16][R2.64] ;  /* 0x0000001002ca8981 */ /* 0x0000e2000c1e1100 */
[----:B------:R-:W-:Y:S01]  /*fbf0*/  PRMT R204, RZ, 0x7610, R204 ;  /* 0x00007610ffcc7816 */ /* 0x000fe200000000cc */
[----:B0-----:R-:W-:Y:S02]  /*fc00*/  @!P0 IMAD.MOV.U32 R2, RZ, RZ, R31 ;  /* 0x000000ffff028224 */ /* 0x001fe400078e001f */
[----:B------:R-:W-:-:S05]  /*fc10*/  @!P0 IMAD.MOV.U32 R3, RZ, RZ, R32 ;  /* 0x000000ffff038224 */ /* 0x000fca00078e0020 */
[----:B------:R2:W3:Y:S01]  /*fc20*/  @!P0 LDG.E.U8 R203, desc[UR16][R2.64] ;  /* 0x0000001002cb8981 */ /* 0x0004e2000c1e1100 */
[----:B------:R-:W-:Y:S01]  /*fc30*/  PRMT R206, RZ, 0x7610, R206 ;  /* 0x00007610ffce7816 */ /* 0x000fe200000000ce */
[----:B--2---:R-:W-:Y:S01]  /*fc40*/  @!P0 IMAD.MOV.U32 R2, RZ, RZ, R13 ;  /* 0x000000ffff028224 */ /* 0x004fe200078e000d */
[----:B------:R-:W-:Y:S01]  /*fc50*/  PRMT R207, RZ, 0x7610, R207 ;  /* 0x00007610ffcf7816 */ /* 0x000fe200000000cf */
[----:B------:R-:W2:Y:S01]  /*fc60*/  LDL R13, [R1+0x250] ;  /* 0x00025000010d7983 */ /* 0x000ea20000100800 */
[----:B------:R-:W-:-:S03]  /*fc70*/  @!P0 IMAD.MOV.U32 R3, RZ, RZ, R29 ;  /* 0x000000ffff038224 */ /* 0x000fc600078e001d */
[----:B------:R-:W2:Y:S04]  /*fc80*/  LDL.LU R225, [R1+0x290] ;  /* 0x0002900001e17983 */ /* 0x000ea80000300800 */
[----:B------:R0:W2:Y:S04]  /*fc90*/  @!P0 LDG.E.U8 R204, desc[UR16][R2.64] ;  /* 0x0000001002cc8981 */ /* 0x0000a8000c1e1100 */
[----:B------:R-:W2:Y:S01]  /*fca0*/  LDL.LU R29, [R1+0x210] ;  /* 0x00021000011d7983 */ /* 0x000ea20000300800 */
[----:B0-----:R-:W-:Y:S02]  /*fcb0*/  @!P0 IMAD.MOV.U32 R2, RZ, RZ, R25 ;  /* 0x000000ffff028224 */ /* 0x001fe400078e0019 */
[----:B------:R-:W-:-:S02]  /*fcc0*/  @!P0 IMAD.MOV.U32 R3, RZ, RZ, R28 ;  /* 0x000000ffff038224 */ /* 0x000fc400078e001c */
[----:B------:R-:W2:Y:S04]  /*fcd0*/  LDL.LU R28, [R1+0x214] ;  /* 0x00021400011c7983 */ /* 0x000ea80000300800 */
[----:B------:R0:W2:Y:S04]  /*fce0*/  @!P0 LDG.E.U8 R206, desc[UR16][R2.64] ;  /* 0x0000001002ce8981 */ /* 0x0000a8000c1e1100 */
[----:B------:R-:W2:Y:S04]  /*fcf0*/  LDL.LU R25, [R1+0x230] ;  /* 0x0002300001197983 */ /* 0x000ea80000300800 */
[----:B------:R-:W2:Y:S01]  /*fd00*/  LDL.LU R246, [R1+0x270] ;  /* 0x0002700001f67983 */ /* 0x000ea20000300800 */
[----:B0-----:R-:W-:-:S03]  /*fd10*/  @!P0 IMAD.MOV.U32 R3, RZ, RZ, R236 ;  /* 0x000000ffff038224 */ /* 0x001fc600078e00ec */
[----:B------:R-:W2:Y:S04]  /*fd20*/  LDL.LU R224, [R1+0x274] ;  /* 0x0002740001e07983 */ /* 0x000ea80000300800 */
[----:B------:R-:W2:Y:S01]  /*fd30*/  LDL.LU R156, [R1+0x254] ;  /* 0x00025400019c7983 */ /* 0x000ea20000300800 */
[----:B----4-:R-:W-:-:S05]  /*fd40*/  @!P0 IMAD.MOV.U32 R2, RZ, RZ, R26 ;  /* 0x000000ffff028224 */ /* 0x010fca00078e001a */
[----:B------:R0:W4:Y:S04]  /*fd50*/  @!P0 LDG.E.U8 R207, desc[UR16][R2.64] ;  /* 0x0000001002cf8981 */ /* 0x000128000c1e1100 */
[----:B------:R1:W-:Y:S04]  /*fd60*/  STL [R1+0x7dc], R236 ;  /* 0x0007dcec01007387 */ /* 0x0003e80000100800 */
[----:B-1----:R-:W4:Y:S01]  /*fd70*/  LDL.LU R236, [R1+0x2ac] ;  /* 0x0002ac0001ec7983 */ /* 0x002f220000300800 */
[----:B------:R-:W-:Y:S01]  /*fd80*/  PRMT R208, RZ, 0x7610, R208 ;  /* 0x00007610ffd07816 */ /* 0x000fe200000000d0 */
[----:B0-----:R-:W-:Y:S01]  /*fd90*/  @!P0 IMAD.MOV.U32 R3, RZ, RZ, R230 ;  /* 0x000000ffff038224 */ /* 0x001fe200078e00e6 */
[----:B------:R-:W-:-:S02]  /*fda0*/  PRMT R210, RZ, 0x7610, R210 ;  /* 0x00007610ffd27816 */ /* 0x000fc400000000d2 */
[----:B------:R-:W-:Y:S01]  /*fdb0*/  PRMT R211, RZ, 0x7610, R211 ;  /* 0x00007610ffd37816 */ /* 0x000fe200000000d3 */
[----:B---3--:R-:W-:-:S05]  /*fdc0*/  @!P0 IMAD.MOV.U32 R2, RZ, RZ, R14 ;  /* 0x000000ffff028224 */ /* 0x008fca00078e000e */
[----:B------:R0:W3:Y:S02]  /*fdd0*/  @!P0 LDG.E.U8 R208, desc[UR16][R2.64] ;  /* 0x0000001002d08981 */ /* 0x0000e4000c1e1100 */
[----:B0-----:R-:W-:Y:S02]  /*fde0*/  @!P0 IMAD.MOV.U32 R2, RZ, RZ, R252 ;  /* 0x000000ffff028224 */ /* 0x001fe400078e00fc */
[----:B--2---:R-:W-:-:S05]  /*fdf0*/  @!P0 IMAD.MOV.U32 R3, RZ, RZ, R225 ;  /* 0x000000ffff038224 */ /* 0x004fca00078e00e1 */
[----:B------:R0:W2:Y:S02]  /*fe00*/  @!P0 LDG.E.U8 R210, desc[UR16][R2.64] ;  /* 0x0000001002d28981 */ /* 0x0000a4000c1e1100 */
[----:B0-----:R-:W-:Y:S02]  /*fe10*/  @!P0 IMAD.MOV.U32 R3, RZ, RZ, R246 ;  /* 0x000000ffff038224 */ /* 0x001fe400078e00f6 */
[----:B------:R-:W-:-:S05]  /*fe20*/  @!P0 IMAD.MOV.U32 R2, RZ, RZ, R224 ;  /* 0x000000ffff028224 */ /* 0x000fca00078e00e0 */
[----:B------:R0:W2:Y:S02]  /*fe30*/  @!P0 LDG.E.U8 R211, desc[UR16][R2.64] ;  /* 0x0000001002d38981 */ /* 0x0000a4000c1e1100 */
[----:B0-----:R-:W-:Y:S02]  /*fe40*/  @!P0 IMAD.MOV.U32 R3, RZ, RZ, R13 ;  /* 0x000000ffff038224 */ /* 0x001fe400078e000d */
[----:B----4-:R-:W-:Y:S04]  /*fe50*/  STL [R1+0xae4], R207 ;  /* 0x000ae4cf01007387 */ /* 0x010fe80000100800 */
[----:B------:R-:W4:Y:S04]  /*fe60*/  LDL.LU R226, [R1+0x234] ;  /* 0x0002340001e27983 */ /* 0x000f280000300800 */
[----:B------:R-:W-:Y:S04]  /*fe70*/  STL [R1+0x7e0], R230 ;  /* 0x0007e0e601007387 */ /* 0x000fe80000100800 */
[----:B------:R0:W-:Y:S04]  /*fe80*/  STL [R1+0x7e4], R252 ;  /* 0x0007e4fc01007387 */ /* 0x0001e80000100800 */
[----:B0-----:R-:W3:Y:S04]  /*fe90*/  LDL.LU R252, [R1+0x2e8] ;  /* 0x0002e80001fc7983 */ /* 0x001ee80000300800 */
[----:B------:R-:W2:Y:S04]  /*fea0*/  LDL R26, [R1+0x784] ;  /* 0x00078400011a7983 */ /* 0x000ea80000100800 */
[----:B------:R-:W3:Y:S04]  /*feb0*/  LDL R14, [R1+0x788] ;  /* 0x00078800010e7983 */ /* 0x000ee80000100800 */
[----:B------:R-:W2:Y:S01]  /*fec0*/  LDL R13, [R1+0x56c] ;  /* 0x00056c00010d7983 */ /* 0x000ea20000100800 */
[----:B------:R-:W-:Y:S01]  /*fed0*/  PRMT R217, RZ, 0x7610, R217 ;  /* 0x00007610ffd97816 */ /* 0x000fe200000000d9 */
[----:B------:R-:W-:Y:S01]  /*fee0*/  @!P0 IMAD.MOV.U32 R2, RZ, RZ, R156 ;  /* 0x000000ffff028224 */ /* 0x000fe200078e009c */
[----:B------:R-:W-:Y:S01]  /*fef0*/  PRMT R216, RZ, 0x7610, R216 ;  /* 0x00007610ffd87816 */ /* 0x000fe200000000d8 */
[----:B------:R-:W2:Y:S04]  /*ff00*/  LDL R38, [R1+0x568] ;  /* 0x0005680001267983 */ /* 0x000ea80000100800 */
[----:B------:R0:W2:Y:S01]  /*ff10*/  @!P0 LDG.E.U8 R217, desc[UR16][R2.64] ;  /* 0x0000001002d98981 */ /* 0x0000a2000c1e1100 */
[----:B------:R-:W-:-:S03]  /*ff20*/  PRMT R215, RZ, 0x7610, R215 ;  /* 0x00007610ffd77816 */ /* 0x000fc600000000d7 */
[----:B------:R-:W2:Y:S04]  /*ff30*/  LDL R37, [R1+0x548] ;  /* 0x0005480001257983 */ /* 0x000ea80000100800 */
[----:B------:R-:W2:Y:S01]  /*ff40*/  LDL R36, [R1+0x54c] ;  /* 0x00054c0001247983 */ /* 0x000ea20000100800 */
[----:B0-----:R-:W-:Y:S01]  /*ff50*/  @!P0 IMAD.MOV.U32 R3, RZ, RZ, R25 ;  /* 0x000000ffff038224 */ /* 0x001fe200078e0019 */
[----:B------:R-:W-:Y:S02]  /*ff60*/  PRMT R214, RZ, 0x7610, R214 ;  /* 0x00007610ffd67816 */ /* 0x000fe400000000d6 */
[----:B------:R-:W2:Y:S04]  /*ff70*/  LDL R35, [R1+0x528] ;  /* 0x0005280001237983 */ /* 0x000ea80000100800 */
[----:B------:R-:W2:Y:S01]  /*ff80*/  LDL R34, [R1+0x52c] ;  /* 0x00052c0001227983 */ /* 0x000ea20000100800 */
[----:B------:R-:W-:-:S03]  /*ff90*/  PRMT R213, RZ, 0x7610, R213 ;  /* 0x00007610ffd57816 */ /* 0x000fc600000000d5 */
[----:B------:R-:W2:Y:S04]  /*ffa0*/  LDL R33, [R1+0x508] ;  /* 0x0005080001217983 */ /* 0x000ea80000100800 */
[----:B------:R-:W2:Y:S01]  /*ffb0*/  LDL R31, [R1+0x50c] ;  /* 0x00050c00011f7983 */ /* 0x000ea20000100800 */
[----:B------:R-:W-:-:S03]  /*ffc0*/  PRMT R212, RZ, 0x7610, R212 ;  /* 0x00007610ffd47816 */ /* 0x000fc600000000d4 */
[----:B------:R-:W2:Y:S04]  /*ffd0*/  LDL R40, [R1+0x4e8] ;  /* 0x0004e80001287983 */ /* 0x000ea80000100800 */
[----:B------:R-:W2:Y:S04]  /*ffe0*/  LDL R39, [R1+0x4ec] ;  /* 0x0004ec0001277983 */ /* 0x000ea80000100800 */
[----:B------:R0:W-:Y:S01]  /*fff0*/  STL [R1+0x7ec], R250 ;  /* 0x0007ecfa01007387 */ /* 0x0001e20000100800 */
[----:B------:R-:W-:Y:S01]  /*10000*/  PRMT R222, RZ, 0x7610, R222 ;  /* 0x00007610ffde7816 */ /* 0x000fe200000000de */
[----:B----4-:R-:W-:-:S05]  /*10010*/  @!P0 IMAD.MOV.U32 R2, RZ, RZ, R226 ;  /* 0x000000ffff028224 */ /* 0x010fca00078e00e2 */
[----:B------:R1:W4:Y:S02]  /*10020*/  @!P0 LDG.E.U8 R216, desc[UR16][R2.64] ;  /* 0x0000001002d88981 */ /* 0x000324000c1e1100 */
[----:B-1----:R-:W-:Y:S02]  /*10030*/  @!P0 IMAD.MOV.U32 R2, RZ, RZ, R28 ;  /* 0x000000ffff028224 */ /* 0x002fe400078e001c */
[----:B------:R-:W-:-:S05]  /*10040*/  @!P0 IMAD.MOV.U32 R3, RZ, RZ, R29 ;  /* 0x000000ffff038224 */ /* 0x000fca00078e001d */
[----:B------:R1:W4:Y:S02]  /*10050*/  @!P0 LDG.E.U8 R215, desc[UR16][R2.64] ;  /* 0x0000001002d78981 */ /* 0x000324000c1e1100 */
[----:B-1----:R-:W-:Y:S02]  /*10060*/  @!P0 IMAD.MOV.U32 R2, RZ, RZ, R250 ;  /* 0x000000ffff028224 */ /* 0x002fe400078e00fa */
[----:B------:R-:W-:Y:S01]  /*10070*/  @!P0 IMAD.MOV.U32 R3, RZ, RZ, R249 ;  /* 0x000000ffff038224 */ /* 0x000fe200078e00f9 */
[----:B0-----:R-:W4:Y:S04]  /*10080*/  LDL.LU R250, [R1+0x2cc] ;  /* 0x0002cc0001fa7983 */ /* 0x001f280000300800 */
[----:B------:R0:W4:Y:S04]  /*10090*/  @!P0 LDG.E.U8 R214, desc[UR16][R2.64] ;  /* 0x0000001002d68981 */ /* 0x000128000c1e1100 */
[----:B------:R-:W-:Y:S01]  /*100a0*/  STL [R1+0x7e8], R249 ;  /* 0x0007e8f901007387 */ /* 0x000fe20000100800 */
[----:B0-----:R-:W-:-:S02]  /*100b0*/  @!P0 IMAD.MOV.U32 R2, RZ, RZ, R242 ;  /* 0x000000ffff028224 */ /* 0x001fc400078e00f2 */
[----:B------:R-:W-:Y:S01]  /*100c0*/  @!P0 IMAD.MOV.U32 R3, RZ, RZ, R241 ;  /* 0x000000ffff038224 */ /* 0x000fe200078e00f1 */
[----:B------:R0:W-:Y:S04]  /*100d0*/  STL [R1+0x7f4], R242 ;  /* 0x0007f4f201007387 */ /* 0x0001e80000100800 */
[----:B------:R1:W4:Y:S04]  /*100e0*/  @!P0 LDG.E.U8 R213, desc[UR16][R2.64] ;  /* 0x0000001002d58981 */ /* 0x000328000c1e1100 */
[----:B0-----:R-:W4:Y:S01]  /*100f0*/  LDL.LU R242, [R1+0x308] ;  /* 0x0003080001f27983 */ /* 0x001f220000300800 */
[----:B-1----:R-:W-:-:S02]  /*10100*/  @!P0 IMAD.MOV.U32 R2, RZ, RZ, R234 ;  /* 0x000000ffff028224 */ /* 0x002fc400078e00ea */
[----:B------:R-:W-:Y:S01]  /*10110*/  @!P0 IMAD.MOV.U32 R3, RZ, RZ, R233 ;  /* 0x000000ffff038224 */ /* 0x000fe200078e00e9 */
[----:B------:R-:W-:Y:S04]  /*10120*/  STL [R1+0x7f0], R241 ;  /* 0x0007f0f101007387 */ /* 0x000fe80000100800 */
[----:B------:R0:W-:Y:S04]  /*10130*/  STL [R1+0x7fc], R234 ;  /* 0x0007fcea01007387 */ /* 0x0001e80000100800 */
[----:B------:R3:W4:Y:S04]  /*10140*/  @!P0 LDG.E.U8 R212, desc[UR16][R2.64] ;  /* 0x0000001002d48981 */ /* 0x000728000c1e1100 */
[----:B0-----:R-:W4:Y:S04]  /*10150*/  LDL.LU R234, [R1+0x2ec] ;  /* 0x0002ec0001ea7983 */ /* 0x001f280000300800 */
[----:B------:R-:W-:Y:S01]  /*10160*/  STL [R1+0x7f8], R233 ;  /* 0x0007f8e901007387 */ /* 0x000fe20000100800 */
[----:B---3--:R-:W-:-:S02]  /*10170*/  @!P0 IMAD.MOV.U32 R2, RZ, RZ, R14 ;  /* 0x000000ffff028224 */ /* 0x008fc400078e000e */
[----:B--2---:R-:W-:Y:S01]  /*10180*/  @!P0 IMAD.MOV.U32 R3, RZ, RZ, R26 ;  /* 0x000000ffff038224 */ /* 0x004fe200078e001a */
[----:B------:R-:W2:Y:S04]  /*10190*/  LDL R14, [R1+0x4cc] ;  /* 0x0004cc00010e7983 */ /* 0x000ea80000100800 */
[----:B------:R-:W3:Y:S04]  /*101a0*/  LDL R26, [R1+0x4c8] ;  /* 0x0004c800011a7983 */ /* 0x000ee80000100800 */
[----:B------:R0:W4:Y:S01]  /*101b0*/  @!P0 LDG.E.U8 R222, desc[UR16][R2.64] ;  /* 0x0000001002de8981 */ /* 0x000122000c1e1100 */
[----:B------:R-:W-:-:S02]  /*101c0*/  PRMT R221, RZ, 0x7610, R221 ;  /* 0x00007610ffdd7816 */ /* 0x000fc400000000dd */
[----:B------:R-:W-:Y:S01]  /*101d0*/  PRMT R220, RZ, 0x7610, R220 ;  /* 0x00007610ffdc7816 */ /* 0x000fe200000000dc */
[----:B------:R-:W4:Y:S01]  /*101e0*/  LDL R44, [R1+0x408] ;  /* 0x00040800012c7983 */ /* 0x000f220000100800 */
[----:B------:R-:W-:Y:S02]  /*101f0*/  PRMT R219, RZ, 0x7610, R219 ;  /* 0x00007610ffdb7816 */ /* 0x000fe400000000db */
[----:B------:R-:W-:Y:S01]  /*10200*/  PRMT R218, RZ, 0x7610, R218 ;  /* 0x00007610ffda7816 */ /* 0x000fe200000000da */
[----:B------:R-:W4:Y:S01]  /*10210*/  LDL R43, [R1+0x3e8] ;  /* 0x0003e800012b7983 */ /* 0x000f220000100800 */
[----:B0-----:R-:W-:-:S03]  /*10220*/  @!P0 IMAD.MOV.U32 R2, RZ, RZ, R13 ;  /* 0x000000ffff028224 */ /* 0x001fc600078e000d */
[----:B------:R-:W4:Y:S01]  /*10230*/  LDL R13, [R1+0x4ac] ;  /* 0x0004ac00010d7983 */ /* 0x000f220000100800 */
[----:B------:R-:W-:-:S03]  /*10240*/  @!P0 IMAD.MOV.U32 R3, RZ, RZ, R38 ;  /* 0x000000ffff038224 */ /* 0x000fc600078e0026 */
[----:B------:R-:W4:Y:S04]  /*10250*/  LDL R38, [R1+0x4a8] ;  /* 0x0004a80001267983 */ /* 0x000f280000100800 */
[----:B------:R0:W4:Y:S01]  /*10260*/  @!P0 LDG.E.U8 R221, desc[UR16][R2.64] ;  /* 0x0000001002dd8981 */ /* 0x000122000c1e1100 */
[----:B------:R-:W-:Y:S02]  /*10270*/  PRMT R209, RZ, 0x7610, R209 ;  /* 0x00007610ffd17816 */ /* 0x000fe400000000d1 */
[----:B------:R-:W-:Y:S01]  /*10280*/  PRMT R205, RZ, 0x7610, R205 ;  /* 0x00007610ffcd7816 */ /* 0x000fe200000000cd */
[----:B------:R-:W4:Y:S04]  /*10290*/  LDL R42, [R1+0x3ec] ;  /* 0x0003ec00012a7983 */ /* 0x000f280000100800 */
[----:B------:R-:W4:Y:S01]  /*102a0*/  LDL R41, [R1+0x3c8] ;  /* 0x0003c80001297983 */ /* 0x000f220000100800 */
[----:B0-----:R-:W-:-:S02]  /*102b0*/  @!P0 IMAD.MOV.U32 R2, RZ, RZ, R36 ;  /* 0x000000ffff028224 */ /* 0x001fc400078e0024 */
[----:B------:R-:W-:Y:S01]  /*102c0*/  @!P0 IMAD.MOV.U32 R3, RZ, RZ, R37 ;  /* 0x000000ffff038224 */ /* 0x000fe200078e0025 */
[----:B------:R-:W4:Y:S04]  /*102d0*/  LDL R36, [R1+0x48c] ;  /* 0x00048c0001247983 */ /* 0x000f280000100800 */
[----:B------:R0:W4:Y:S04]  /*102e0*/  @!P0 LDG.E.U8 R220, desc[UR16][R2.64] ;  /* 0x0000001002dc8981 */ /* 0x000128000c1e1100 */
        /* <DEDUP_REMOVED lines=13> */
[----:B------:R-:W-:Y:S01]  /*103c0*/  PRMT R201, RZ, 0x7610, R201 ;  /* 0x00007610ffc97816 */ /* 0x000fe200000000c9 */
[----:B------:R-:W4:Y:S04]  /*103d0*/  LDL R40, [R1+0x3cc] ;  /* 0x0003cc0001287983 */ /* 0x000f280000100800 */
[----:B------:R2:W4:Y:S04]  /*103e0*/  @!P0 LDG.E.U8 R209, desc[UR16][R2.64] ;  /* 0x0000001002d18981 */ /* 0x000528000c1e1100 */
[----:B------:R-:W4:Y:S01]  /*103f0*/  LDL R39, [R1+0x3a8] ;  /* 0x0003a80001277983 */ /* 0x000f220000100800 */
[----:B--2---:R-:W-:-:S03]  /*10400*/  @!P0 IMAD.MOV.U32 R2, RZ, RZ, R14 ;  /* 0x000000ffff028224 */ /* 0x004fc600078e000e */
[----:B------:R-:W2:Y:S01]  /*10410*/  LDL R14, [R1+0x42c] ;  /* 0x00042c00010e7983 */ /* 0x000ea20000100800 */
[----:B---3--:R-:W-:-:S03]  /*10420*/  @!P0 IMAD.MOV.U32 R3, RZ, RZ, R26 ;  /* 0x000000ffff038224 */ /* 0x008fc600078e001a */
[----:B------:R-:W3:Y:S04]  /*10430*/  LDL R26, [R1+0x428] ;  /* 0x00042800011a7983 */ /* 0x000ee80000100800 */
[----:B------:R4:W3:Y:S02]  /*10440*/  @!P0 LDG.E.U8 R205, desc[UR16][R2.64] ;  /* 0x0000001002cd8981 */ /* 0x0008e4000c1e1100 */
[----:B----4-:R-:W-:Y:S02]  /*10450*/  @!P0 IMAD.MOV.U32 R2, RZ, RZ, R13 ;  /* 0x000000ffff028224 */ /* 0x010fe400078e000d */
[----:B------:R-:W4:Y:S01]  /*10460*/  LDL R13, [R1+0x40c] ;  /* 0x00040c00010d7983 */ /* 0x000f220000100800 */
[----:B------:R-:W-:-:S03]  /*10470*/  @!P0 IMAD.MOV.U32 R3, RZ, RZ, R38 ;  /* 0x000000ffff038224 */ /* 0x000fc600078e0026 */
[----:B------:R-:W4:Y:S01]  /*10480*/  LDL R38, [R1+0x3ac] ;  /* 0x0003ac0001267983 */ /* 0x000f220000100800 */
[----:B------:R-:W-:-:S03]  /*10490*/  PRMT R200, RZ, 0x7610, R200 ;  /* 0x00007610ffc87816 */ /* 0x000fc600000000c8 */
[----:B------:R0:W4:Y:S01]  /*104a0*/  @!P0 LDG.E.U8 R201, desc[UR16][R2.64] ;  /* 0x0000001002c98981 */ /* 0x000122000c1e1100 */
[----:B------:R-:W-:Y:S01]  /*104b0*/  PRMT R199, RZ, 0x7610, R199 ;  /* 0x00007610ffc77816 */ /* 0x000fe200000000c7 */
[----:B0-----:R-:W-:Y:S02]  /*104c0*/  @!P0 IMAD.MOV.U32 R2, RZ, RZ, R36 ;  /* 0x000000ffff028224 */ /* 0x001fe400078e0024 */
[----:B------:R-:W4:Y:S01]  /*104d0*/  LDL R36, [R1+0x38c] ;  /* 0x00038c0001247983 */ /* 0x000f220000100800 */
[----:B------:R-:W-:-:S03]  /*104e0*/  @!P0 IMAD.MOV.U32 R3, RZ, RZ, R37 ;  /* 0x000000ffff038224 */ /* 0x000fc600078e0025 */
[----:B------:R-:W4:Y:S04]  /*104f0*/  LDL R37, [R1+0x388] ;  /* 0x0003880001257983 */ /* 0x000f280000100800 */
[----:B------:R0:W4:Y:S01]  /*10500*/  @!P0 LDG.E.U8 R200, desc[UR16][R2.64] ;  /* 0x0000001002c88981 */ /* 0x000122000c1e1100 */
[----:B------:R-:W-:Y:S01]  /*10510*/  PRMT R198, RZ, 0x7610, R198 ;  /* 0x00007610ffc67816 */ /* 0x000fe200000000c6 */
[----:B0-----:R-:W-:Y:S02]  /*10520*/  @!P0 IMAD.MOV.U32 R2, RZ, RZ, R34 ;  /* 0x000000ffff028224 */ /* 0x001fe400078e0022 */
[----:B------:R-:W-:Y:S01]  /*10530*/  @!P0 IMAD.MOV.U32 R3, RZ, RZ, R35 ;  /* 0x000000ffff038224 */ /* 0x000fe200078e0023 */
[----:B------:R-:W4:Y:S04]  /*10540*/  LDL R34, [R1+0x36c] ;  /* 0x00036c0001227983 */ /* 0x000f280000100800 */
[----:B------:R-:W4:Y:S04]  /*10550*/  LDL R35, [R1+0x368] ;  /* 0x0003680001237983 */ /* 0x000f280000100800 */
[----:B------:R0:W4:Y:S01]  /*10560*/  @!P0 LDG.E.U8 R199, desc[UR16][R2.64] ;  /* 0x0000001002c78981 */ /* 0x000122000c1e1100 */
[----:B------:R-:W-:Y:S01]  /*10570*/  PRMT R194, RZ, 0x7610, R194 ;  /* 0x00007610ffc27816 */ /* 0x000fe200000000c2 */
[----:B0-----:R-:W-:-:S02]  /*10580*/  @!P0 IMAD.MOV.U32 R2, RZ, RZ, R31 ;  /* 0x000000ffff028224 */ /* 0x001fc400078e001f */
[----:B------:R-:W-:Y:S01]  /*10590*/  @!P0 IMAD.MOV.U32 R3, RZ, RZ, R33 ;  /* 0x000000ffff038224 */ /* 0x000fe200078e0021 */
[----:B------:R-:W4:Y:S04]  /*105a0*/  LDL R31, [R1+0x34c] ;  /* 0x00034c00011f7983 */ /* 0x000f280000100800 */
[----:B------:R-:W4:Y:S04]  /*105b0*/  LDL R33, [R1+0x348] ;  /* 0x0003480001217983 */ /* 0x000f280000100800 */
[----:B------:R2:W4:Y:S02]  /*105c0*/  @!P0 LDG.E.U8 R198, desc[UR16][R2.64] ;  /* 0x0000001002c68981 */ /* 0x000524000c1e1100 */
[----:B--2---:R-:W-:-:S02]  /*105d0*/  @!P0 IMAD.MOV.U32 R2, RZ, RZ, R14 ;  /* 0x000000ffff028224 */ /* 0x004fc400078e000e */
[----:B------:R-:W2:Y:S01]  /*105e0*/  LDL R14, [R1+0x32c] ;  /* 0x00032c00010e7983 */ /* 0x000ea20000100800 */
[----:B---3--:R-:W-:-:S03]  /*105f0*/  @!P0 IMAD.MOV.U32 R3, RZ, RZ, R26 ;  /* 0x000000ffff038224 */ /* 0x008fc600078e001a */
[----:B------:R-:W3:Y:S04]  /*10600*/  LDL R26, [R1+0x328] ;  /* 0x00032800011a7983 */ /* 0x000ee80000100800 */
[----:B------:R4:W3:Y:S02]  /*10610*/  @!P0 LDG.E.U8 R194, desc[UR16][R2.64] ;  /* 0x0000001002c28981 */ /* 0x0008e4000c1e1100 */
        /* <DEDUP_REMOVED lines=28> */
[----:B------:R-:W-:Y:S01]  /*107e0*/  @!P0 IMAD.MOV.U32 R3, RZ, RZ, R33 ;  /* 0x000000ffff038224 */ /* 0x000fe200078e0021 */
[----:B------:R-:W4:Y:S04]  /*107f0*/  LDL R31, [R1+0x24c] ;  /* 0x00024c00011f7983 */ /* 0x000f280000100800 */
[----:B------:R2:W4:Y:S02]  /*10800*/  @!P0 LDG.E.U8 R179, desc[UR16][R2.64] ;  /* 0x0000001002b38981 */ /* 0x000524000c1e1100 */
[----:B--2---:R-:W-:-:S02]  /*10810*/  @!P0 IMAD.MOV.U32 R2, RZ, RZ, R14 ;  /* 0x000000ffff028224 */ /* 0x004fc400078e000e */
[----:B---3--:R-:W-:Y:S02]  /*10820*/  @!P0 IMAD.MOV.U32 R3, RZ, RZ, R26 ;  /* 0x000000ffff038224 */ /* 0x008fe400078e001a */
[----:B------:R-:W2:Y:S04]  /*10830*/  LDL.LU R26, [R1+0x20c] ;  /* 0x00020c00011a7983 */ /* 0x000ea80000300800 */
[----:B------:R4:W3:Y:S02]  /*10840*/  @!P0 LDG.E.U8 R178, desc[UR16][R2.64] ;  /* 0x0000001002b28981 */ /* 0x0008e4000c1e1100 */
[----:B----4-:R-:W-:Y:S02]  /*10850*/  @!P0 IMAD.MOV.U32 R2, RZ, RZ, R13 ;  /* 0x000000ffff028224 */ /* 0x010fe400078e000d */
[----:B------:R-:W4:Y:S04]  /*10860*/  LDL.LU R13, [R1+0x228] ;  /* 0x00022800010d7983 */ /* 0x000f280000300800 */
[----:B------:R-:W2:Y:S04]  /*10870*/  LDL.LU R245, [R1+0x268] ;  /* 0x0002680001f57983 */ /* 0x000ea80000300800 */
[----:B------:R-:W3:Y:S04]  /*10880*/  LDL.LU R238, [R1+0x288] ;  /* 0x0002880001ee7983 */ /* 0x000ee80000300800 */
[----:B------:R-:W4:Y:S01]  /*10890*/  LDL.LU R14, [R1+0x26c] ;  /* 0x00026c00010e7983 */ /* 0x000f220000300800 */
[----:B------:R-:W0:Y:S03]  /*108a0*/  S2R R223, SR_TID.X ;  /* 0x0000000000df7919 */ /* 0x000e260000002100 */
[----:B------:R-:W-:Y:S01]  /*108b0*/  STL [R1+0x800], R242 ;  /* 0x000800f201007387 */ /* 0x000fe20000100800 */
[----:B------:R-:W-:-:S03]  /*108c0*/  PRMT R177, RZ, 0x7610, R177 ;  /* 0x00007610ffb17816 */ /* 0x000fc600000000b1 */
[----:B------:R-:W-:Y:S01]  /*108d0*/  STL [R1+0x808], R234 ;  /* 0x000808ea01007387 */ /* 0x000fe20000100800 */
[----:B------:R-:W-:-:S03]  /*108e0*/  @!P0 IMAD.MOV.U32 R3, RZ, RZ, R242 ;  /* 0x000000ffff038224 */ /* 0x000fc600078e00f2 */
[----:B------:R-:W-:Y:S04]  /*108f0*/  STL [R1+0x804], R252 ;  /* 0x000804fc01007387 */ /* 0x000fe80000100800 */
[----:B------:R-:W-:Y:S04]  /*10900*/  STL [R1+0x810], R250 ;  /* 0x000810fa01007387 */ /* 0x000fe80000100800 */
[----:B------:R-:W-:Y:S04]  /*10910*/  STL [R1+0x80c], R244 ;  /* 0x00080cf401007387 */ /* 0x000fe80000100800 */
[----:B------:R-:W-:Y:S04]  /*10920*/  STL [R1+0x818], R236 ;  /* 0x000818ec01007387 */ /* 0x000fe80000100800 */
[----:B------:R-:W-:Y:S01]  /*10930*/  STL [R1+0x814], R0 ;  /* 0x0008140001007387 */ /* 0x000fe20000100800 */
[----:B------:R-:W-:-:S03]  /*10940*/  PRMT R176, RZ, 0x7610, R176 ;  /* 0x00007610ffb07816 */ /* 0x000fc600000000b0 */
[----:B------:R1:W-:Y:S01]  /*10950*/  STL [R1+0x81c], R251 ;  /* 0x00081cfb01007387 */ /* 0x0003e20000100800 */
[----:B0-----:R-:W-:-:S03]  /*10960*/  LOP3.LUT R32, R223, 0x7f, RZ, 0xc0, !PT ;  /* 0x0000007fdf207812 */ /* 0x001fc600078ec0ff */
[----:B------:R-:W2:Y:S04]  /*10970*/  LDL.LU R207, [R1+0x22c] ;  /* 0x00022c0001cf7983 */ /* 0x000ea80000300800 */
[----:B------:R-:W2:Y:S04]  /*10980*/  LDL.LU R227, [R1+0x248] ;  /* 0x0002480001e37983 */ /* 0x000ea80000300800 */
[----:B------:R0:W2:Y:S01]  /*10990*/  @!P0 LDG.E.U8 R177, desc[UR16][R2.64] ;  /* 0x0000001002b18981 */ /* 0x0000a2000c1e1100 */
[----:B------:R-:W-:-:S03]  /*109a0*/  PRMT R175, RZ, 0x7610, R175 ;  /* 0x00007610ffaf7816 */ /* 0x000fc600000000af */
[----:B------:R1:W-:Y:S01]  /*109b0*/  STS.U8 [R32+UR12], R173 ;  /* 0x000000ad20007988 */ /* 0x0003e2000800000c */
[----:B------:R-:W-:-:S03]  /*109c0*/  PRMT R174, RZ, 0x7610, R174 ;  /* 0x00007610ffae7816 */ /* 0x000fc600000000ae */
[----:B------:R-:W2:Y:S01]  /*109d0*/  LDL.LU R223, [R1+0x208] ;  /* 0x0002080001df7983 */ /* 0x000ea20000300800 */
[----:B0-----:R-:W-:Y:S02]  /*109e0*/  @!P0 IMAD.MOV.U32 R2, RZ, RZ, R234 ;  /* 0x000000ffff028224 */ /* 0x001fe400078e00ea */
[----:B------:R-:W-:Y:S01]  /*109f0*/  @!P0 IMAD.MOV.U32 R3, RZ, RZ, R252 ;  /* 0x000000ffff038224 */ /* 0x000fe200078e00fc */
[----:B------:R0:W-:Y:S04]  /*10a00*/  STS.U8 [R32+UR12+0x200], R172 ;  /* 0x000200ac20007988 */ /* 0x0001e8000800000c */
[----:B------:R0:W-:Y:S04]  /*10a10*/  STS.U8 [R32+UR12+0x400], R171 ;  /* 0x000400ab20007988 */ /* 0x0001e8000800000c */
[----:B------:R0:W-:Y:S04]  /*10a20*/  STS.U8 [R32+UR12+0x600], R170 ;  /* 0x000600aa20007988 */ /* 0x0001e8000800000c */
[----:B------:R1:W2:Y:S04]  /*10a30*/  @!P0 LDG.E.U8 R176, desc[UR16][R2.64] ;  /* 0x0000001002b08981 */ /* 0x0002a8000c1e1100 */
[----:B------:R-:W-:Y:S04]  /*10a40*/  STS.U8 [R32+UR12+0x800], R169 ;  /* 0x000800a920007988 */ /* 0x000fe8000800000c */
[----:B------:R-:W-:Y:S01]  /*10a50*/  STS.U8 [R32+UR12+0xa00], R168 ;  /* 0x000a00a820007988 */ /* 0x000fe2000800000c */
[----:B-1----:R-:W-:-:S02]  /*10a60*/  @!P0 IMAD.MOV.U32 R2, RZ, RZ, R250 ;  /* 0x000000ffff028224 */ /* 0x002fc400078e00fa */
[----:B------:R-:W-:Y:S01]  /*10a70*/  @!P0 IMAD.MOV.U32 R3, RZ, RZ, R244 ;  /* 0x000000ffff038224 */ /* 0x000fe200078e00f4 */
[----:B------:R-:W-:Y:S04]  /*10a80*/  STS.U8 [R32+UR12+0xc00], R167 ;  /* 0x000c00a720007988 */ /* 0x000fe8000800000c */
[----:B------:R-:W-:Y:S04]  /*10a90*/  STS.U8 [R32+UR12+0xe00], R166 ;  /* 0x000e00a620007988 */ /* 0x000fe8000800000c */
[----:B------:R-:W-:Y:S04]  /*10aa0*/  STS.U8 [R32+UR12+0x1000], R165 ;  /* 0x001000a520007988 */ /* 0x000fe8000800000c */
[----:B------:R-:W-:Y:S04]  /*10ab0*/  STS.U8 [R32+UR12+0x1200], R152 ;  /* 0x0012009820007988 */ /* 0x000fe8000800000c */
        /* <DEDUP_REMOVED lines=12> */
[----:B-1----:R-:W-:-:S03]  /*10b80*/  @!P0 IMAD.MOV.U32 R2, RZ, RZ, R251 ;  /* 0x000000ffff028224 */ /* 0x002fc600078e00fb */
[----:B------:R-:W2:Y:S04]  /*10b90*/  LDL.LU R251, [R1+0x364] ;  /* 0x0003640001fb7983 */ /* 0x000ea80000300800 */
[----:B------:R-:W-:Y:S04]  /*10ba0*/  STS.U8 [R32+UR12+0x2400], R11 ;  /* 0x0024000b20007988 */ /* 0x000fe8000800000c */
[----:B------:R-:W2:Y:S04]  /*10bb0*/  LDL.LU R236, [R1+0x380] ;  /* 0x0003800001ec7983 */ /* 0x000ea80000300800 */
[----:B------:R-:W-:Y:S04]  /*10bc0*/  STS.U8 [R32+UR12+0x2600], R10 ;  /* 0x0026000a20007988 */ /* 0x000fe8000800000c */
[----:B------:R-:W2:Y:S04]  /*10bd0*/  LDL.LU R0, [R1+0x344] ;  /* 0x0003440001007983 */ /* 0x000ea80000300800 */
[----:B------:R-:W-:Y:S04]  /*10be0*/  STS.U8 [R32+UR12+0x2800], R9 ;  /* 0x0028000920007988 */ /* 0x000fe8000800000c */
[----:B------:R-:W2:Y:S01]  /*10bf0*/  LDL.LU R250, [R1+0x360] ;  /* 0x0003600001fa7983 */ /* 0x000ea20000300800 */
[----:B------:R-:W-:-:S03]  /*10c00*/  PRMT R173, RZ, 0x7610, R173 ;  /* 0x00007610ffad7816 */ /* 0x000fc600000000ad */
[----:B------:R-:W-:Y:S04]  /*10c10*/  STS.U8 [R32+UR12+0x2a00], R8 ;  /* 0x002a000820007988 */ /* 0x000fe8000800000c */
[----:B------:R-:W2:Y:S04]  /*10c20*/  LDL.LU R244, [R1+0x324] ;  /* 0x0003240001f47983 */ /* 0x000ea80000300800 */
        /* <DEDUP_REMOVED lines=9> */
[----:B------:R-:W2:Y:S01]  /*10cc0*/  LDL.LU R241, [R1+0x300] ;  /* 0x0003000001f17983 */ /* 0x000ea20000300800 */
[----:B0-----:R-:W-:-:S03]  /*10cd0*/  PRMT R172, RZ, 0x7610, R172 ;  /* 0x00007610ffac7816 */ /* 0x001fc600000000ac */
        /* <DEDUP_REMOVED lines=8> */
[----:B------:R0:W-:Y:S04]  /*10d60*/  STS.U8 [R32+UR12+0x3e00], R157 ;  /* 0x003e009d20007988 */ /* 0x0001e8000800000c */
[----:B------:R-:W2:Y:S01]  /*10d70*/  LDL.LU R229, [R1+0x284] ;  /* 0x0002840001e57983 */ /* 0x000ea20000300800 */
[----:B------:R-:W-:-:S02]  /*10d80*/  PRMT R171, RZ, 0x7610, R171 ;  /* 0x00007610ffab7816 */ /* 0x000fc400000000ab */
[----:B------:R-:W-:Y:S01]  /*10d90*/  PRMT R170, RZ, 0x7610, R170 ;  /* 0x00007610ffaa7816 */ /* 0x000fe200000000aa */
[----:B------:R-:W2:Y:S04]  /*10da0*/  LDL R40, [R1+0x560] ;  /* 0x0005600001287983 */ /* 0x000ea80000100800 */
[----:B0-----:R-:W2:Y:S01]  /*10db0*/  LDL R32, [R1+0x580] ;  /* 0x0005800001207983 */ /* 0x001ea20000100800 */
[----:B------:R-:W-:-:S03]  /*10dc0*/  PRMT R169, RZ, 0x7610, R169 ;  /* 0x00007610ffa97816 */ /* 0x000fc600000000a9 */
[----:B------:R-:W2:Y:S01]  /*10dd0*/  LDL R39, [R1+0x564] ;  /* 0x0005640001277983 */ /* 0x000ea20000100800 */
[----:B------:R-:W-:-:S03]  /*10de0*/  PRMT R168, RZ, 0x7610, R168 ;  /* 0x00007610ffa87816 */ /* 0x000fc600000000a8 */
[----:B------:R-:W2:Y:S04]  /*10df0*/  LDL R38, [R1+0x540] ;  /* 0x0005400001267983 */ /* 0x000ea80000100800 */
[----:B------:R-:W2:Y:S01]  /*10e00*/  LDL R37, [R1+0x544] ;  /* 0x0005440001257983 */ /* 0x000ea20000100800 */
[----:B------:R-:W-:-:S03]  /*10e10*/  PRMT R167, RZ, 0x7610, R167 ;  /* 0x00007610ffa77816 */ /* 0x000fc600000000a7 */
[----:B------:R-:W2:Y:S04]  /*10e20*/  LDL R36, [R1+0x520] ;  /* 0x0005200001247983 */ /* 0x000ea80000100800 */
[----:B------:R-:W2:Y:S04]  /*10e30*/  LDL R35, [R1+0x524] ;  /* 0x0005240001237983 */ /* 0x000ea80000100800 */
[----:B------:R-:W2:Y:S04]  /*10e40*/  LDL R34, [R1+0x500] ;  /* 0x0005000001227983 */ /* 0x000ea80000100800 */
[----:B------:R-:W2:Y:S01]  /*10e50*/  LDL R33, [R1+0x504] ;  /* 0x0005040001217983 */ /* 0x000ea20000100800 */
[----:B---3--:R-:W-:-:S05]  /*10e60*/  @!P0 IMAD.MOV.U32 R3, RZ, RZ, R238 ;  /* 0x000000ffff038224 */ /* 0x008fca00078e00ee */
[----:B------:R4:W3:Y:S02]  /*10e70*/  @!P0 LDG.E.U8 R173, desc[UR16][R2.64] ;  /* 0x0000001002ad8981 */ /* 0x0008e4000c1e1100 */
[----:B----4-:R-:W-:Y:S02]  /*10e80*/  @!P0 IMAD.MOV.U32 R2, RZ, RZ, R14 ;  /* 0x000000ffff028224 */ /* 0x010fe400078e000e */
[----:B--2---:R-:W-:-:S05]  /*10e90*/  @!P0 IMAD.MOV.U32 R3, RZ, RZ, R245 ;  /* 0x000000ffff038224 */ /* 0x004fca00078e00f5 */
[----:B------:R0:W2:Y:S02]  /*10ea0*/  @!P0 LDG.E.U8 R172, desc[UR16][R2.64] ;  /* 0x0000001002ac8981 */ /* 0x0000a4000c1e1100 */
[----:B0-----:R-:W-:Y:S02]  /*10eb0*/  @!P0 IMAD.MOV.U32 R2, RZ, RZ, R31 ;  /* 0x000000ffff028224 */ /* 0x001fe400078e001f */
[----:B------:R-:W4:Y:S01]  /*10ec0*/  LDL R31, [R1+0x780] ;  /* 0x00078000011f7983 */ /* 0x000f220000100800 */
[----:B------:R-:W-:-:S05]  /*10ed0*/  @!P0 IMAD.MOV.U32 R3, RZ, RZ, R227 ;  /* 0x000000ffff038224 */ /* 0x000fca00078e00e3 */
[----:B------:R0:W2:Y:S02]  /*10ee0*/  @!P0 LDG.E.U8 R171, desc[UR16][R2.64] ;  /* 0x0000001002ab8981 */ /* 0x0000a4000c1e1100 */
[----:B0-----:R-:W-:Y:S02]  /*10ef0*/  @!P0 IMAD.MOV.U32 R2, RZ, RZ, R207 ;  /* 0x000000ffff028224 */ /* 0x001fe400078e00cf */
[----:B------:R-:W-:-:S05]  /*10f00*/  @!P0 IMAD.MOV.U32 R3, RZ, RZ, R13 ;  /* 0x000000ffff038224 */ /* 0x000fca00078e000d */
[----:B------:R0:W2:Y:S02]  /*10f10*/  @!P0 LDG.E.U8 R170, desc[UR16][R2.64] ;  /* 0x0000001002aa8981 */ /* 0x0000a4000c1e1100 */
[----:B0-----:R-:W-:Y:S02]  /*10f20*/  @!P0 IMAD.MOV.U32 R2, RZ, RZ, R26 ;  /* 0x000000ffff028224 */ /* 0x001fe400078e001a */
[----:B------:R-:W-:-:S05]  /*10f30*/  @!P0 IMAD.MOV.U32 R3, RZ, RZ, R223 ;  /* 0x000000ffff038224 */ /* 0x000fca00078e00df */
[----:B------:R0:W2:Y:S02]  /*10f40*/  @!P0 LDG.E.U8 R169, desc[UR16][R2.64] ;  /* 0x0000001002a98981 */ /* 0x0000a4000c1e1100 */
[----:B0-----:R-:W-:Y:S02]  /*10f50*/  @!P0 IMAD.MOV.U32 R2, RZ, RZ, R248 ;  /* 0x000000ffff028224 */ /* 0x001fe400078e00f8 */
[----:B------:R-:W-:Y:S01]  /*10f60*/  @!P0 IMAD.MOV.U32 R3, RZ, RZ, R247 ;  /* 0x000000ffff038224 */ /* 0x000fe200078e00f7 */
[----:B------:R0:W-:Y:S04]  /*10f70*/  STL [R1+0x824], R248 ;  /* 0x000824f801007387 */ /* 0x0001e80000100800 */
[----:B------:R1:W2:Y:S01]  /*10f80*/  @!P0 LDG.E.U8 R168, desc[UR16][R2.64] ;  /* 0x0000001002a88981 */ /* 0x0002a2000c1e1100 */
[----:B------:R-:W-:-:S03]  /*10f90*/  PRMT R166, RZ, 0x7610, R166 ;  /* 0x00007610ffa67816 */ /* 0x000fc600000000a6 */
[----:B0-----:R-:W3:Y:S01]  /*10fa0*/  LDL.LU R248, [R1+0x384] ;  /* 0x0003840001f87983 */ /* 0x001ee20000300800 */
[----:B-1----:R-:W-:Y:S02]  /*10fb0*/  @!P0 IMAD.MOV.U32 R2, RZ, RZ, R240 ;  /* 0x000000ffff028224 */ /* 0x002fe400078e00f0 */
[----:B------:R-:W-:Y:S01]  /*10fc0*/  @!P0 IMAD.MOV.U32 R3, RZ, RZ, R239 ;  /* 0x000000ffff038224 */ /* 0x000fe200078e00ef */
[----:B------:R0:W-:Y:S04]  /*10fd0*/  STL [R1+0x820], R247 ;  /* 0x000820f701007387 */ /* 0x0001e80000100800 */
[----:B------:R1:W2:Y:S04]  /*10fe0*/  @!P0 LDG.E.U8 R167, desc[UR16][R2.64] ;  /* 0x0000001002a78981 */ /* 0x0002a8000c1e1100 */
[----:B0-----:R-:W3:Y:S04]  /*10ff0*/  LDL.LU R247, [R1+0x3a0] ;  /* 0x0003a00001f77983 */ /* 0x001ee80000300800 */
[----:B------:R0:W-:Y:S01]  /*11000*/  STL [R1+0x82c], R240 ;  /* 0x00082cf001007387 */ /* 0x0001e20000100800 */
[----:B-1----:R-:W-:-:S02]  /*11010*/  @!P0 IMAD.MOV.U32 R2, RZ, RZ, R232 ;  /* 0x000000ffff028224 */ /* 0x002fc400078e00e8 */
[----:B------:R-:W-:-:S05]  /*11020*/  @!P0 IMAD.MOV.U32 R3, RZ, RZ, R231 ;  /* 0x000000ffff038224 */ /* 0x000fca00078e00e7 */
[----:B------:R1:W2:Y:S04]  /*11030*/  @!P0 LDG.E.U8 R166, desc[UR16][R2.64] ;  /* 0x0000001002a68981 */ /* 0x0002a8000c1e1100 */
[----:B0-----:R-:W3:Y:S04]  /*11040*/  LDL.LU R240, [R1+0x3a4] ;  /* 0x0003a40001f07983 */ /* 0x001ee80000300800 */
[----:B------:R0:W-:Y:S04]  /*11050*/  STL [R1+0x828], R239 ;  /* 0x000828ef01007387 */ /* 0x0001e80000100800 */
[----:B0-----:R-:W2:Y:S04]  /*11060*/  LDL.LU R239, [R1+0x3c0] ;  /* 0x0003c00001ef7983 */ /* 0x001ea80000300800 */
[----:B------:R0:W-:Y:S04]  /*11070*/  STL [R1+0x834], R232 ;  /* 0x000834e801007387 */ /* 0x0001e80000100800 */
[----:B0-----:R-:W3:Y:S04]  /*11080*/  LDL.LU R232, [R1+0x3c4] ;  /* 0x0003c40001e87983 */ /* 0x001ee80000300800 */
[----:B------:R0:W-:Y:S04]  /*11090*/  STL [R1+0x830], R231 ;  /* 0x000830e701007387 */ /* 0x0001e80000100800 */
[----:B0-----:R-:W2:Y:S04]  /*110a0*/  LDL.LU R231, [R1+0x3e0] ;  /* 0x0003e00001e77983 */ /* 0x001ea80000300800 */
[----:B------:R-:W3:Y:S04]  /*110b0*/  LDL R45, [R1+0x4c0] ;  /* 0x0004c000012d7983 */ /* 0x000ee80000100800 */
[----:B------:R-:W2:Y:S01]  /*110c0*/  LDL R44, [R1+0x4c4] ;  /* 0x0004c400012c7983 */ /* 0x000ea20000100800 */
[----:B-1----:R-:W-:-:S03]  /*110d0*/  @!P0 IMAD.MOV.U32 R3, RZ, RZ, R32 ;  /* 0x000000ffff038224 */ /* 0x002fc600078e0020 */
[----:B------:R-:W3:Y:S01]  /*110e0*/  LDL R32, [R1+0x4e0] ;  /* 0x0004e00001207983 */ /* 0x000ee20000100800 */
[----:B----4-:R-:W-:-:S03]  /*110f0*/  @!P0 IMAD.MOV.U32 R2, RZ, RZ, R31 ;  /* 0x000000ffff028224 */ /* 0x010fc600078e001f */
[----:B------:R-:W4:Y:S01]  /*11100*/  LDL R31, [R1+0x4e4] ;  /* 0x0004e400011f7983 */ /* 0x000f220000100800 */
[----:B------:R-:W-:-:S03]  /*11110*/  PRMT R165, RZ, 0x7610, R165 ;  /* 0x00007610ffa57816 */ /* 0x000fc600000000a5 */
[----:B------:R0:W-:Y:S04]  /*11120*/  STS.U8 [R228+UR12+0xe80], R184 ;  /* 0x000e80b8e4007988 */ /* 0x0001e8000800000c */
[----:B------:R1:W-:Y:S04]  /*11130*/  STS.U8 [R228+UR12+0xc80], R164 ;  /* 0x000c80a4e4007988 */ /* 0x0003e8000800000c */
[----:B------:R1:W2:Y:S04]  /*11140*/  @!P0 LDG.E.U8 R165, desc[UR16][R2.64] ;  /* 0x0000001002a58981 */ /* 0x0002a8000c1e1100 */
[----:B0-----:R-:W2:Y:S04]  /*11150*/  LDL.LU R184, [R1+0x200] ;  /* 0x0002000001b87983 */ /* 0x001ea80000300800 */
[----:B------:R-:W2:Y:S04]  /*11160*/  LDL R43, [R1+0x4a0] ;  /* 0x0004a000012b7983 */ /* 0x000ea80000100800 */
[----:B------:R-:W2:Y:S01]  /*11170*/  LDL R42, [R1+0x4a4] ;  /* 0x0004a400012a7983 */ /* 0x000ea20000100800 */
[----:B-1----:R-:W-:Y:S01]  /*11180*/  PRMT R164, RZ, 0x7610, R164 ;  /* 0x00007610ffa47816 */ /* 0x002fe200000000a4 */
[----:B------:R-:W-:-:S02]  /*11190*/  @!P0 IMAD.MOV.U32 R2, RZ, RZ, R39 ;  /* 0x000000ffff028224 */ /* 0x000fc400078e0027 */
[----:B------:R-:W-:Y:S01]  /*111a0*/  @!P0 IMAD.MOV.U32 R3, RZ, RZ, R40 ;  /* 0x000000ffff038224 */ /* 0x000fe200078e0028 */
[----:B------:R-:W2:Y:S04]  /*111b0*/  LDL R41, [R1+0x480] ;  /* 0x0004800001297983 */ /* 0x000ea80000100800 */
[----:B------:R-:W2:Y:S04]  /*111c0*/  LDL R40, [R1+0x484] ;  /* 0x0004840001287983 */ /* 0x000ea80000100800 */
[----:B------:R0:W-:Y:S04]  /*111d0*/  STS.U8 [R228+UR12+0xa80], R163 ;  /* 0x000a80a3e4007988 */ /* 0x0001e8000800000c */
[----:B------:R1:W2:Y:S04]  /*111e0*/  @!P0 LDG.E.U8 R164, desc[UR16][R2.64] ;  /* 0x0000001002a48981 */ /* 0x0002a8000c1e1100 */
[----:B------:R-:W2:Y:S01]  /*111f0*/  LDL R39, [R1+0x460] ;  /* 0x0004600001277983 */ /* 0x000ea20000100800 */
[----:B0-----:R-:W-:Y:S01]  /*11200*/  PRMT R163, RZ, 0x7610, R163 ;  /* 0x00007610ffa37816 */ /* 0x001fe200000000a3 */
[----:B-1----:R-:W-:-:S02]  /*11210*/  @!P0 IMAD.MOV.U32 R2, RZ, RZ, R37 ;  /* 0x000000ffff028224 */ /* 0x002fc400078e0025 */
[----:B------:R-:W-:Y:S01]  /*11220*/  @!P0 IMAD.MOV.U32 R3, RZ, RZ, R38 ;  /* 0x000000ffff038224 */ /* 0x000fe200078e0026 */
[----:B------:R0:W-:Y:S04]  /*11230*/  STS.U8 [R228+UR12+0x880], R162 ;  /* 0x000880a2e4007988 */ /* 0x0001e8000800000c */
[----:B------:R-:W2:Y:S04]  /*11240*/  LDL R38, [R1+0x464] ;  /* 0x0004640001267983 */ /* 0x000ea80000100800 */
[----:B------:R1:W2:Y:S01]  /*11250*/  @!P0 LDG.E.U8 R163, desc[UR16][R2.64] ;  /* 0x0000001002a38981 */ /* 0x0002a2000c1e1100 */
[----:B0-----:R-:W-:-:S03]  /*11260*/  PRMT R162, RZ, 0x7610, R162 ;  /* 0x00007610ffa27816 */ /* 0x001fc600000000a2 */
[----:B------:R-:W2:Y:S01]  /*11270*/  LDL R37, [R1+0x440] ;  /* 0x0004400001257983 */ /* 0x000ea20000100800 */
[----:B-1----:R-:W-:Y:S02]  /*11280*/  @!P0 IMAD.MOV.U32 R2, RZ, RZ, R35 ;  /* 0x000000ffff028224 */ /* 0x002fe400078e0023 */
        /* <DEDUP_REMOVED lines=8> */
[----:B------:R-:W2:Y:S04]  /*11310*/  LDL R33, [R1+0x400] ;  /* 0x0004000001217983 */ /* 0x000ea80000100800 */
[----:B------:R-:W2:Y:S04]  /*11320*/  LDL R34, [R1+0x424] ;  /* 0x0004240001227983 */ /* 0x000ea80000100800 */
[----:B------:R3:W2:Y:S02]  /*11330*/  @!P0 LDG.E.U8 R161, desc[UR16][R2.64] ;  /* 0x0000001002a18981 */ /* 0x0006a4000c1e1100 */
[----:B---3--:R-:W-:-:S02]  /*11340*/  @!P0 IMAD.MOV.U32 R3, RZ, RZ, R32 ;  /* 0x000000ffff038224 */ /* 0x008fc400078e0020 */
[----:B------:R-:W3:Y:S01]  /*11350*/  LDL R32, [R1+0x404] ;  /* 0x0004040001207983 */ /* 0x000ee20000100800 */
[----:B----4-:R-:W-:-:S03]  /*11360*/  @!P0 IMAD.MOV.U32 R2, RZ, RZ, R31 ;  /* 0x000000ffff028224 */ /* 0x010fc600078e001f */
[----:B------:R-:W4:Y:S04]  /*11370*/  LDL R31, [R1+0x3e4] ;  /* 0x0003e400011f7983 */ /* 0x000f280000100800 */
[----:B------:R0:W-:Y:S04]  /*11380*/  STS.U8 [R228+UR12+0x480], R160 ;  /* 0x000480a0e4007988 */ /* 0x0001e8000800000c */
[----:B------:R1:W-:Y:S01]  /*11390*/  STS.U8 [R228+UR12+0x280], R159 ;  /* 0x0002809fe4007988 */ /* 0x0003e2000800000c */
[----:B0-----:R-:W-:Y:S02]  /*113a0*/  PRMT R160, RZ, 0x7610, R160 ;  /* 0x00007610ffa07816 */ /* 0x001fe400000000a0 */
[----:B-1----:R-:W-:-:S04]  /*113b0*/  PRMT R159, RZ, 0x7610, R159 ;  /* 0x00007610ff9f7816 */ /* 0x002fc8000000009f */
[----:B------:R2:W4:Y:S04]  /*113c0*/  @!P0 LDG.E.U8 R160, desc[UR16][R2.64] ;  /* 0x0000001002a08981 */ /* 0x000528000c1e1100 */
[----:B------:R0:W-:Y:S01]  /*113d0*/  STS.U8 [R228+UR12+0x80], R158 ;  /* 0x0000809ee4007988 */ /* 0x0001e2000800000c */
[----:B--2---:R-:W-:Y:S02]  /*113e0*/  @!P0 IMAD.MOV.U32 R2, RZ, RZ, R44 ;  /* 0x000000ffff028224 */ /* 0x004fe400078e002c */
[----:B------:R-:W-:Y:S01]  /*113f0*/  @!P0 IMAD.MOV.U32 R3, RZ, RZ, R45 ;  /* 0x000000ffff038224 */ /* 0x000fe200078e002d */
[----:B0-----:R-:W-:-:S04]  /*11400*/  PRMT R158, RZ, 0x7610, R158 ;  /* 0x00007610ff9e7816 */ /* 0x001fc8000000009e */
[----:B------:R0:W2:Y:S01]  /*11410*/  @!P0 LDG.E.U8 R159, desc[UR16][R2.64] ;  /* 0x00000010029f8981 */ /* 0x0000a2000c1e1100 */
[----:B------:R-:W-:Y:S01]  /*11420*/  PRMT R157, RZ, 0x7610, R157 ;  /* 0x00007610ff9d7816 */ /* 0x000fe2000000009d */
[----:B0-----:R-:W-:Y:S02]  /*11430*/  @!P0 IMAD.MOV.U32 R2, RZ, RZ, R42 ;  /* 0x000000ffff028224 */ /* 0x001fe400078e002a */
[----:B------:R-:W-:-:S05]  /*11440*/  @!P0 IMAD.MOV.U32 R3, RZ, RZ, R43 ;  /* 0x000000ffff038224 */ /* 0x000fca00078e002b */
        /* <DEDUP_REMOVED lines=13> */
[----:B------:R-:W-:-:S03]  /*11520*/  PRMT R152, RZ, 0x7610, R152 ;  /* 0x00007610ff987816 */ /* 0x000fc60000000098 */
[----:B------:R1:W-:Y:S01]  /*11530*/  STS.U8 [R228+UR12+0x1680], R190 ;  /* 0x001680bee4007988 */ /* 0x0003e2000800000c */
[----:B0-----:R-:W-:Y:S02]  /*11540*/  @!P0 IMAD.MOV.U32 R2, RZ, RZ, R34 ;  /* 0x000000ffff028224 */ /* 0x001fe400078e0022 */
[----:B------:R-:W-:Y:S01]  /*11550*/  @!P0 IMAD.MOV.U32 R3, RZ, RZ, R35 ;  /* 0x000000ffff038224 */ /* 0x000fe200078e0023 */
[----:B------:R0:W-:Y:S04]  /*11560*/  STS.U8 [R228+UR12+0x1a80], R192 ;  /* 0x001a80c0e4007988 */ /* 0x0001e8000800000c */
[----:B-1----:R-:W2:Y:S04]  /*11570*/  LDL.LU R190, [R1+0x220] ;  /* 0x0002200001be7983 */ /* 0x002ea80000300800 */
[----:B------:R1:W2:Y:S04]  /*11580*/  @!P0 LDG.E.U8 R153, desc[UR16][R2.64] ;  /* 0x0000001002998981 */ /* 0x0002a8000c1e1100 */
[----:B0-----:R-:W2:Y:S04]  /*11590*/  LDL.LU R192, [R1+0x204] ;  /* 0x0002040001c07983 */ /* 0x001ea80000300800 */
[----:B------:R0:W-:Y:S01]  /*115a0*/  STS.U8 [R228+UR12+0x2480], R202 ;  /* 0x002480cae4007988 */ /* 0x0001e2000800000c */
[----:B-1----:R-:W-:-:S03]  /*115b0*/  @!P0 IMAD.MOV.U32 R3, RZ, RZ, R33 ;  /* 0x000000ffff038224 */ /* 0x002fc600078e0021 */
[----:B------:R1:W-:Y:S04]  /*115c0*/  STS.U8 [R228+UR12+0x1880], R191 ;  /* 0x001880bfe4007988 */ /* 0x0003e8000800000c */
[----:B------:R1:W-:Y:S04]  /*115d0*/  STS.U8 [R228+UR12+0x1480], R188 ;  /* 0x001480bce4007988 */ /* 0x0003e8000800000c */
[----:B0-----:R-:W2:Y:S01]  /*115e0*/  LDL.LU R202, [R1+0x240] ;  /* 0x0002400001ca7983 */ /* 0x001ea20000300800 */
[----:B-1----:R-:W-:-:S03]  /*115f0*/  IMAD.MOV.U32 R191, RZ, RZ, R13 ;  /* 0x000000ffffbf7224 */ /* 0x002fc600078e000d */
[----:B------:R0:W-:Y:S01]  /*11600*/  STS.U8 [R228+UR12+0x1c80], R193 ;  /* 0x001c80c1e4007988 */ /* 0x0001e2000800000c */
[----:B------:R-:W-:-:S03]  /*11610*/  IMAD.MOV.U32 R188, RZ, RZ, R24 ;  /* 0x000000ffffbc7224 */ /* 0x000fc600078e0018 */
[----:B------:R-:W2:Y:S04]  /*11620*/  LDL.LU R237, [R1+0x264] ;  /* 0x0002640001ed7983 */ /* 0x000ea80000300800 */
[----:B------:R1:W-:Y:S01]  /*11630*/  STS.U8 [R228+UR12+0x1e80], R195 ;  /* 0x001e80c3e4007988 */ /* 0x0003e2000800000c */
[----:B0-----:R-:W-:-:S03]  /*11640*/  IMAD.MOV.U32 R193, RZ, RZ, R25 ;  /* 0x000000ffffc17224 */ /* 0x001fc600078e0019 */
[----:B------:R0:W-:Y:S04]  /*11650*/  STS.U8 [R228+UR12+0x2080], R196 ;  /* 0x002080c4e4007988 */ /* 0x0001e8000800000c */
[----:B------:R-:W2:Y:S01]  /*11660*/  LDL.LU R13, [R1+0x2a0] ;  /* 0x0002a000010d7983 */ /* 0x000ea20000300800 */
[----:B-1----:R-:W-:-:S03]  /*11670*/  IMAD.MOV.U32 R195, RZ, RZ, R26 ;  /* 0x000000ffffc37224 */ /* 0x002fc600078e001a */
[----:B------:R1:W-:Y:S01]  /*11680*/  STS.U8 [R228+UR12+0x1280], R187 ;  /* 0x001280bbe4007988 */ /* 0x0003e2000800000c */
[----:B0-----:R-:W-:-:S03]  /*11690*/  IMAD.MOV.U32 R196, RZ, RZ, R27 ;  /* 0x000000ffffc47224 */ /* 0x001fc600078e001b */
[----:B------:R0:W-:Y:S04]  /*116a0*/  STS.U8 [R228+UR12+0x2280], R197 ;  /* 0x002280c5e4007988 */ /* 0x0001e8000800000c */
[----:B------:R-:W2:Y:S01]  /*116b0*/  LDL.LU.64 R24, [R1] ;  /* 0x0000000001187983 */ /* 0x000ea20000300a00 */
[----:B-1----:R-:W-:-:S03]  /*116c0*/  IMAD.MOV.U32 R187, RZ, RZ, R29 ;  /* 0x000000ffffbb7224 */ /* 0x002fc600078e001d */
[----:B------:R1:W-:Y:S01]  /*116d0*/  STS.U8 [R228+UR12+0x1080], R186 ;  /* 0x001080bae4007988 */ /* 0x0003e2000800000c */
[----:B0-----:R-:W-:-:S03]  /*116e0*/  IMAD.MOV.U32 R197, RZ, RZ, R28 ;  /* 0x000000ffffc57224 */ /* 0x001fc600078e001c */
[----:B------:R-:W2:Y:S04]  /*116f0*/  LDL.LU.64 R26, [R1+0x8] ;  /* 0x00000800011a7983 */ /* 0x000ea80000300a00 */
[----:B------:R-:W2:Y:S01]  /*11700*/  LDL.LU.64 R28, [R1+0x10] ;  /* 0x00001000011c7983 */ /* 0x000ea20000300a00 */
[----:B-1----:R-:W-:Y:S02]  /*11710*/  IMAD.MOV.U32 R186, RZ, RZ, R30 ;  /* 0x000000ffffba7224 */ /* 0x002fe400078e001e */
[----:B---3--:R-:W-:-:S05]  /*11720*/  @!P0 IMAD.MOV.U32 R2, RZ, RZ, R32 ;  /* 0x000000ffff028224 */ /* 0x008fca00078e0020 */
[----:B------:R4:W3:Y:S01]  /*11730*/  @!P0 LDG.E.U8 R152, desc[UR16][R2.64] ;  /* 0x0000001002988981 */ /* 0x0008e2000c1e1100 */
[----:B------:R-:W-:Y:S01]  /*11740*/  PRMT R23, RZ, 0x7610, R23 ;  /* 0x00007610ff177816 */ /* 0x000fe20000000017 */
[----:B----4-:R-:W-:Y:S02]  /*11750*/  @!P0 IMAD.MOV.U32 R2, RZ, RZ, R31 ;  /* 0x000000ffff028224 */ /* 0x010fe400078e001f */
[----:B------:R-:W4:Y:S04]  /*11760*/  LDL.LU.64 R30, [R1+0x18] ;  /* 0x00001800011e7983 */ /* 0x000f280000300a00 */
        /* <DEDUP_REMOVED lines=50> */
[----:B------:R-:W4:Y:S01]  /*11a90*/  LDL.LU.64 R132, [R1+0x1b0] ;  /* 0x0001b00001847983 */ /* 0x000f220000300a00 */
[----:B------:R-:W-:-:S03]  /*11aa0*/  @!P0 IMAD.MOV.U32 R3, RZ, RZ, R231 ;  /* 0x000000ffff038224 */ /* 0x000fc600078e00e7 */
        /* <DEDUP_REMOVED lines=9> */
[----:B------:R0:W4:Y:S04]  /*11b40*/  @!P0 LDG.E.U8 R23, desc[UR16][R2.64] ;  /* 0x0000001002178981 */ /* 0x000128000c1e1100 */
[----:B------:R-:W2:Y:S01]  /*11b50*/  LDL.LU R3, [R1+0x21c] ;  /* 0x00021c0001037983 */ /* 0x000ea20000300800 */
[----:B------:R-:W-:Y:S01]  /*11b60*/  PRMT R22, RZ, 0x7610, R22 ;  /* 0x00007610ff167816 */ /* 0x000fe20000000016 */
[----:B0-----:R-:W-:-:S02]  /*11b70*/  @!P0 IMAD.MOV.U32 R2, RZ, RZ, R232 ;  /* 0x000000ffff028224 */ /* 0x001fc400078e00e8 */
[----:B------:R2:W-:Y:S01]  /*11b80*/  STS.U8 [R228+UR12+0x2680], R203 ;  /* 0x002680cbe4007988 */ /* 0x0005e2000800000c */
[----:B------:R-:W-:-:S03]  /*11b90*/  PRMT R21, RZ, 0x7610, R21 ;  /* 0x00007610ff157816 */ /* 0x000fc60000000015 */
[----:B------:R0:W-:Y:S01]  /*11ba0*/  STS.U8 [R228+UR12+0x2880], R204 ;  /* 0x002880cce4007988 */ /* 0x0001e2000800000c */
[----:B------:R-:W-:-:S03]  /*11bb0*/  PRMT R20, RZ, 0x7610, R20 ;  /* 0x00007610ff147816 */ /* 0x000fc60000000014 */
[----:B------:R1:W-:Y:S01]  /*11bc0*/  STS.U8 [R228+UR12+0x2a80], R206 ;  /* 0x002a80cee4007988 */ /* 0x0003e2000800000c */
[----:B--2---:R-:W-:Y:S02]  /*11bd0*/  IMAD.MOV.U32 R203, RZ, RZ, R3 ;  /* 0x000000ffffcb7224 */ /* 0x004fe400078e0003 */
[----:B------:R-:W-:-:S05]  /*11be0*/  @!P0 IMAD.MOV.U32 R3, RZ, RZ, R239 ;  /* 0x000000ffff038224 */ /* 0x000fca00078e00ef */
[----:B------:R2:W4:Y:S02]  /*11bf0*/  @!P0 LDG.E.U8 R22, desc[UR16][R2.64] ;  /* 0x0000001002168981 */ /* 0x000524000c1e1100 */
[----:B--2---:R-:W-:Y:S02]  /*11c00*/  IMAD.MOV.U32 R3, RZ, RZ, R207 ;  /* 0x000000ffff037224 */ /* 0x004fe400078e00cf */
[----:B------:R-:W-:Y:S01]  /*11c10*/  @!P0 IMAD.MOV.U32 R2, RZ, RZ, R240 ;  /* 0x000000ffff028224 */ /* 0x000fe200078e00f0 */
[----:B------:R-:W2:Y:S01]  /*11c20*/  LDL.LU R207, [R1+0xae4] ;  /* 0x000ae40001cf7983 */ /* 0x000ea20000300800 */
[----:B0-----:R-:W-:Y:S02]  /*11c30*/  IMAD.MOV.U32 R204, RZ, RZ, R3 ;  /* 0x000000ffffcc7224 */ /* 0x001fe400078e0003 */
[----:B------:R-:W-:Y:S01]  /*11c40*/  @!P0 IMAD.MOV.U32 R3, RZ, RZ, R247 ;  /* 0x000000ffff038224 */ /* 0x000fe200078e00f7 */
[----:B-1----:R-:W3:Y:S04]  /*11c50*/  LDL.LU R206, [R1+0x224] ;  /* 0x0002240001ce7983 */ /* 0x002ee80000300800 */
[----:B------:R0:W4:Y:S02]  /*11c60*/  @!P0 LDG.E.U8 R21, desc[UR16][R2.64] ;  /* 0x0000001002158981 */ /* 0x000124000c1e1100 */
[----:B0-----:R-:W-:-:S02]  /*11c70*/  @!P0 IMAD.MOV.U32 R2, RZ, RZ, R248 ;  /* 0x000000ffff028224 */ /* 0x001fc400078e00f8 */
[----:B------:R-:W-:-:S05]  /*11c80*/  @!P0 IMAD.MOV.U32 R3, RZ, RZ, R236 ;  /* 0x000000ffff038224 */ /* 0x000fca00078e00ec */
[----:B------:R0:W4:Y:S04]  /*11c90*/  @!P0 LDG.E.U8 R20, desc[UR16][R2.64] ;  /* 0x0000001002148981 */ /* 0x000128000c1e1100 */
[----:B------:R-:W3:Y:S01]  /*11ca0*/  LDL.LU R3, [R1+0x250] ;  /* 0x0002500001037983 */ /* 0x000ee20000300800 */
[----:B------:R-:W-:Y:S01]  /*11cb0*/  PRMT R19, RZ, 0x7610, R19 ;  /* 0x00007610ff137816 */ /* 0x000fe20000000013 */
[----:B0-----:R-:W-:Y:S02]  /*11cc0*/  @!P0 IMAD.MOV.U32 R2, RZ, RZ, R251 ;  /* 0x000000ffff028224 */ /* 0x001fe400078e00fb */
[----:B--2---:R3:W-:Y:S02]  /*11cd0*/  STS.U8 [R228+UR12+0x2c80], R207 ;  /* 0x002c80cfe4007988 */ /* 0x0047e4000800000c */
[----:B---3--:R-:W-:-:S02]  /*11ce0*/  IMAD.MOV.U32 R207, RZ, RZ, R3 ;  /* 0x000000ffffcf7224 */ /* 0x008fc400078e0003 */
[----:B------:R-:W-:-:S05]  /*11cf0*/  @!P0 IMAD.MOV.U32 R3, RZ, RZ, R250 ;  /* 0x000000ffff038224 */ /* 0x000fca00078e00fa */
[----:B------:R0:W2:Y:S04]  /*11d00*/  @!P0 LDG.E.U8 R19, desc[UR16][R2.64] ;  /* 0x0000001002138981 */ /* 0x0000a8000c1e1100 */
[----:B------:R-:W3:Y:S01]  /*11d10*/  LDL.LU R3, [R1+0x23c] ;  /* 0x00023c0001037983 */ /* 0x000ee20000300800 */
[----:B------:R-:W-:Y:S01]  /*11d20*/  PRMT R18, RZ, 0x7610, R18 ;  /* 0x00007610ff127816 */ /* 0x000fe20000000012 */
[----:B0-----:R-:W-:Y:S02]  /*11d30*/  @!P0 IMAD.MOV.U32 R2, RZ, RZ, R0 ;  /* 0x000000ffff028224 */ /* 0x001fe400078e0000 */
[----:B------:R3:W-:Y:S02]  /*11d40*/  STS.U8 [R228+UR12+0x2e80], R208 ;  /* 0x002e80d0e4007988 */ /* 0x0007e4000800000c */
[----:B---3--:R-:W-:-:S02]  /*11d50*/  IMAD.MOV.U32 R208, RZ, RZ, R3 ;  /* 0x000000ffffd07224 */ /* 0x008fc400078e0003 */
[----:B------:R-:W-:-:S05]  /*11d60*/  @!P0 IMAD.MOV.U32 R3, RZ, RZ, R234 ;  /* 0x000000ffff038224 */ /* 0x000fca00078e00ea */
[----:B------:R0:W3:Y:S04]  /*11d70*/  @!P0 LDG.E.U8 R18, desc[UR16][R2.64] ;  /* 0x0000001002128981 */ /* 0x0000e8000c1e1100 */
[----:B------:R-:W4:Y:S01]  /*11d80*/  LDL.LU R3, [R1+0x258] ;  /* 0x0002580001037983 */ /* 0x000f220000300800 */
[----:B------:R-:W-:Y:S01]  /*11d90*/  PRMT R17, RZ, 0x7610, R17 ;  /* 0x00007610ff117816 */ /* 0x000fe20000000011 */
[----:B0-----:R-:W-:Y:S02]  /*11da0*/  @!P0 IMAD.MOV.U32 R2, RZ, RZ, R244 ;  /* 0x000000ffff028224 */ /* 0x001fe400078e00f4 */
[----:B------:R4:W-:Y:S01]  /*11db0*/  STS.U8 [R228+UR12+0x3080], R210 ;  /* 0x003080d2e4007988 */ /* 0x0009e2000800000c */
[----:B------:R-:W-:-:S03]  /*11dc0*/  PRMT R16, RZ, 0x7610, R16 ;  /* 0x00007610ff107816 */ /* 0x000fc60000000010 */
[----:B------:R0:W-:Y:S01]  /*11dd0*/  STS.U8 [R228+UR12+0x3280], R211 ;  /* 0x003280d3e4007988 */ /* 0x0001e2000800000c */
[----:B------:R-:W-:-:S03]  /*11de0*/  PRMT R15, RZ, 0x7610, R15 ;  /* 0x00007610ff0f7816 */ /* 0x000fc6000000000f */
[----:B------:R-:W-:Y:S04]  /*11df0*/  STS.U8 [R228+UR12+0x3680], R216 ;  /* 0x003680d8e4007988 */ /* 0x000fe8000800000c */
[----:B------:R-:W-:Y:S04]  /*11e00*/  STS.U8 [R228+UR12+0x3880], R215 ;  /* 0x003880d7e4007988 */ /* 0x000fe8000800000c */
[----:B------:R1:W-:Y:S01]  /*11e10*/  STS.U8 [R228+UR12+0x3480], R217 ;  /* 0x003480d9e4007988 */ /* 0x0003e2000800000c */
[----:B----4-:R-:W-:Y:S02]  /*11e20*/  IMAD.MOV.U32 R210, RZ, RZ, R3 ;  /* 0x000000ffffd27224 */ /* 0x010fe400078e0003 */
[----:B------:R-:W-:-:S05]  /*11e30*/  @!P0 IMAD.MOV.U32 R3, RZ, RZ, R242 ;  /* 0x000000ffff038224 */ /* 0x000fca00078e00f2 */
[----:B------:R4:W3:Y:S02]  /*11e40*/  @!P0 LDG.E.U8 R17, desc[UR16][R2.64] ;  /* 0x0000001002118981 */ /* 0x0008e4000c1e1100 */
[----:B----4-:R-:W-:Y:S02]  /*11e50*/  IMAD.MOV.U32 R3, RZ, RZ, R226 ;  /* 0x000000ffff037224 */ /* 0x010fe400078e00e2 */
[----:B------:R-:W-:Y:S01]  /*11e60*/  @!P0 IMAD.MOV.U32 R2, RZ, RZ, R252 ;  /* 0x000000ffff028224 */ /* 0x000fe200078e00fc */
[----:B------:R-:W4:Y:S01]  /*11e70*/  LDL.LU R226, [R1+0xae0] ;  /* 0x000ae00001e27983 */ /* 0x000f220000300800 */
[----:B0-----:R-:W-:Y:S02]  /*11e80*/  IMAD.MOV.U32 R211, RZ, RZ, R3 ;  /* 0x000000ffffd37224 */ /* 0x001fe400078e0003 */
[----:B------:R-:W-:Y:S01]  /*11e90*/  @!P0 IMAD.MOV.U32 R3, RZ, RZ, R241 ;  /* 0x000000ffff038224 */ /* 0x000fe200078e00f1 */
[----:B-1----:R-:W2:Y:S04]  /*11ea0*/  LDL.LU R217, [R1+0x260] ;  /* 0x0002600001d97983 */ /* 0x002ea80000300800 */
[----:B------:R0:W3:Y:S02]  /*11eb0*/  @!P0 LDG.E.U8 R16, desc[UR16][R2.64] ;  /* 0x0000001002108981 */ /* 0x0000e4000c1e1100 */
[----:B0-----:R-:W-:-:S02]  /*11ec0*/  @!P0 IMAD.MOV.U32 R2, RZ, RZ, R233 ;  /* 0x000000ffff028224 */ /* 0x001fc400078e00e9 */
[----:B------:R-:W-:-:S05]  /*11ed0*/  @!P0 IMAD.MOV.U32 R3, RZ, RZ, R230 ;  /* 0x000000ffff038224 */ /* 0x000fca00078e00e6 */
[----:B------:R0:W3:Y:S02]  /*11ee0*/  @!P0 LDG.E.U8 R15, desc[UR16][R2.64] ;  /* 0x00000010020f8981 */ /* 0x0000e4000c1e1100 */
[----:B0-----:R-:W-:Y:S02]  /*11ef0*/  IMAD.MOV.U32 R3, RZ, RZ, R245 ;  /* 0x000000ffff037224 */ /* 0x001fe400078e00f5 */
[----:B------:R-:W4:Y:S02]  /*11f00*/  LDL.LU R245, [R1+0xadc] ;  /* 0x000adc0001f57983 */ /* 0x000f240000300800 */
[----:B------:R-:W-:-:S04]  /*11f10*/  IMAD.MOV.U32 R216, RZ, RZ, R3 ;  /* 0x000000ffffd87224 */ /* 0x000fc800078e0003 */
[----:B------:R-:W-:Y:S02]  /*11f20*/  IMAD.MOV.U32 R215, RZ, RZ, R216 ;  /* 0x000000ffffd77224 */ /* 0x000fe400078e00d8 */
[----:B------:R-:W-:Y:S02]  /*11f30*/  IMAD.MOV.U32 R216, RZ, RZ, R208 ;  /* 0x000000ffffd87224 */ /* 0x000fe400078e00d0 */
[----:B------:R-:W-:Y:S02]  /*11f40*/  IMAD.MOV.U32 R208, RZ, RZ, R204 ;  /* 0x000000ffffd07224 */ /* 0x000fe400078e00cc */
[----:B------:R-:W-:Y:S02]  /*11f50*/  IMAD.MOV.U32 R204, RZ, RZ, R227 ;  /* 0x000000ffffcc7224 */ /* 0x000fe400078e00e3 */
[----:B------:R-:W2:Y:S04]  /*11f60*/  LDL.LU R227, [R1+0x280] ;  /* 0x0002800001e37983 */ /* 0x000ea80000300800 */
[----:B------:R0:W-:Y:S04]  /*11f70*/  STS.U8 [R228+UR12+0x3a80], R214 ;  /* 0x003a80d6e4007988 */ /* 0x0001e8000800000c */
[----:B0-----:R-:W3:Y:S01]  /*11f80*/  LDL.LU R214, [R1+0x244] ;  /* 0x0002440001d67983 */ /* 0x001ee20000300800 */
[----:B------:R-:W-:Y:S01]  /*11f90*/  PRMT R12, RZ, 0x7610, R12 ;  /* 0x00007610ff0c7816 */ /* 0x000fe2000000000c */
[----:B------:R-:W-:-:S02]  /*11fa0*/  @!P0 IMAD.MOV.U32 R2, RZ, RZ, R249 ;  /* 0x000000ffff028224 */ /* 0x000fc400078e00f9 */
[----:B------:R-:W-:Y:S01]  /*11fb0*/  @!P0 IMAD.MOV.U32 R3, RZ, RZ, R243 ;  /* 0x000000ffff038224 */ /* 0x000fe200078e00f3 */
[----:B------:R-:W-:-:S04]  /*11fc0*/  PRMT R11, RZ, 0x7610, R11 ;  /* 0x00007610ff0b7816 */ /* 0x000fc8000000000b */
[----:B------:R0:W3:Y:S01]  /*11fd0*/  @!P0 LDG.E.U8 R12, desc[UR16][R2.64] ;  /* 0x00000010020c8981 */ /* 0x0000e2000c1e1100 */
[----:B------:R-:W-:Y:S01]  /*11fe0*/  PRMT R10, RZ, 0x7610, R10 ;  /* 0x00007610ff0a7816 */ /* 0x000fe2000000000a */
[----:B0-----:R-:W-:Y:S02]  /*11ff0*/  @!P0 IMAD.MOV.U32 R2, RZ, RZ, R235 ;  /* 0x000000ffff028224 */ /* 0x001fe400078e00eb */
[----:B------:R-:W-:-:S05]  /*12000*/  @!P0 IMAD.MOV.U32 R3, RZ, RZ, R13 ;  /* 0x000000ffff038224 */ /* 0x000fca00078e000d */
[----:B------:R0:W3:Y:S02]  /*12010*/  @!P0 LDG.E.U8 R11, desc[UR16][R2.64] ;  /* 0x00000010020b8981 */ /* 0x0000e4000c1e1100 */
[----:B0-----:R-:W-:Y:S02]  /*12020*/  @!P0 IMAD.MOV.U32 R2, RZ, RZ, R229 ;  /* 0x000000ffff028224 */ /* 0x001fe400078e00e5 */
[----:B------:R0:W-:Y:S01]  /*12030*/  STS.U8 [R228+UR12+0x3c80], R213 ;  /* 0x003c80d5e4007988 */ /* 0x0001e2000800000c */
[----:B------:R-:W-:Y:S02]  /*12040*/  PRMT R9, RZ, 0x7610, R9 ;  /* 0x00007610ff097816 */ /* 0x000fe40000000009 */
[----:B------:R-:W-:Y:S01]  /*12050*/  PRMT R8, RZ, 0x7610, R8 ;  /* 0x00007610ff087816 */ /* 0x000fe20000000008 */
[----:B------:R1:W-:Y:S01]  /*12060*/  STS.U8 [R228+UR12+0x3e80], R212 ;  /* 0x003e80d4e4007988 */ /* 0x0003e2000800000c */
[----:B--2---:R-:W-:-:S05]  /*12070*/  @!P0 IMAD.MOV.U32 R3, RZ, RZ, R227 ;  /* 0x000000ffff038224 */ /* 0x004fca00078e00e3 */
[----:B------:R2:W3:Y:S02]  /*12080*/  @!P0 LDG.E.U8 R10, desc[UR16][R2.64] ;  /* 0x00000010020a8981 */ /* 0x0004e4000c1e1100 */
[----:B--2---:R-:W-:Y:S02]  /*12090*/  IMAD.MOV.U32 R3, RZ, RZ, R246 ;  /* 0x000000ffff037224 */ /* 0x004fe400078e00f6 */
[----:B------:R-:W-:Y:S01]  /*120a0*/  @!P0 IMAD.MOV.U32 R2, RZ, RZ, R237 ;  /* 0x000000ffff028224 */ /* 0x000fe200078e00ed */
[----:B------:R-:W2:Y:S01]  /*120b0*/  LDL.LU R246, [R1+0xad8] ;  /* 0x000ad80001f67983 */ /* 0x000ea20000300800 */
[----:B0-----:R-:W-:Y:S02]  /*120c0*/  IMAD.MOV.U32 R213, RZ, RZ, R3 ;  /* 0x000000ffffd57224 */ /* 0x001fe400078e0003 */
[----:B------:R-:W-:-:S05]  /*120d0*/  @!P0 IMAD.MOV.U32 R3, RZ, RZ, R217 ;  /* 0x000000ffff038224 */ /* 0x000fca00078e00d9 */
[----:B------:R4:W2:Y:S02]  /*120e0*/  @!P0 LDG.E.U8 R9, desc[UR16][R2.64] ;  /* 0x0000001002098981 */ /* 0x0008a4000c1e1100 */
[----:B----4-:R-:W-:Y:S02]  /*120f0*/  IMAD.MOV.U32 R3, RZ, RZ, R245 ;  /* 0x000000ffff037224 */ /* 0x010fe400078e00f5 */
[----:B------:R-:W4:Y:S01]  /*12100*/  LDL.LU R245, [R1+0xad4] ;  /* 0x000ad40001f57983 */ /* 0x000f220000300800 */
[----:B---3--:R-:W-:Y:S02]  /*12110*/  @!P0 IMAD.MOV.U32 R2, RZ, RZ, R214 ;  /* 0x000000ffff028224 */ /* 0x008fe400078e00d6 */
[----:B-1----:R-:W-:Y:S02]  /*12120*/  IMAD.MOV.U32 R212, RZ, RZ, R3 ;  /* 0x000000ffffd47224 */ /* 0x002fe400078e0003 */
[----:B------:R-:W-:-:S05]  /*12130*/  @!P0 IMAD.MOV.U32 R3, RZ, RZ, R202 ;  /* 0x000000ffff038224 */ /* 0x000fca00078e00ca */
[----:B------:R0:W3:Y:S02]  /*12140*/  @!P0 LDG.E.U8 R8, desc[UR16][R2.64] ;  /* 0x0000001002088981 */ /* 0x0000e4000c1e1100 */
[----:B0-----:R-:W-:Y:S02]  /*12150*/  IMAD.MOV.U32 R3, RZ, RZ, R227 ;  /* 0x000000ffff037224 */ /* 0x001fe400078e00e3 */
[----:B------:R-:W0:Y:S01]  /*12160*/  S2R R227, SR_TID.X ;  /* 0x0000000000e37919 */ /* 0x000e220000002100 */
[----:B------:R-:W-:Y:S01]  /*12170*/  PRMT R7, RZ, 0x7610, R7 ;  /* 0x00007610ff077816 */ /* 0x000fe20000000007 */
[----:B------:R-:W-:Y:S01]  /*12180*/  @!P0 IMAD.MOV.U32 R2, RZ, RZ, R206 ;  /* 0x000000ffff028224 */ /* 0x000fe200078e00ce */
[----:B------:R-:W-:Y:S02]  /*12190*/  PRMT R6, RZ, 0x7610, R6 ;  /* 0x00007610ff067816 */ /* 0x000fe40000000006 */
[----:B0-----:R-:W-:-:S04]  /*121a0*/  LOP3.LUT R227, R227, 0x7f, RZ, 0xc0, !PT ;  /* 0x0000007fe3e37812 */ /* 0x001fc800078ec0ff */
[----:B------:R-:W-:-:S05]  /*121b0*/  LOP3.LUT R227, R227, 0x20, RZ, 0x3c, !PT ;  /* 0x00000020e3e37812 */ /* 0x000fca00078e3cff */
[----:B------:R0:W-:Y:S02]  /*121c0*/  STS.U8 [R227+UR12+0x100], R222 ;  /* 0x000100dee3007988 */ /* 0x0001e4000800000c */
[----:B0-----:R-:W-:Y:S02]  /*121d0*/  IMAD.MOV.U32 R222, RZ, RZ, R3 ;  /* 0x000000ffffde7224 */ /* 0x001fe400078e0003 */
[----:B------:R-:W-:Y:S01]  /*121e0*/  @!P0 IMAD.MOV.U32 R3, RZ, RZ, R190 ;  /* 0x000000ffff038224 */ /* 0x000fe200078e00be */
[----:B------:R0:W-:Y:S04]  /*121f0*/  STS.U8 [R227+UR12+0x300], R221 ;  /* 0x000300dde3007988 */ /* 0x0001e8000800000c */
[----:B------:R1:W3:Y:S02]  /*12200*/  @!P0 LDG.E.U8 R7, desc[UR16][R2.64] ;  /* 0x0000001002078981 */ /* 0x0002e4000c1e1100 */
[----:B-1----:R-:W-:-:S02]  /*12210*/  IMAD.MOV.U32 R3, RZ, RZ, R238 ;  /* 0x000000ffff037224 */ /* 0x002fc400078e00ee */
[----:B------:R-:W-:Y:S01]  /*12220*/  @!P0 IMAD.MOV.U32 R2, RZ, RZ, R192 ;  /* 0x000000ffff028224 */ /* 0x000fe200078e00c0 */
[----:B------:R1:W-:Y:S01]  /*12230*/  STS.U8 [R227+UR12+0x500], R220 ;  /* 0x000500dce3007988 */ /* 0x0003e2000800000c */
[----:B0-----:R-:W-:Y:S02]  /*12240*/  IMAD.MOV.U32 R221, RZ, RZ, R3 ;  /* 0x000000ffffdd7224 */ /* 0x001fe400078e0003 */
[----:B------:R-:W-:Y:S01]  /*12250*/  @!P0 IMAD.MOV.U32 R3, RZ, RZ, R184 ;  /* 0x000000ffff038224 */ /* 0x000fe200078e00b8 */
[----:B------:R-:W3:Y:S04]  /*12260*/  LDL.LU R238, [R1+0xad0] ;  /* 0x000ad00001ee7983 */ /* 0x000ee80000300800 */
[----:B------:R0:W3:Y:S01]  /*12270*/  @!P0 LDG.E.U8 R6, desc[UR16][R2.64] ;  /* 0x0000001002068981 */ /* 0x0000e2000c1e1100 */
[----:B------:R-:W-:Y:S01]  /*12280*/  PRMT R5, RZ, 0x7610, R5 ;  /* 0x00007610ff057816 */ /* 0x000fe20000000005 */
[----:B0-----:R-:W-:-:S02]  /*12290*/  IMAD.MOV.U32 R3, RZ, RZ, R237 ;  /* 0x000000ffff037224 */ /* 0x001fc400078e00ed */
[----:B------:R-:W3:Y:S02]  /*122a0*/  LDL.LU R237, [R1+0xacc] ;  /* 0x000acc0001ed7983 */ /* 0x000ee40000300800 */
[----:B-1----:R-:W-:Y:S02]  /*122b0*/  IMAD.MOV.U32 R220, RZ, RZ, R3 ;  /* 0x000000ffffdc7224 */ /* 0x002fe400078e0003 */
[----:B--2---:R-:W-:Y:S02]  /*122c0*/  @!P0 IMAD.MOV.U32 R2, RZ, RZ, R246 ;  /* 0x000000ffff028224 */ /* 0x004fe400078e00f6 */
[----:B----4-:R-:W-:-:S05]  /*122d0*/  @!P0 IMAD.MOV.U32 R3, RZ, RZ, R245 ;  /* 0x000000ffff038224 */ /* 0x010fca00078e00f5 */
[----:B------:R0:W2:Y:S02]  /*122e0*/  @!P0 LDG.E.U8 R5, desc[UR16][R2.64] ;  /* 0x0000001002058981 */ /* 0x0000a4000c1e1100 */
[----:B0-----:R-:W-:Y:S02]  /*122f0*/  IMAD.MOV.U32 R3, RZ, RZ, R225 ;  /* 0x000000ffff037224 */ /* 0x001fe400078e00e1 */
[----:B------:R-:W4:Y:S01]  /*12300*/  LDL.LU R225, [R1+0xac8] ;  /* 0x000ac80001e17983 */ /* 0x000f220000300800 */
[----:B------:R-:W-:-:S03]  /*12310*/  PRMT R4, RZ, 0x7610, R4 ;  /* 0x00007610ff047816 */ /* 0x000fc60000000004 */
[----:B------:R0:W-:Y:S02]  /*12320*/  STS.U8 [R227+UR12+0x700], R219 ;  /* 0x000700dbe3007988 */ /* 0x0001e4000800000c */
[----:B0-----:R-:W-:Y:S02]  /*12330*/  IMAD.MOV.U32 R219, RZ, RZ, R3 ;  /* 0x000000ffffdb7224 */ /* 0x001fe400078e0003 */
[----:B------:R0:W-:Y:S02]  /*12340*/  STS.U8 [R227+UR12+0x900], R218 ;  /* 0x000900dae3007988 */ /* 0x0001e4000800000c */
[----:B0-----:R-:W-:Y:S02]  /*12350*/  IMAD.MOV.U32 R218, RZ, RZ, R224 ;  /* 0x000000ffffda7224 */ /* 0x001fe400078e00e0 */
[----:B---3--:R-:W-:Y:S02]  /*12360*/  @!P0 IMAD.MOV.U32 R2, RZ, RZ, R238 ;  /* 0x000000ffff028224 */ /* 0x008fe400078e00ee */
[----:B------:R-:W-:-:S05]  /*12370*/  @!P0 IMAD.MOV.U32 R3, RZ, RZ, R237 ;  /* 0x000000ffff038224 */ /* 0x000fca00078e00ed */
[----:B------:R0:W3:Y:S02]  /*12380*/  @!P0 LDG.E.U8 R4, desc[UR16][R2.64] ;  /* 0x0000001002048981 */ /* 0x0000e4000c1e1100 */
[----:B0-----:R-:W-:Y:S02]  /*12390*/  IMAD.MOV.U32 R3, RZ, RZ, R14 ;  /* 0x000000ffff037224 */ /* 0x001fe400078e000e */
[----:B------:R-:W2:Y:S01]  /*123a0*/  LDL.LU R14, [R1+0xac4] ;  /* 0x000ac400010e7983 */ /* 0x000ea20000300800 */
[----:B----4-:R-:W-:-:S03]  /*123b0*/  IMAD.MOV.U32 R2, RZ, RZ, R225 ;  /* 0x000000ffff027224 */ /* 0x010fc600078e00e1 */
[----:B------:R-:W4:Y:S04]  /*123c0*/  LDL.LU R225, [R1+0xac0] ;  /* 0x000ac00001e17983 */ /* 0x000f280000300800 */
[----:B------:R-:W3:Y:S04]  /*123d0*/  LDL.LU R224, [R1+0xabc] ;  /* 0x000abc0001e07983 */ /* 0x000ee80000300800 */
[----:B------:R0:W-:Y:S04]  /*123e0*/  STS.U8 [R227+UR12+0xb00], R209 ;  /* 0x000b00d1e3007988 */ /* 0x0001e8000800000c */
[----:B------:R1:W-:Y:S04]  /*123f0*/  STS.U8 [R227+UR12+0xd00], R205 ;  /* 0x000d00cde3007988 */ /* 0x0003e8000800000c */
[----:B------:R2:W-:Y:S01]  /*12400*/  STS.U8 [R227+UR12+0xf00], R201 ;  /* 0x000f00c9e3007988 */ /* 0x0005e2000800000c */
[----:B0-----:R-:W-:-:S03]  /*12410*/  IMAD.MOV.U32 R209, RZ, RZ, R13 ;  /* 0x000000ffffd17224 */ /* 0x001fc600078e000d */
[----:B------:R-:W4:Y:S01]  /*12420*/  LDL.LU R13, [R1+0xab8] ;  /* 0x000ab800010d7983 */ /* 0x000f220000300800 */
[----:B-1----:R-:W-:-:S03]  /*12430*/  IMAD.MOV.U32 R205, RZ, RZ, R226 ;  /* 0x000000ffffcd7224 */ /* 0x002fc600078e00e2 */
[----:B------:R-:W4:Y:S04]  /*12440*/  LDL.LU R226, [R1+0xab4] ;  /* 0x000ab40001e27983 */ /* 0x000f280000300800 */
[----:B------:R3:W-:Y:S04]  /*12450*/  STS.U8 [R227+UR12+0x1100], R200 ;  /* 0x001100c8e3007988 */ /* 0x0007e8000800000c */
[----:B------:R0:W-:Y:S01]  /*12460*/  STS.U8 [R227+UR12+0x1500], R198 ;  /* 0x001500c6e3007988 */ /* 0x0001e2000800000c */
[----:B--2---:R-:W-:-:S03]  /*12470*/  IMAD.MOV.U32 R201, RZ, RZ, R14 ;  /* 0x000000ffffc97224 */ /* 0x004fc600078e000e */
[----:B------:R-:W2:Y:S01]  /*12480*/  LDL.LU R14, [R1+0xab0] ;  /* 0x000ab000010e7983 */ /* 0x000ea20000300800 */
[----:B---3--:R-:W-:-:S03]  /*12490*/  IMAD.MOV.U32 R200, RZ, RZ, R224 ;  /* 0x000000ffffc87224 */ /* 0x008fc600078e00e0 */
[----:B------:R-:W3:Y:S04]  /*124a0*/  LDL.LU R224, [R1+0xaac] ;  /* 0x000aac0001e07983 */ /* 0x000ee80000300800 */
[----:B0-----:R-:W2:Y:S04]  /*124b0*/  LDL R198, [R1+0x7a0] ;  /* 0x0007a00001c67983 */ /* 0x001ea80000100800 */
[----:B------:R4:W-:Y:S02]  /*124c0*/  STS.U8 [R227+UR12+0x1300], R199 ;  /* 0x001300c7e3007988 */ /* 0x0009e4000800000c */
[----:B----4-:R-:W-:-:S02]  /*124d0*/  IMAD.MOV.U32 R199, RZ, RZ, R226 ;  /* 0x000000ffffc77224 */ /* 0x010fc400078e00e2 */
[----:B---3--:R-:W-:-:S05]  /*124e0*/  VIADD R224, R224, 0x1 ;  /* 0x00000001e0e07836 */ /* 0x008fca0000000000 */
[----:B--2---:R-:W-:Y:S01]  /*124f0*/  ISETP.NE.U32.AND P0, PT, R224, R198, PT ;  /* 0x000000c6e000720c */ /* 0x004fe20003f05070 */
[----:B------:R-:W-:Y:S02]  /*12500*/  IMAD.MOV.U32 R198, RZ, RZ, R199 ;  /* 0x000000ffffc67224 */ /* 0x000fe400078e00c7 */
[----:B------:R-:W-:Y:S02]  /*12510*/  IMAD.MOV.U32 R199, RZ, RZ, R200 ;  /* 0x000000ffffc77224 */ /* 0x000fe400078e00c8 */
[----:B------:R-:W-:Y:S02]  /*12520*/  IMAD.MOV.U32 R200, RZ, RZ, R201 ;  /* 0x000000ffffc87224 */ /* 0x000fe400078e00c9 */
[----:B------:R-:W-:Y:S02]  /*12530*/  IMAD.MOV.U32 R201, RZ, RZ, R205 ;  /* 0x000000ffffc97224 */ /* 0x000fe400078e00cd */
[----:B------:R-:W-:Y:S02]  /*12540*/  IMAD.MOV.U32 R205, RZ, RZ, R209 ;  /* 0x000000ffffcd7224 */ /* 0x000fe400078e00d1 */
[----:B------:R-:W-:-:S02]  /*12550*/  IMAD.MOV.U32 R209, RZ, RZ, R218 ;  /* 0x000000ffffd17224 */ /* 0x000fc400078e00da */
[----:B------:R-:W-:Y:S02]  /*12560*/  IMAD.MOV.U32 R218, RZ, RZ, R2 ;  /* 0x000000ffffda7224 */ /* 0x000fe400078e0002 */
[----:B------:R-:W-:Y:S02]  /*12570*/  IMAD.MOV.U32 R2, RZ, RZ, R3 ;  /* 0x000000ffff027224 */ /* 0x000fe400078e0003 */
[----:B------:R-:W-:Y:S02]  /*12580*/  IMAD.MOV.U32 R3, RZ, RZ, R219 ;  /* 0x000000ffff037224 */ /* 0x000fe400078e00db */
[----:B------:R-:W-:Y:S02]  /*12590*/  IMAD.MOV.U32 R219, RZ, RZ, R220 ;  /* 0x000000ffffdb7224 */ /* 0x000fe400078e00dc */
[----:B------:R-:W-:Y:S02]  /*125a0*/  IMAD.MOV.U32 R220, RZ, RZ, R221 ;  /* 0x000000ffffdc7224 */ /* 0x000fe400078e00dd */
[----:B------:R-:W-:-:S02]  /*125b0*/  IMAD.MOV.U32 R221, RZ, RZ, R186 ;  /* 0x000000ffffdd7224 */ /* 0x000fc400078e00ba */
[----:B------:R-:W-:Y:S02]  /*125c0*/  IMAD.MOV.U32 R186, RZ, RZ, R223 ;  /* 0x000000ffffba7224 */ /* 0x000fe400078e00df */
[----:B------:R-:W0:Y:S02]  /*125d0*/  LDC R223, c[0x0][0x238] ;  /* 0x00008e00ffdf7b82 */ /* 0x000e240000000800 */
[----:B0-----:R-:W-:-:S05]  /*125e0*/  IMAD.SHL.U32 R223, R223, 0x40, RZ ;  /* 0x00000040dfdf7824 */ /* 0x001fca00078e00ff */
[----:B------:R-:W-:-:S05]  /*125f0*/  IADD3 R198, P5, R223, R198, RZ ;  /* 0x000000c6dfc67210 */ /* 0x000fca0007fbe0ff */
[----:B------:R0:W-:Y:S04]  /*12600*/  STL [R1+0x77c], R198 ;  /* 0x00077cc601007387 */ /* 0x0001e80000100800 */
[----:B0-----:R-:W2:Y:S02]  /*12610*/  LDL.LU R198, [R1+0x774] ;  /* 0x0007740001c67983 */ /* 0x001ea40000300800 */
[----:B--2---:R-:W-:-:S05]  /*12620*/  IADD3 R198, P6, R223, R198, RZ ;  /* 0x000000c6dfc67210 */ /* 0x004fca0007fde0ff */
[----:B------:R0:W-:Y:S04]  /*12630*/  STL [R1+0x774], R198 ;  /* 0x000774c601007387 */ /* 0x0001e80000100800 */
[----:B0-----:R-:W2:Y:S02]  /*12640*/  LDL.LU R198, [R1+0x76c] ;  /* 0x00076c0001c67983 */ /* 0x001ea40000300800 */
[----:B--2---:R-:W-:-:S05]  /*12650*/  IADD3 R198, P1, R223, R198, RZ ;  /* 0x000000c6dfc67210 */ /* 0x004fca0007f3e0ff */
[----:B------:R0:W-:Y:S04]  /*12660*/  STL [R1+0x76c], R198 ;  /* 0x00076cc601007387 */ /* 0x0001e80000100800 */
[----:B0-----:R-:W2:Y:S01]  /*12670*/  LDL.LU R198, [R1+0x764] ;  /* 0x0007640001c67983 */ /* 0x001ea20000300800 */
[C---:B------:R-:W-:Y:S02]  /*12680*/  IADD3 R13, P3, R223.reuse, R13, RZ ;  /* 0x0000000ddf0d7210 */ /* 0x040fe40007f7e0ff */
[----:B--2---:R-:W-:-:S05]  /*12690*/  IADD3 R198, P2, R223, R198, RZ ;  /* 0x000000c6dfc67210 */ /* 0x004fca0007f5e0ff */
[----:B------:R-:W-:Y:S04]  /*126a0*/  STL [R1+0x764], R198 ;  /* 0x000764c601007387 */ /* 0x000fe80000100800 */
[----:B------:R0:W-:Y:S04]  /*126b0*/  STL [R1+0x75c], R13 ;  /* 0x00075c0d01007387 */ /* 0x0001e80000100800 */
[----:B0-----:R-:W2:Y:S01]  /*126c0*/  LDL.LU R13, [R1+0xaa8] ;  /* 0x000aa800010d7983 */ /* 0x001ea20000300800 */
        /* <DEDUP_REMOVED lines=11> */
[----:B------:R-:W-:Y:S01]  /*12780*/  IMAD.MOV.U32 R221, RZ, RZ, R222 ;  /* 0x000000ffffdd7224 */ /* 0x000fe200078e00de */
[----:B------:R-:W-:Y:S01]  /*12790*/  IADD3 R14, P4, R223, R14, RZ ;  /* 0x0000000edf0e7210 */ /* 0x000fe20007f9e0ff */
[----:B------:R-:W-:Y:S01]  /*127a0*/  IMAD.MOV.U32 R222, RZ, RZ, R156 ;  /* 0x000000ffffde7224 */ /* 0x000fe200078e009c */
[----:B------:R-:W-:-:S05]  /*127b0*/  SHF.R.S32.HI R156, RZ, 0x1f, R223 ;  /* 0x0000001fff9c7819 */ /* 0x000fca00000114df */
[----:B--2---:R-:W-:Y:S01]  /*127c0*/  IMAD.X R13, R156, 0x1, R13, P4 ;  /* 0x000000019c0d7824 */ /* 0x004fe200020e060d */
[----:B------:R-:W-:-:S05]  /*127d0*/  IADD3 R198, P4, R223, R198, RZ ;  /* 0x000000c6dfc67210 */ /* 0x000fca0007f9e0ff */
[----:B------:R0:W-:Y:S04]  /*127e0*/  STL [R1+0x754], R198 ;  /* 0x000754c601007387 */ /* 0x0001e80000100800 */
[----:B0-----:R-:W2:Y:S02]  /*127f0*/  LDL.LU R198, [R1+0x778] ;  /* 0x0007780001c67983 */ /* 0x001ea40000300800 */
[----:B--2---:R-:W-:-:S05]  /*12800*/  IMAD.X R198, R156, 0x1, R198, P5 ;  /* 0x000000019cc67824 */ /* 0x004fca00028e06c6 */
[----:B------:R0:W-:Y:S04]  /*12810*/  STL [R1+0x778], R198 ;  /* 0x000778c601007387 */ /* 0x0001e80000100800 */
[----:B0-----:R-:W2:Y:S02]  /*12820*/  LDL.LU R198, [R1+0x74c] ;  /* 0x00074c0001c67983 */ /* 0x001ea40000300800 */
[----:B--2---:R-:W-:-:S05]  /*12830*/  IADD3 R198, P5, R223, R198, RZ ;  /* 0x000000c6dfc67210 */ /* 0x004fca0007fbe0ff */
        /* <DEDUP_REMOVED lines=25> */
[----:B0-----:R-:W2:Y:S01]  /*129d0*/  LDL.LU R198, [R1+0x750] ;  /* 0x0007500001c67983 */ /* 0x001ea20000300800 */
[----:B------:R-:W0:Y:S03]  /*129e0*/  S2R R226, SR_TID.X ;  /* 0x0000000000e27919 */ /* 0x000e260000002100 */
[----:B------:R-:W-:Y:S04]  /*129f0*/  STS.U8 [R227+UR12+0x1700], R194 ;  /* 0x001700c2e3007988 */ /* 0x000fe8000800000c */
[----:B------:R-:W-:Y:S04]  /*12a00*/  STS.U8 [R227+UR12+0x1900], R189 ;  /* 0x001900bde3007988 */ /* 0x000fe8000800000c */
[----:B------:R-:W-:Y:S04]  /*12a10*/  STS.U8 [R227+UR12+0x1b00], R185 ;  /* 0x001b00b9e3007988 */ /* 0x000fe8000800000c */
[----:B------:R-:W-:Y:S04]  /*12a20*/  STS.U8 [R227+UR12+0x1d00], R183 ;  /* 0x001d00b7e3007988 */ /* 0x000fe8000800000c */
[----:B------:R-:W-:Y:S04]  /*12a30*/  STS.U8 [R227+UR12+0x1f00], R182 ;  /* 0x001f00b6e3007988 */ /* 0x000fe8000800000c */
[----:B------:R-:W-:Y:S01]  /*12a40*/  STS.U8 [R227+UR12+0x2100], R181 ;  /* 0x002100b5e3007988 */ /* 0x000fe2000800000c */
[----:B0-----:R-:W-:-:S04]  /*12a50*/  LOP3.LUT R226, R226, 0x7f, RZ, 0xc0, !PT ;  /* 0x0000007fe2e27812 */ /* 0x001fc800078ec0ff */
[----:B------:R-:W-:Y:S01]  /*12a60*/  LOP3.LUT R226, R226, 0x30, RZ, 0x3c, !PT ;  /* 0x00000030e2e27812 */ /* 0x000fe200078e3cff */
[----:B------:R-:W-:Y:S04]  /*12a70*/  STS.U8 [R227+UR12+0x2300], R180 ;  /* 0x002300b4e3007988 */ /* 0x000fe8000800000c */
        /* <DEDUP_REMOVED lines=11> */
[----:B------:R-:W-:Y:S01]  /*12b30*/  STS.U8 [R227+UR12+0x3b00], R168 ;  /* 0x003b00a8e3007988 */ /* 0x000fe2000800000c */
[----:B--2---:R-:W-:-:S05]  /*12b40*/  IMAD.X R198, R156, 0x1, R198, P4 ;  /* 0x000000019cc67824 */ /* 0x004fca00020e06c6 */
[----:B------:R0:W-:Y:S04]  /*12b50*/  STL [R1+0x750], R198 ;  /* 0x000750c601007387 */ /* 0x0001e80000100800 */
[----:B0-----:R-:W2:Y:S04]  /*12b60*/  LDL.LU R198, [R1+0x724] ;  /* 0x0007240001c67983 */ /* 0x001ea80000300800 */
        /* <DEDUP_REMOVED lines=34> */
[----:B------:R0:W-:Y:S06]  /*12d90*/  MEMBAR.ALL.CTA ;  /* 0x0000000000007992 */ /* 0x0001ec0000008000 */
[----:B0-----:R-:W0:Y:S02]  /*12da0*/  FENCE.VIEW.ASYNC.S ;  /* 0x00000000000073c6 */ /* 0x001e240000000000 */
[----:B0-----:R-:W-:Y:S06]  /*12db0*/  BAR.SYNC.DEFER_BLOCKING 0x0 ;  /* 0x0000000000007b1d */ /* 0x001fec0000010000 */
[----:B------:R-:W-:Y:S01]  /*12dc0*/  UMOV UR4, UR13 ;  /* 0x0000000d00047c82 */ /* 0x000fe20008000000 */
[----:B------:R-:W-:Y:S01]  /*12dd0*/  UMOV UR5, 0x80000020 ;  /* 0x8000002000057882 */ /* 0x000fe20000000000 */
[----:B------:R-:W-:-:S06]  /*12de0*/  WARPGROUP.ARRIVE ;  /* 0x00000000000079c5 */ /* 0x000fcc0000000000 */
[----:B------:R-:W-:Y:S01]  /*12df0*/  QGMMA.64x256x32.F32.E4M3.E4M3 R24, gdesc[UR4], R24, gsb0 ;  /* 0x03e00000041879f3 */ /* 0x000fe20008000818 */
[----:B--2---:R-:W-:-:S05]  /*12e00*/  IADD3 R198, P4, R223, R198, RZ ;  /* 0x000000c6dfc67210 */ /* 0x004fca0007f9e0ff */
[----:B------:R0:W-:Y:S04]  /*12e10*/  STL [R1+0x724], R198 ;  /* 0x000724c601007387 */ /* 0x0001e80000100800 */
[----:B0-----:R-:W2:Y:S01]  /*12e20*/  LDL.LU R198, [R1+0x748] ;  /* 0x0007480001c67983 */ /* 0x001ea20000300800 */
[----:B------:R-:W-:Y:S02]  /*12e30*/  WARPGROUP.DEPBAR.LE gsb0, 0x0 ;  /* 0x00008000000079c5 */ /* 0x000fe40000010000 */
[----:B------:R-:W-:-:S15]  /*12e40*/  WARPGROUP.ARRIVE ;  /* 0x00000000000079c5 */ /* 0x000fde0000000000 */
[----:B------:R-:W-:Y:S01]  /*12e50*/  QGMMA.64x256x32.F32.E4M3.E4M3 R24, gdesc[UR8], R24, gsb0 ;  /* 0x03e00000081879f3 */ /* 0x000fe20008000818 */
[----:B--2---:R-:W-:-:S05]  /*12e60*/  IMAD.X R198, R156, 0x1, R198, P5 ;  /* 0x000000019cc67824 */ /* 0x004fca00028e06c6 */
[----:B------:R-:W-:Y:S01]  /*12e70*/  STL [R1+0x748], R198 ;  /* 0x000748c601007387 */ /* 0x000fe20000100800 */
[----:B------:R-:W-:-:S03]  /*12e80*/  WARPGROUP.DEPBAR.LE gsb0, 0x0 ;  /* 0x00008000000079c5 */ /* 0x000fc60000010000 */
[----:B------:R-:W-:Y:S04]  /*12e90*/  STL.64 [R1], R24 ;  /* 0x0000001801007387 */ /* 0x000fe80000100a00 */
        /* <DEDUP_REMOVED lines=62> */
[----:B------:R0:W-:Y:S04]  /*13280*/  STL.64 [R1+0x1f8], R150 ;  /* 0x0001f89601007387 */ /* 0x0001e80000100a00 */
[----:B0-----:R-:W2:Y:S04]  /*13290*/  LDL.LU.64 R150, [R1+0xaa0] ;  /* 0x000aa00001967983 */ /* 0x001ea80000300a00 */
[----:B------:R-:W3:Y:S04]  /*132a0*/  LDL.LU.64 R148, [R1+0xa98] ;  /* 0x000a980001947983 */ /* 0x000ee80000300a00 */
[----:B------:R-:W4:Y:S04]  /*132b0*/  LDL.LU.64 R146, [R1+0xa90] ;  /* 0x000a900001927983 */ /* 0x000f280000300a00 */
[----:B------:R-:W2:Y:S04]  /*132c0*/  LDL.LU.64 R144, [R1+0xa88] ;  /* 0x000a880001907983 */ /* 0x000ea80000300a00 */
[----:B------:R-:W3:Y:S04]  /*132d0*/  LDL.LU.64 R142, [R1+0xa80] ;  /* 0x000a8000018e7983 */ /* 0x000ee80000300a00 */
[----:B------:R-:W4:Y:S04]  /*132e0*/  LDL.LU.64 R140, [R1+0xa78] ;  /* 0x000a7800018c7983 */ /* 0x000f280000300a00 */
[----:B------:R-:W2:Y:S04]  /*132f0*/  LDL.LU.64 R138, [R1+0xa70] ;  /* 0x000a7000018a7983 */ /* 0x000ea80000300a00 */
[----:B------:R-:W3:Y:S04]  /*13300*/  LDL.LU.64 R136, [R1+0xa68] ;  /* 0x000a680001887983 */ /* 0x000ee80000300a00 */
[----:B------:R-:W4:Y:S04]  /*13310*/  LDL.LU.64 R134, [R1+0xa60] ;  /* 0x000a600001867983 */ /* 0x000f280000300a00 */
[----:B------:R-:W2:Y:S04]  /*13320*/  LDL.LU.64 R132, [R1+0xa58] ;  /* 0x000a580001847983 */ /* 0x000ea80000300a00 */
[----:B------:R-:W3:Y:S04]  /*13330*/  LDL.LU.64 R130, [R1+0xa50] ;  /* 0x000a500001827983 */ /* 0x000ee80000300a00 */
        /* <DEDUP_REMOVED lines=52> */
[----:B------:R-:W3:Y:S01]  /*13680*/  LDL.LU.64 R24, [R1+0x8a8] ;  /* 0x0008a80001187983 */ /* 0x000ee20000300a00 */
[----:B----4-:R-:W-:-:S02]  /*13690*/  IMAD.X R134, R156, 0x1, R134, P4 ;  /* 0x000000019c867824 */ /* 0x010fc400020e0686 */
[C---:B--2---:R-:W-:Y:S02]  /*136a0*/  IMAD.X R132, R156.reuse, 0x1, R132, P3 ;  /* 0x000000019c847824 */ /* 0x044fe400018e0684 */
[C---:B---3--:R-:W-:Y:S02]  /*136b0*/  IMAD.X R130, R156.reuse, 0x1, R130, P2 ;  /* 0x000000019c827824 */ /* 0x048fe400010e0682 */
[C---:B------:R-:W-:Y:S02]  /*136c0*/  IMAD.X R128, R156.reuse, 0x1, R128, P1 ;  /* 0x000000019c807824 */ /* 0x040fe400008e0680 */
[----:B------:R-:W-:Y:S01]  /*136d0*/  IMAD.X R126, R156, 0x1, R126, P6 ;  /* 0x000000019c7e7824 */ /* 0x000fe200030e067e */
[C---:B------:R-:W-:Y:S02]  /*136e0*/  IADD3 R125, P5, R223.reuse, R125, RZ ;  /* 0x0000007ddf7d7210 */ /* 0x040fe40007fbe0ff */
[----:B------:R-:W-:-:S03]  /*136f0*/  IADD3 R127, P6, R223, R127, RZ ;  /* 0x0000007fdf7f7210 */ /* 0x000fc60007fde0ff */
[----:B------:R0:W-:Y:S01]  /*13700*/  STL [R1+0x71c], R125 ;  /* 0x00071c7d01007387 */ /* 0x0001e20000100800 */
[C---:B------:R-:W-:Y:S02]  /*13710*/  IADD3 R129, P1, R223.reuse, R129, RZ ;  /* 0x00000081df817210 */ /* 0x040fe40007f3e0ff */
[C---:B------:R-:W-:Y:S01]  /*13720*/  IADD3 R131, P2, R223.reuse, R131, RZ ;  /* 0x00000083df837210 */ /* 0x040fe20007f5e0ff */
[----:B0-----:R-:W2:Y:S04]  /*13730*/  LDL.LU R125, [R1+0x8a0] ;  /* 0x0008a000017d7983 */ /* 0x001ea80000300800 */
[----:B------:R0:W-:Y:S01]  /*13740*/  STL [R1+0x740], R126 ;  /* 0x0007407e01007387 */ /* 0x0001e20000100800 */
[----:B------:R-:W-:-:S03]  /*13750*/  IADD3 R133, P3, R223, R133, RZ ;  /* 0x00000085df857210 */ /* 0x000fc60007f7e0ff */
[----:B0-----:R-:W2:Y:S04]  /*13760*/  LDL.LU R126, [R1+0x89c] ;  /* 0x00089c00017e7983 */ /* 0x001ea80000300800 */
[----:B------:R0:W-:Y:S04]  /*13770*/  STL [R1+0x714], R127 ;  /* 0x0007147f01007387 */ /* 0x0001e80000100800 */
[----:B0-----:R-:W2:Y:S04]  /*13780*/  LDL.LU R127, [R1+0x898] ;  /* 0x00089800017f7983 */ /* 0x001ea80000300800 */
[----:B------:R0:W-:Y:S01]  /*13790*/  STL [R1+0x738], R128 ;  /* 0x0007388001007387 */ /* 0x0001e20000100800 */
[----:B------:R-:W-:-:S03]  /*137a0*/  IADD3 R135, P4, R223, R135, RZ ;  /* 0x00000087df877210 */ /* 0x000fc60007f9e0ff */
[----:B0-----:R-:W2:Y:S04]  /*137b0*/  LDL.LU R128, [R1+0x894] ;  /* 0x0008940001807983 */ /* 0x001ea80000300800 */
[----:B------:R0:W-:Y:S01]  /*137c0*/  STL [R1+0x70c], R129 ;  /* 0x00070c8101007387 */ /* 0x0001e20000100800 */
[----:B------:R-:W-:-:S03]  /*137d0*/  IMAD.X R136, R156, 0x1, R136, P5 ;  /* 0x000000019c887824 */ /* 0x000fc600028e0688 */
        /* <DEDUP_REMOVED lines=46> */
[----:B------:R0:W-:Y:S04]  /*13ac0*/  STL [R1+0x6cc], R145 ;  /* 0x0006cc9101007387 */ /* 0x0001e80000100800 */
        /* <DEDUP_REMOVED lines=13> */
[----:B------:R-:W3:Y:S02]  /*13ba0*/  LDL.LU R198, [R1+0x6d8] ;  /* 0x0006d80001c67983 */ /* 0x000ee40000300800 */
[----:B---3--:R-:W-:-:S05]  /*13bb0*/  IMAD.X R198, R156, 0x1, R198, P1 ;  /* 0x000000019cc67824 */ /* 0x008fca00008e06c6 */
[----:B------:R0:W-:Y:S04]  /*13bc0*/  STL [R1+0x6d8], R198 ;  /* 0x0006d8c601007387 */ /* 0x0001e80000100800 */
[----:B0-----:R-:W3:Y:S02]  /*13bd0*/  LDL.LU R198, [R1+0x6ac] ;  /* 0x0006ac0001c67983 */ /* 0x001ee40000300800 */
[----:B---3--:R-:W-:-:S05]  /*13be0*/  IADD3 R198, P1, R223, R198, RZ ;  /* 0x000000c6dfc67210 */ /* 0x008fca0007f3e0ff */
[----:B------:R0:W-:Y:S04]  /*13bf0*/  STL [R1+0x6ac], R198 ;  /* 0x0006acc601007387 */ /* 0x0001e80000100800 */
[----:B0-----:R-:W3:Y:S02]  /*13c00*/  LDL.LU R198, [R1+0x6d0] ;  /* 0x0006d00001c67983 */ /* 0x001ee40000300800 */
        /* <DEDUP_REMOVED lines=219> */
[----:B---3--:R-:W-:-:S05]  /*149c0*/  IADD3 R198, P2, R198, UR14, RZ ;  /* 0x0000000ec6c67c10 */ /* 0x008fca000ff5e0ff */
        /* <DEDUP_REMOVED lines=32> */
[----:B---3--:R-:W-:-:S05]  /*14bd0*/  IADD3.X R198, R198, UR15, RZ, P2, !PT ;  /* 0x0000000fc6c67c10 */ /* 0x008fca00097fe4ff */
        /* <DEDUP_REMOVED lines=252> */
[----:B------:R0:W-:Y:S02]  /*15ba0*/  STL [R1+0x448], R198 ;  /* 0x000448c601007387 */ /* 0x0001e40000100800 */
[----:B0-----:R-:W-:Y:S02]  /*15bb0*/  IMAD.MOV.U32 R198, RZ, RZ, R199 ;  /* 0x000000ffffc67224 */ /* 0x001fe400078e00c7 */
[----:B------:R-:W-:Y:S02]  /*15bc0*/  IMAD.MOV.U32 R199, RZ, RZ, R200 ;  /* 0x000000ffffc77224 */ /* 0x000fe400078e00c8 */
[----:B------:R-:W-:Y:S02]  /*15bd0*/  IMAD.MOV.U32 R200, RZ, RZ, R201 ;  /* 0x000000ffffc87224 */ /* 0x000fe400078e00c9 */
[----:B------:R-:W-:Y:S02]  /*15be0*/  IMAD.MOV.U32 R201, RZ, RZ, R205 ;  /* 0x000000ffffc97224 */ /* 0x000fe400078e00cd */
[----:B------:R-:W-:-:S02]  /*15bf0*/  IMAD.MOV.U32 R205, RZ, RZ, R209 ;  /* 0x000000ffffcd7224 */ /* 0x000fc400078e00d1 */
[----:B------:R-:W-:Y:S02]  /*15c00*/  IMAD.MOV.U32 R209, RZ, RZ, R218 ;  /* 0x000000ffffd17224 */ /* 0x000fe400078e00da */
[----:B------:R-:W-:Y:S02]  /*15c10*/  IMAD.MOV.U32 R218, RZ, RZ, R2 ;  /* 0x000000ffffda7224 */ /* 0x000fe400078e0002 */
[----:B------:R-:W-:Y:S01]  /*15c20*/  IMAD.MOV.U32 R2, RZ, RZ, R3 ;  /* 0x000000ffff027224 */ /* 0x000fe200078e0003 */
[----:B------:R-:W-:Y:S01]  /*15c30*/  IADD3 R198, P2, R198, UR14, RZ ;  /* 0x0000000ec6c67c10 */ /* 0x000fe2000ff5e0ff */
[----:B------:R-:W-:Y:S02]  /*15c40*/  IMAD.MOV.U32 R3, RZ, RZ, R219 ;  /* 0x000000ffff037224 */ /* 0x000fe400078e00db */
[----:B------:R-:W-:Y:S02]  /*15c50*/  IMAD.MOV.U32 R219, RZ, RZ, R220 ;  /* 0x000000ffffdb7224 */ /* 0x000fe400078e00dc */
[----:B------:R-:W-:-:S02]  /*15c60*/  IMAD.MOV.U32 R220, RZ, RZ, R221 ;  /* 0x000000ffffdc7224 */ /* 0x000fc400078e00dd */
[----:B------:R-:W-:Y:S02]  /*15c70*/  IMAD.MOV.U32 R221, RZ, RZ, R222 ;  /* 0x000000ffffdd7224 */ /* 0x000fe400078e00de */
[----:B------:R-:W-:Y:S02]  /*15c80*/  IMAD.MOV.U32 R222, RZ, RZ, R212 ;  /* 0x000000ffffde7224 */ /* 0x000fe400078e00d4 */
[----:B------:R-:W3:Y:S04]  /*15c90*/  LDL.LU R212, [R1+0x24c] ;  /* 0x00024c0001d47983 */ /* 0x000ee80000300800 */
[----:B------:R0:W-:Y:S04]  /*15ca0*/  STL [R1+0x41c], R198 ;  /* 0x00041cc601007387 */ /* 0x0001e80000100800 */
[----:B0-----:R-:W4:Y:S02]  /*15cb0*/  LDL.LU R198, [R1+0x440] ;  /* 0x0004400001c67983 */ /* 0x001f240000300800 */
[----:B----4-:R-:W-:-:S05]  /*15cc0*/  IADD3.X R198, R198, UR15, RZ, P3, !PT ;  /* 0x0000000fc6c67c10 */ /* 0x010fca0009ffe4ff */
[----:B------:R0:W-:Y:S04]  /*15cd0*/  STL [R1+0x440], R198 ;  /* 0x000440c601007387 */ /* 0x0001e80000100800 */
[----:B0-----:R-:W4:Y:S02]  /*15ce0*/  LDL.LU R198, [R1+0x414] ;  /* 0x0004140001c67983 */ /* 0x001f240000300800 */
[----:B----4-:R-:W-:-:S05]  /*15cf0*/  IADD3 R198, P3, R198, UR14, RZ ;  /* 0x0000000ec6c67c10 */ /* 0x010fca000ff7e0ff */
        /* <DEDUP_REMOVED lines=56> */
[----:B----4-:R-:W-:Y:S02]  /*16080*/  IADD3.X R198, R198, UR15, RZ, P1, !PT ;  /* 0x0000000fc6c67c10 */ /* 0x010fe40008ffe4ff */
[----:B------:R-:W-:-:S03]  /*16090*/  IADD3 R232, P1, R232, UR14, RZ ;  /* 0x0000000ee8e87c10 */ /* 0x000fc6000ff3e0ff */
[----:B------:R-:W-:Y:S04]  /*160a0*/  STL [R1+0x3f0], R198 ;  /* 0x0003f0c601007387 */ /* 0x000fe80000100800 */
[----:B------:R0:W-:Y:S04]  /*160b0*/  STL [R1+0x3c4], R232 ;  /* 0x0003c4e801007387 */ /* 0x0001e80000100800 */
[----:B0-----:R-:W4:Y:S04]  /*160c0*/  LDL.LU R232, [R1+0x834] ;  /* 0x0008340001e87983 */ /* 0x001f280000300800 */
[----:B------:R-:W2:Y:S02]  /*160d0*/  LDL.LU R198, [R1+0x3e8] ;  /* 0x0003e80001c67983 */ /* 0x000ea40000300800 */
[----:B--2---:R-:W-:-:S05]  /*160e0*/  IADD3.X R198, R198, UR15, RZ, P2, !PT ;  /* 0x0000000fc6c67c10 */ /* 0x004fca00097fe4ff */
[----:B------:R0:W-:Y:S04]  /*160f0*/  STL [R1+0x3e8], R198 ;  /* 0x0003e8c601007387 */ /* 0x0001e80000100800 */
[----:B0-----:R-:W2:Y:S01]  /*16100*/  LDL.LU R198, [R1+0x3bc] ;  /* 0x0003bc0001c67983 */ /* 0x001ea20000300800 */
[----:B------:R-:W-:Y:S02]  /*16110*/  IADD3.X R231, R231, UR15, RZ, P3, !PT ;  /* 0x0000000fe7e77c10 */ /* 0x000fe40009ffe4ff */
[----:B--2---:R-:W-:-:S05]  /*16120*/  IADD3 R198, P2, R198, UR14, RZ ;  /* 0x0000000ec6c67c10 */ /* 0x004fca000ff5e0ff */
[----:B------:R-:W-:Y:S04]  /*16130*/  STL [R1+0x3bc], R198 ;  /* 0x0003bcc601007387 */ /* 0x000fe80000100800 */
[----:B------:R0:W-:Y:S04]  /*16140*/  STL [R1+0x3e0], R231 ;  /* 0x0003e0e701007387 */ /* 0x0001e80000100800 */
[----:B0-----:R-:W2:Y:S04]  /*16150*/  LDL.LU R231, [R1+0x830] ;  /* 0x0008300001e77983 */ /* 0x001ea80000300800 */
[----:B------:R-:W3:Y:S02]  /*16160*/  LDL.LU R198, [R1+0x3b4] ;  /* 0x0003b40001c67983 */ /* 0x000ee40000300800 */
        /* <DEDUP_REMOVED lines=9> */
[----:B---3--:R-:W-:Y:S02]  /*16200*/  IADD3.X R198, R198, UR15, RZ, P5, !PT ;  /* 0x0000000fc6c67c10 */ /* 0x008fe4000affe4ff */
[----:B------:R-:W-:-:S03]  /*16210*/  IADD3 R240, P5, R240, UR14, RZ ;  /* 0x0000000ef0f07c10 */ /* 0x000fc6000ffbe0ff */
[----:B------:R-:W-:Y:S04]  /*16220*/  STL [R1+0x3d0], R198 ;  /* 0x0003d0c601007387 */ /* 0x000fe80000100800 */
[----:B------:R0:W-:Y:S04]  /*16230*/  STL [R1+0x3a4], R240 ;  /* 0x0003a4f001007387 */ /* 0x0001e80000100800 */
[----:B0-----:R-:W3:Y:S04]  /*16240*/  LDL.LU R240, [R1+0x82c] ;  /* 0x00082c0001f07983 */ /* 0x001ee80000300800 */
[----:B------:R-:W4:Y:S02]  /*16250*/  LDL.LU R198, [R1+0x3c8] ;  /* 0x0003c80001c67983 */ /* 0x000f240000300800 */
[----:B----4-:R-:W-:-:S05]  /*16260*/  IADD3.X R198, R198, UR15, RZ, P6, !PT ;  /* 0x0000000fc6c67c10 */ /* 0x010fca000b7fe4ff */
[----:B------:R0:W-:Y:S04]  /*16270*/  STL [R1+0x3c8], R198 ;  /* 0x0003c8c601007387 */ /* 0x0001e80000100800 */
[----:B0-----:R-:W4:Y:S01]  /*16280*/  LDL.LU R198, [R1+0x39c] ;  /* 0x00039c0001c67983 */ /* 0x001f220000300800 */
[----:B------:R-:W-:Y:S02]  /*16290*/  IADD3.X R239, R239, UR15, RZ, P1, !PT ;  /* 0x0000000fefef7c10 */ /* 0x000fe40008ffe4ff */
[----:B----4-:R-:W-:-:S05]  /*162a0*/  IADD3 R198, P6, R198, UR14, RZ ;  /* 0x0000000ec6c67c10 */ /* 0x010fca000ffde0ff */
[----:B------:R-:W-:Y:S04]  /*162b0*/  STL [R1+0x39c], R198 ;  /* 0x00039cc601007387 */ /* 0x000fe80000100800 */
[----:B------:R0:W-:Y:S04]  /*162c0*/  STL [R1+0x3c0], R239 ;  /* 0x0003c0ef01007387 */ /* 0x0001e80000100800 */
[----:B0-----:R-:W4:Y:S04]  /*162d0*/  LDL.LU R239, [R1+0x828] ;  /* 0x0008280001ef7983 */ /* 0x001f280000300800 */
[----:B------:R-:W2:Y:S02]  /*162e0*/  LDL.LU R198, [R1+0x394] ;  /* 0x0003940001c67983 */ /* 0x000ea40000300800 */
[----:B--2---:R-:W-:-:S05]  /*162f0*/  IADD3 R198, P1, R198, UR14, RZ ;  /* 0x0000000ec6c67c10 */ /* 0x004fca000ff3e0ff */
[----:B------:R0:W-:Y:S04]  /*16300*/  STL [R1+0x394], R198 ;  /* 0x000394c601007387 */ /* 0x0001e80000100800 */
[----:B0-----:R-:W2:Y:S02]  /*16310*/  LDL.LU R198, [R1+0x3b8] ;  /* 0x0003b80001c67983 */ /* 0x001ea40000300800 */
[----:B--2---:R-:W-:-:S05]  /*16320*/  IADD3.X R198, R198, UR15, RZ, P2, !PT ;  /* 0x0000000fc6c67c10 */ /* 0x004fca00097fe4ff */
[----:B------:R0:W-:Y:S04]  /*16330*/  STL [R1+0x3b8], R198 ;  /* 0x0003b8c601007387 */ /* 0x0001e80000100800 */
[----:B0-----:R-:W2:Y:S02]  /*16340*/  LDL.LU R198, [R1+0x38c] ;  /* 0x00038c0001c67983 */ /* 0x001ea40000300800 */
[----:B--2---:R-:W-:-:S05]  /*16350*/  IADD3 R198, P2, R198, UR14, RZ ;  /* 0x0000000ec6c67c10 */ /* 0x004fca000ff5e0ff */
[----:B------:R0:W-:Y:S04]  /*16360*/  STL [R1+0x38c], R198 ;  /* 0x00038cc601007387 */ /* 0x0001e80000100800 */
[----:B0-----:R-:W2:Y:S02]  /*16370*/  LDL.LU R198, [R1+0x3b0] ;  /* 0x0003b00001c67983 */ /* 0x001ea40000300800 */
[----:B--2---:R-:W-:Y:S02]  /*16380*/  IADD3.X R198, R198, UR15, RZ, P3, !PT ;  /* 0x0000000fc6c67c10 */ /* 0x004fe40009ffe4ff */
[----:B------:R-:W-:-:S03]  /*16390*/  IADD3 R248, P3, R248, UR14, RZ ;  /* 0x0000000ef8f87c10 */ /* 0x000fc6000ff7e0ff */
[----:B------:R-:W-:Y:S04]  /*163a0*/  STL [R1+0x3b0], R198 ;  /* 0x0003b0c601007387 */ /* 0x000fe80000100800 */
[----:B------:R0:W-:Y:S04]  /*163b0*/  STL [R1+0x384], R248 ;  /* 0x000384f801007387 */ /* 0x0001e80000100800 */
[----:B0-----:R-:W2:Y:S04]  /*163c0*/  LDL.LU R248, [R1+0x824] ;  /* 0x0008240001f87983 */ /* 0x001ea80000300800 */
[----:B------:R-:W3:Y:S02]  /*163d0*/  LDL.LU R198, [R1+0x3a8] ;  /* 0x0003a80001c67983 */ /* 0x000ee40000300800 */
[----:B---3--:R-:W-:-:S05]  /*163e0*/  IADD3.X R198, R198, UR15, RZ, P4, !PT ;  /* 0x0000000fc6c67c10 */ /* 0x008fca000a7fe4ff */
[----:B------:R0:W-:Y:S04]  /*163f0*/  STL [R1+0x3a8], R198 ;  /* 0x0003a8c601007387 */ /* 0x0001e80000100800 */
[----:B0-----:R-:W3:Y:S01]  /*16400*/  LDL.LU R198, [R1+0x37c] ;  /* 0x00037c0001c67983 */ /* 0x001ee20000300800 */
[----:B------:R-:W-:Y:S02]  /*16410*/  IADD3.X R247, R247, UR15, RZ, P5, !PT ;  /* 0x0000000ff7f77c10 */ /* 0x000fe4000affe4ff */
[----:B---3--:R-:W-:-:S05]  /*16420*/  IADD3 R198, P4, R198, UR14, RZ ;  /* 0x0000000ec6c67c10 */ /* 0x008fca000ff9e0ff */
[----:B------:R-:W-:Y:S04]  /*16430*/  STL [R1+0x37c], R198 ;  /* 0x00037cc601007387 */ /* 0x000fe80000100800 */
[----:B------:R0:W-:Y:S04]  /*16440*/  STL [R1+0x3a0], R247 ;  /* 0x0003a0f701007387 */ /* 0x0001e80000100800 */
[----:B0-----:R-:W3:Y:S04]  /*16450*/  LDL.LU R247, [R1+0x820] ;  /* 0x0008200001f77983 */ /* 0x001ee80000300800 */
[----:B------:R-:W4:Y:S02]  /*16460*/  LDL.LU R198, [R1+0x374] ;  /* 0x0003740001c67983 */ /* 0x000f240000300800 */
        /* <DEDUP_REMOVED lines=104> */
[----:B------:R-:W4:Y:S01]  /*16af0*/  LDL.LU R198, [R1+0x310] ;  /* 0x0003100001c67983 */ /* 0x000f220000300800 */
[----:B--2---:R-:W-:-:S02]  /*16b00*/  IADD3.X R242, R242, UR15, RZ, P6, !PT ;  /* 0x0000000ff2f27c10 */ /* 0x004fc4000b7fe4ff */
[----:B----4-:R-:W-:Y:S02]  /*16b10*/  IADD3.X R198, R198, UR15, RZ, P5, !PT ;  /* 0x0000000fc6c67c10 */ /* 0x010fe4000affe4ff */
[----:B------:R-:W-:-:S03]  /*16b20*/  IADD3 R233, P5, R233, UR14, RZ ;  /* 0x0000000ee9e97c10 */ /* 0x000fc6000ffbe0ff */
[----:B------:R-:W-:Y:S04]  /*16b30*/  STL [R1+0x310], R198 ;  /* 0x000310c601007387 */ /* 0x000fe80000100800 */
[----:B------:R0:W-:Y:S04]  /*16b40*/  STL [R1+0x2e4], R233 ;  /* 0x0002e4e901007387 */ /* 0x0001e80000100800 */
[----:B0-----:R-:W2:Y:S04]  /*16b50*/  LDL.LU R233, [R1+0x7f8] ;  /* 0x0007f80001e97983 */ /* 0x001ea80000300800 */
[----:B------:R0:W-:Y:S04]  /*16b60*/  STL [R1+0x308], R242 ;  /* 0x000308f201007387 */ /* 0x0001e80000100800 */
[----:B0-----:R-:W4:Y:S04]  /*16b70*/  LDL.LU R242, [R1+0x7f4] ;  /* 0x0007f40001f27983 */ /* 0x001f280000300800 */
[----:B------:R-:W3:Y:S01]  /*16b80*/  LDL.LU R198, [R1+0x2dc] ;  /* 0x0002dc0001c67983 */ /* 0x000ee20000300800 */
[----:B------:R-:W-:-:S02]  /*16b90*/  IADD3.X R241, R241, UR15, RZ, P1, !PT ;  /* 0x0000000ff1f17c10 */ /* 0x000fc40008ffe4ff */
[----:B---3--:R-:W-:-:S05]  /*16ba0*/  IADD3 R198, P6, R198, UR14, RZ ;  /* 0x0000000ec6c67c10 */ /* 0x008fca000ffde0ff */
[----:B------:R-:W-:Y:S04]  /*16bb0*/  STL [R1+0x2dc], R198 ;  /* 0x0002dcc601007387 */ /* 0x000fe80000100800 */
[----:B------:R0:W-:Y:S04]  /*16bc0*/  STL [R1+0x300], R241 ;  /* 0x000300f101007387 */ /* 0x0001e80000100800 */
[----:B0-----:R-:W3:Y:S04]  /*16bd0*/  LDL.LU R241, [R1+0x7f0] ;  /* 0x0007f00001f17983 */ /* 0x001ee80000300800 */
[----:B------:R-:W2:Y:S02]  /*16be0*/  LDL.LU R198, [R1+0x2d4] ;  /* 0x0002d40001c67983 */ /* 0x000ea40000300800 */
        /* <DEDUP_REMOVED lines=8> */
[----:B------:R-:W4:Y:S01]  /*16c70*/  LDL.LU R198, [R1+0x2f0] ;  /* 0x0002f00001c67983 */ /* 0x000f220000300800 */
[----:B------:R-:W-:-:S02]  /*16c80*/  IADD3.X R252, R252, UR15, RZ, P4, !PT ;  /* 0x0000000ffcfc7c10 */ /* 0x000fc4000a7fe4ff */
[----:B----4-:R-:W-:Y:S02]  /*16c90*/  IADD3.X R198, R198, UR15, RZ, P3, !PT ;  /* 0x0000000fc6c67c10 */ /* 0x010fe40009ffe4ff */
[----:B------:R-:W-:-:S03]  /*16ca0*/  IADD3 R249, P3, R249, UR14, RZ ;  /* 0x0000000ef9f97c10 */ /* 0x000fc6000ff7e0ff */
[----:B------:R-:W-:Y:S04]  /*16cb0*/  STL [R1+0x2f0], R198 ;  /* 0x0002f0c601007387 */ /* 0x000fe80000100800 */
[----:B------:R0:W-:Y:S04]  /*16cc0*/  STL [R1+0x2c4], R249 ;  /* 0x0002c4f901007387 */ /* 0x0001e80000100800 */
[----:B0-----:R-:W4:Y:S04]  /*16cd0*/  LDL.LU R249, [R1+0x7e8] ;  /* 0x0007e80001f97983 */ /* 0x001f280000300800 */
[----:B------:R0:W-:Y:S04]  /*16ce0*/  STL [R1+0x2e8], R252 ;  /* 0x0002e8fc01007387 */ /* 0x0001e80000100800 */
[----:B0-----:R-:W3:Y:S04]  /*16cf0*/  LDL.LU R252, [R1+0x7e4] ;  /* 0x0007e40001fc7983 */ /* 0x001ee80000300800 */
[----:B------:R-:W2:Y:S01]  /*16d00*/  LDL.LU R198, [R1+0x2bc] ;  /* 0x0002bc0001c67983 */ /* 0x000ea20000300800 */
[----:B------:R-:W-:-:S02]  /*16d10*/  IADD3.X R230, R230, UR15, RZ, P5, !PT ;  /* 0x0000000fe6e67c10 */ /* 0x000fc4000affe4ff */
[----:B--2---:R-:W-:-:S05]  /*16d20*/  IADD3 R198, P4, R198, UR14, RZ ;  /* 0x0000000ec6c67c10 */ /* 0x004fca000ff9e0ff */
[----:B------:R-:W-:Y:S04]  /*16d30*/  STL [R1+0x2bc], R198 ;  /* 0x0002bcc601007387 */ /* 0x000fe80000100800 */
[----:B------:R0:W-:Y:S04]  /*16d40*/  STL [R1+0x2e0], R230 ;  /* 0x0002e0e601007387 */ /* 0x0001e80000100800 */
[----:B0-----:R-:W2:Y:S04]  /*16d50*/  LDL.LU R230, [R1+0x7e0] ;  /* 0x0007e00001e67983 */ /* 0x001ea80000300800 */
[----:B------:R-:W4:Y:S02]  /*16d60*/  LDL.LU R198, [R1+0x2b4] ;  /* 0x0002b40001c67983 */ /* 0x000f240000300800 */
[----:B----4-:R-:W-:-:S05]  /*16d70*/  IADD3 R198, P5, R198, UR14, RZ ;  /* 0x0000000ec6c67c10 */ /* 0x010fca000ffbe0ff */
[----:B------:R0:W-:Y:S04]  /*16d80*/  STL [R1+0x2b4], R198 ;  /* 0x0002b4c601007387 */ /* 0x0001e80000100800 */
[----:B0-----:R-:W4:Y:S02]  /*16d90*/  LDL.LU R198, [R1+0x2d8] ;  /* 0x0002d80001c67983 */ /* 0x001f240000300800 */
[----:B----4-:R-:W-:Y:S02]  /*16da0*/  IADD3.X R198, R198, UR15, RZ, P6, !PT ;  /* 0x0000000fc6c67c10 */ /* 0x010fe4000b7fe4ff */
[----:B------:R-:W-:-:S03]  /*16db0*/  IADD3 R236, P6, R236, UR14, RZ ;  /* 0x0000000eecec7c10 */ /* 0x000fc6000ffde0ff */
[----:B------:R-:W-:Y:S04]  /*16dc0*/  STL [R1+0x2d8], R198 ;  /* 0x0002d8c601007387 */ /* 0x000fe80000100800 */
[----:B------:R0:W-:Y:S04]  /*16dd0*/  STL [R1+0x2ac], R236 ;  /* 0x0002acec01007387 */ /* 0x0001e80000100800 */
[----:B0-----:R-:W4:Y:S01]  /*16de0*/  LDL.LU R236, [R1+0x7dc] ;  /* 0x0007dc0001ec7983 */ /* 0x001f220000300800 */
[----:B------:R-:W-:Y:S02]  /*16df0*/  IADD3.X R244, R244, UR15, RZ, P2, !PT ;  /* 0x0000000ff4f47c10 */ /* 0x000fe400097fe4ff */
[----:B----4-:R-:W-:-:S02]  /*16e00*/  IADD3.X R236, R236, UR15, RZ, P1, !PT ;  /* 0x0000000fecec7c10 */ /* 0x010fc40008ffe4ff */
[----:B------:R-:W-:-:S03]  /*16e10*/  IADD3 R235, P1, R235, UR14, RZ ;  /* 0x0000000eebeb7c10 */ /* 0x000fc6000ff3e0ff */
[----:B------:R0:W-:Y:S04]  /*16e20*/  STL [R1+0x2d0], R236 ;  /* 0x0002d0ec01007387 */ /* 0x0001e80000100800 */
[----:B0-----:R-:W4:Y:S04]  /*16e30*/  LDL.LU R236, [R1+0x7d8] ;  /* 0x0007d80001ec7983 */ /* 0x001f280000300800 */
[----:B------:R0:W-:Y:S04]  /*16e40*/  STL [R1+0x2a4], R235 ;  /* 0x0002a4eb01007387 */ /* 0x0001e80000100800 */
[----:B0-----:R-:W4:Y:S04]  /*16e50*/  LDL.LU R235, [R1+0x7d4] ;  /* 0x0007d40001eb7983 */ /* 0x001f280000300800 */
[----:B------:R0:W-:Y:S04]  /*16e60*/  STL [R1+0x2c8], R244 ;  /* 0x0002c8f401007387 */ /* 0x0001e80000100800 */
[----:B0-----:R-:W4:Y:S04]  /*16e70*/  LDL.LU R244, [R1+0x7d0] ;  /* 0x0007d00001f47983 */ /* 0x001f280000300800 */
[----:B------:R-:W2:Y:S01]  /*16e80*/  LDL.LU R198, [R1+0x29c] ;  /* 0x00029c0001c67983 */ /* 0x000ea20000300800 */
[----:B------:R-:W-:-:S02]  /*16e90*/  IADD3.X R243, R243, UR15, RZ, P3, !PT ;  /* 0x0000000ff3f37c10 */ /* 0x000fc40009ffe4ff */
[----:B---3--:R-:W-:Y:S01]  /*16ea0*/  IADD3 R252, P3, R252, UR14, RZ ;  /* 0x0000000efcfc7c10 */ /* 0x008fe2000ff7e0ff */
[----:B------:R-:W-:Y:S01]  /*16eb0*/  WARPGROUP.ARRIVE ;  /* 0x00000000000079c5 */ /* 0x000fe20000000000 */
[----:B------:R-:W-:Y:S01]  /*16ec0*/  UMOV UR22, UR6 ;  /* 0x0000000600167c82 */ /* 0x000fe20008000000 */
[----:B------:R-:W-:-:S04]  /*16ed0*/  UMOV UR23, UR7 ;  /* 0x0000000700177c82 */ /* 0x000fc80008000000 */
[----:B------:R-:W-:Y:S01]  /*16ee0*/  QGMMA.64x256x32.F32.E4M3.E4M3 R24, gdesc[UR20], R24, gsb0 ;  /* 0x03e00000141879f3 */ /* 0x000fe20008000818 */
[----:B--2---:R-:W-:-:S05]  /*16ef0*/  IADD3 R198, P2, R198, UR14, RZ ;  /* 0x0000000ec6c67c10 */ /* 0x004fca000ff5e0ff */
[----:B------:R-:W-:Y:S04]  /*16f00*/  STL [R1+0x29c], R198 ;  /* 0x00029cc601007387 */ /* 0x000fe80000100800 */
[----:B------:R0:W-:Y:S04]  /*16f10*/  STL [R1+0x2c0], R243 ;  /* 0x0002c0f301007387 */ /* 0x0001e80000100800 */
[----:B0-----:R-:W2:Y:S04]  /*16f20*/  LDL.LU R243, [R1+0x7cc] ;  /* 0x0007cc0001f37983 */ /* 0x001ea80000300800 */
[----:B------:R0:W-:Y:S04]  /*16f30*/  STL [R1+0x294], R252 ;  /* 0x000294fc01007387 */ /* 0x0001e80000100800 */
[----:B0-----:R-:W3:Y:S04]  /*16f40*/  LDL.LU R252, [R1+0x7c8] ;  /* 0x0007c80001fc7983 */ /* 0x001ee80000300800 */
[----:B------:R-:W4:Y:S01]  /*16f50*/  LDL.LU R198, [R1+0x2b8] ;  /* 0x0002b80001c67983 */ /* 0x000f220000300800 */
[----:B------:R-:W-:-:S02]  /*16f60*/  IADD3.X R230, R230, UR15, RZ, P5, !PT ;  /* 0x0000000fe6e67c10 */ /* 0x000fc4000affe4ff */
[----:B------:R-:W-:Y:S01]  /*16f70*/  IADD3 R229, P5, R229, UR14, RZ ;  /* 0x0000000ee5e57c10 */ /* 0x000fe2000ffbe0ff */
[----:B------:R-:W-:Y:S02]  /*16f80*/  WARPGROUP.DEPBAR.LE gsb0, 0x0 ;  /* 0x00008000000079c5 */ /* 0x000fe40000010000 */
[----:B------:R-:W-:Y:S01]  /*16f90*/  WARPGROUP.ARRIVE ;  /* 0x00000000000079c5 */ /* 0x000fe20000000000 */
[----:B------:R-:W-:Y:S01]  /*16fa0*/  UMOV UR26, UR10 ;  /* 0x0000000a001a7c82 */ /* 0x000fe20008000000 */
[----:B------:R-:W-:-:S04]  /*16fb0*/  UMOV UR27, UR11 ;  /* 0x0000000b001b7c82 */ /* 0x000fc80008000000 */
[----:B------:R-:W-:Y:S01]  /*16fc0*/  QGMMA.64x256x32.F32.E4M3.E4M3 R24, gdesc[UR24], R24, gsb0 ;  /* 0x03e00000181879f3 */ /* 0x000fe20008000818 */
[----:B------:R-:W-:Y:S02]  /*16fd0*/  IADD3.X R0, R0, UR15, RZ, P6, !PT ;  /* 0x0000000f00007c10 */ /* 0x000fe4000b7fe4ff */
[----:B------:R-:W-:Y:S02]  /*16fe0*/  IADD3 R199, P6, R199, UR14, RZ ;  /* 0x0000000ec7c77c10 */ /* 0x000fe4000ffde0ff */
[----:B------:R-:W-:Y:S02]  /*16ff0*/  IADD3.X R200, R200, UR15, RZ, P1, !PT ;  /* 0x0000000fc8c87c10 */ /* 0x000fe40008ffe4ff */
[----:B------:R-:W-:Y:S02]  /*17000*/  IADD3 R201, P1, R201, UR14, RZ ;  /* 0x0000000ec9c97c10 */ /* 0x000fe4000ff3e0ff */
[----:B------:R-:W-:Y:S02]  /*17010*/  IADD3.X R205, R205, UR15, RZ, P2, !PT ;  /* 0x0000000fcdcd7c10 */ /* 0x000fe400097fe4ff */
[----:B------:R-:W-:-:S02]  /*17020*/  IADD3 R209, P2, R209, UR14, RZ ;  /* 0x0000000ed1d17c10 */ /* 0x000fc4000ff5e0ff */
[----:B------:R-:W-:Y:S02]  /*17030*/  IADD3.X R218, R218, UR15, RZ, P3, !PT ;  /* 0x0000000fdada7c10 */ /* 0x000fe40009ffe4ff */
[----:B------:R-:W-:Y:S02]  /*17040*/  IADD3 R2, P3, R2, UR14, RZ ;  /* 0x0000000e02027c10 */ /* 0x000fe4000ff7e0ff */
[----:B------:R-:W-:Y:S02]  /*17050*/  IADD3.X R220, R220, UR15, RZ, P5, !PT ;  /* 0x0000000fdcdc7c10 */ /* 0x000fe4000affe4ff */
[----:B------:R-:W-:Y:S02]  /*17060*/  IADD3 R221, P5, R221, UR14, RZ ;  /* 0x0000000edddd7c10 */ /* 0x000fe4000ffbe0ff */
[----:B------:R-:W-:Y:S02]  /*17070*/  IADD3.X R222, R222, UR15, RZ, P6, !PT ;  /* 0x0000000fdede7c10 */ /* 0x000fe4000b7fe4ff */
[----:B----4-:R-:W-:-:S02]  /*17080*/  IADD3.X R198, R198, UR15, RZ, P4, !PT ;  /* 0x0000000fc6c67c10 */ /* 0x010fc4000a7fe4ff */
[----:B------:R-:W-:-:S03]  /*17090*/  IADD3 R251, P4, R251, UR14, RZ ;  /* 0x0000000efbfb7c10 */ /* 0x000fc6000ff9e0ff */
[----:B------:R-:W-:Y:S04]  /*170a0*/  STL [R1+0x2b8], R198 ;  /* 0x0002b8c601007387 */ /* 0x000fe80000100800 */
[----:B------:R0:W-:Y:S04]  /*170b0*/  STL [R1+0x28c], R251 ;  /* 0x00028cfb01007387 */ /* 0x0001e80000100800 */
[----:B0-----:R-:W4:Y:S04]  /*170c0*/  LDL.LU R251, [R1+0x7c4] ;  /* 0x0007c40001fb7983 */ /* 0x001f280000300800 */
[----:B------:R0:W-:Y:S04]  /*170d0*/  STL [R1+0x2b0], R230 ;  /* 0x0002b0e601007387 */ /* 0x0001e80000100800 */
[----:B0-----:R-:W4:Y:S04]  /*170e0*/  LDL.LU R230, [R1+0x7c0] ;  /* 0x0007c00001e67983 */ /* 0x001f280000300800 */
[----:B------:R0:W-:Y:S04]  /*170f0*/  STL [R1+0x284], R229 ;  /* 0x000284e501007387 */ /* 0x0001e80000100800 */
[----:B0-----:R-:W4:Y:S04]  /*17100*/  LDL.LU R229, [R1+0x7bc] ;  /* 0x0007bc0001e57983 */ /* 0x001f280000300800 */
[----:B------:R0:W-:Y:S01]  /*17110*/  STL [R1+0x2a8], R0 ;  /* 0x0002a80001007387 */ /* 0x0001e20000100800 */
[----:B------:R-:W-:-:S02]  /*17120*/  IADD3.X R3, R3, UR15, RZ, P4, !PT ;  /* 0x0000000f03037c10 */ /* 0x000fc4000a7fe4ff */
[----:B------:R-:W-:Y:S01]  /*17130*/  IADD3 R219, P4, R219, UR14, RZ ;  /* 0x0000000edbdb7c10 */ /* 0x000fe2000ff9e0ff */
[----:B0-----:R1:W5:Y:S04]  /*17140*/  LDL.LU R0, [R1+0x7b8] ;  /* 0x0007b80001007983 */ /* 0x0013680000300800 */
[----:B------:R1:W-:Y:S04]  /*17150*/  STL [R1+0x27c], R199 ;  /* 0x00027cc701007387 */ /* 0x0003e80000100800 */
[----:B------:R1:W-:Y:S04]  /*17160*/  STL [R1+0x2a0], R200 ;  /* 0x0002a0c801007387 */ /* 0x0003e80000100800 */
[----:B------:R1:W-:Y:S04]  /*17170*/  STL [R1+0x274], R201 ;  /* 0x000274c901007387 */ /* 0x0003e80000100800 */
[----:B------:R1:W-:Y:S01]  /*17180*/  STL [R1+0x298], R205 ;  /* 0x000298cd01007387 */ /* 0x0003e20000100800 */
[----:B------:R-:W-:-:S03]  /*17190*/  IADD3 R212, P6, R212, UR14, RZ ;  /* 0x0000000ed4d47c10 */ /* 0x000fc6000ffde0ff */
[----:B------:R1:W-:Y:S01]  /*171a0*/  STL [R1+0x26c], R209 ;  /* 0x00026cd101007387 */ /* 0x0003e20000100800 */
[----:B------:R-:W-:-:S03]  /*171b0*/  IADD3.X R213, R213, UR15, RZ, P1, !PT ;  /* 0x0000000fd5d57c10 */ /* 0x000fc60008ffe4ff */
        /* <DEDUP_REMOVED lines=46> */
[----:B------:R1:W-:Y:S04]  /*174a0*/  STL [R1+0x20c], R195 ;  /* 0x00020cc301007387 */ /* 0x0003e80000100800 */
[----:B------:R1:W-:Y:S04]  /*174b0*/  STL [R1+0x230], R193 ;  /* 0x000230c101007387 */ /* 0x0003e80000100800 */
[----:B------:R1:W-:Y:S04]  /*174c0*/  STL [R1+0x204], R192 ;  /* 0x000204c001007387 */ /* 0x0003e80000100800 */
[----:B------:R1:W-:Y:S04]  /*174d0*/  STL [R1+0x228], R191 ;  /* 0x000228bf01007387 */ /* 0x0003e80000100800 */
[----:B------:R1:W-:Y:S04]  /*174e0*/  STL [R1+0x220], R190 ;  /* 0x000220be01007387 */ /* 0x0003e80000100800 */
[----:B------:R1:W-:Y:S04]  /*174f0*/  STL [R1+0x218], R188 ;  /* 0x000218bc01007387 */ /* 0x0003e80000100800 */
[----:B------:R1:W-:Y:S04]  /*17500*/  STL [R1+0x210], R187 ;  /* 0x000210bb01007387 */ /* 0x0003e80000100800 */
[----:B------:R1:W-:Y:S04]  /*17510*/  STL [R1+0x208], R186 ;  /* 0x000208ba01007387 */ /* 0x0003e80000100800 */
[----:B------:R1:W-:Y:S01]  /*17520*/  STL [R1+0x200], R184 ;  /* 0x000200b801007387 */ /* 0x0003e20000100800 */
[----:B---3--:R-:W-:-:S02]  /*17530*/  IADD3 R252, P4, R252, UR14, RZ ;  /* 0x0000000efcfc7c10 */ /* 0x008fc4000ff9e0ff */
[----:B------:R-:W-:Y:S02]  /*17540*/  IADD3 R250, P5, R250, UR14, RZ ;  /* 0x0000000efafa7c10 */ /* 0x000fe4000ffbe0ff */
[----:B------:R-:W-:Y:S02]  /*17550*/  IADD3 R248, P6, R248, UR14, RZ ;  /* 0x0000000ef8f87c10 */ /* 0x000fe4000ffde0ff */
[----:B------:R-:W-:Y:S02]  /*17560*/  IADD3 R246, P1, R246, UR14, RZ ;  /* 0x0000000ef6f67c10 */ /* 0x000fe4000ff3e0ff */
[----:B------:R-:W-:Y:S02]  /*17570*/  IADD3 R244, P2, R244, UR14, RZ ;  /* 0x0000000ef4f47c10 */ /* 0x000fe4000ff5e0ff */
[----:B------:R-:W-:Y:S02]  /*17580*/  IADD3 R242, P3, R242, UR14, RZ ;  /* 0x0000000ef2f27c10 */ /* 0x000fe4000ff7e0ff */
[----:B------:R-:W-:-:S02]  /*17590*/  IADD3.X R249, R249, UR15, RZ, P5, !PT ;  /* 0x0000000ff9f97c10 */ /* 0x000fc4000affe4ff */
[----:B------:R-:W-:Y:S02]  /*175a0*/  IADD3.X R247, R247, UR15, RZ, P6, !PT ;  /* 0x0000000ff7f77c10 */ /* 0x000fe4000b7fe4ff */
[----:B------:R-:W-:Y:S02]  /*175b0*/  IADD3.X R245, R245, UR15, RZ, P1, !PT ;  /* 0x0000000ff5f57c10 */ /* 0x000fe40008ffe4ff */
[----:B--2---:R-:W-:Y:S02]  /*175c0*/  IADD3.X R243, R243, UR15, RZ, P2, !PT ;  /* 0x0000000ff3f37c10 */ /* 0x004fe400097fe4ff */
[----:B------:R-:W-:Y:S02]  /*175d0*/  IADD3.X R241, R241, UR15, RZ, P3, !PT ;  /* 0x0000000ff1f17c10 */ /* 0x000fe40009ffe4ff */
[----:B------:R-:W-:Y:S02]  /*175e0*/  IADD3 R238, P5, R238, UR14, RZ ;  /* 0x0000000eeeee7c10 */ /* 0x000fe4000ffbe0ff */
[----:B------:R-:W-:-:S02]  /*175f0*/  IADD3 R236, P6, R236, UR14, RZ ;  /* 0x0000000eecec7c10 */ /* 0x000fc4000ffde0ff */
[----:B------:R-:W-:Y:S02]  /*17600*/  IADD3 R234, P1, R234, UR14, RZ ;  /* 0x0000000eeaea7c10 */ /* 0x000fe4000ff3e0ff */
[----:B------:R-:W-:Y:S01]  /*17610*/  IADD3 R232, P2, R232, UR14, RZ ;  /* 0x0000000ee8e87c10 */ /* 0x000fe2000ff5e0ff */
[----:B------:R-:W-:Y:S02]  /*17620*/  WARPGROUP.DEPBAR.LE gsb0, 0x0 ;  /* 0x00008000000079c5 */ /* 0x000fe40000010000 */
[----:B------:R-:W-:Y:S02]  /*17630*/  IADD3.X R237, R237, UR15, RZ, P5, !PT ;  /* 0x0000000feded7c10 */ /* 0x000fe4000affe4ff */
[----:B------:R-:W-:Y:S02]  /*17640*/  IADD3.X R235, R235, UR15, RZ, P6, !PT ;  /* 0x0000000febeb7c10 */ /* 0x000fe4000b7fe4ff */
[----:B------:R-:W-:Y:S02]  /*17650*/  IADD3.X R233, R233, UR15, RZ, P1, !PT ;  /* 0x0000000fe9e97c10 */ /* 0x000fe40008ffe4ff */
[----:B------:R-:W-:-:S02]  /*17660*/  IADD3.X R231, R231, UR15, RZ, P2, !PT ;  /* 0x0000000fe7e77c10 */ /* 0x000fc400097fe4ff */
[----:B----4-:R-:W-:Y:S02]  /*17670*/  IADD3.X R251, R251, UR15, RZ, P4, !PT ;  /* 0x0000000ffbfb7c10 */ /* 0x010fe4000a7fe4ff */
[----:B------:R-:W-:-:S04]  /*17680*/  IADD3 R240, P4, R240, UR14, RZ ;  /* 0x0000000ef0f07c10 */ /* 0x000fc8000ff9e0ff */
[----:B------:R-:W-:Y:S02]  /*17690*/  IADD3.X R239, R239, UR15, RZ, P4, !PT ;  /* 0x0000000fefef7c10 */ /* 0x000fe4000a7fe4ff */
[----:B------:R-:W-:-:S04]  /*176a0*/  IADD3 R230, P3, R230, UR14, RZ ;  /* 0x0000000ee6e67c10 */ /* 0x000fc8000ff7e0ff */
[----:B------:R-:W-:Y:S01]  /*176b0*/  IADD3.X R229, R229, UR15, RZ, P3, !PT ;  /* 0x0000000fe5e57c10 */ /* 0x000fe20009ffe4ff */
[----:B-1----:R-:W-:Y:S08]  /*176c0*/  @P0 BRA `(.L_x_2) ;  /* 0xffffff4400900947 */ /* 0x002ff0000383ffff */
.L_x_1:
[----:B------:R2:W-:Y:S01]  /*176d0*/  STL [R1+0x7c8], R149 ;  /* 0x0007c89501007387 */ /* 0x0005e20000100800 */
[----:B------:R-:W-:Y:S01]  /*176e0*/  F2FP.SATFINITE.E4M3.F32.PACK_AB_MERGE_C R27, R27, R26, RZ ;  /* 0x0000001a1b1b723e */ /* 0x000fe200048070ff */
[----:B------:R-:W-:Y:S01]  /*176f0*/  ULDC.64 UR6, c[0x0][0x228] ;  /* 0x00008a0000067ab9 */ /* 0x000fe20000000a00 */
[----:B------:R-:W-:Y:S01]  /*17700*/  ULDC UR4, c[0x0][0x22c] ;  /* 0x00008b0000047ab9 */ /* 0x000fe20000000800 */
[----:B------:R-:W3:Y:S01]  /*17710*/  LDL.LU R6, [R1+0x4] ;  /* 0x0000040001067983 */ /* 0x000ee20000300800 */
[----:B------:R-:W-:-:S03]  /*17720*/  ULDC UR5, c[0x0][0x22c] ;  /* 0x00008b0000057ab9 */ /* 0x000fc60000000800 */
[----:B--2---:R-:W3:Y:S04]  /*17730*/  LDL.LU R149, [R1] ;  /* 0x0000000001957983 */ /* 0x004ee80000300800 */
[----:B------:R2:W-:Y:S04]  /*17740*/  STL [R1+0x7c4], R148 ;  /* 0x0007c49401007387 */ /* 0x0005e80000100800 */
[----:B--2---:R-:W2:Y:S04]  /*17750*/  LDL.LU R148, [R1+0x8] ;  /* 0x0000080001947983 */ /* 0x004ea80000300800 */
[----:B------:R-:W2:Y:S04]  /*17760*/  LDL.LU R4, [R1+0xc] ;  /* 0x00000c0001047983 */ /* 0x000ea80000300800 */
[----:B------:R4:W-:Y:S04]  /*17770*/  STL [R1+0x7c0], R151 ;  /* 0x0007c09701007387 */ /* 0x0009e80000100800 */
[----:B----4-:R-:W4:Y:S04]  /*17780*/  LDL.LU R151, [R1+0x10] ;  /* 0x0000100001977983 */ /* 0x010f280000300800 */
[----:B-1----:R-:W4:Y:S04]  /*17790*/  LDL.LU R2, [R1+0x14] ;  /* 0x0000140001027983 */ /* 0x002f280000300800 */
[----:B------:R1:W-:Y:S04]  /*177a0*/  STL [R1+0x7bc], R150 ;  /* 0x0007bc9601007387 */ /* 0x0003e80000100800 */
[----:B-1----:R-:W4:Y:S04]  /*177b0*/  LDL.LU R150, [R1+0x18] ;  /* 0x0000180001967983 */ /* 0x002f280000300800 */
[----:B------:R-:W4:Y:S04]  /*177c0*/  LDL.LU R3, [R1+0x1c] ;  /* 0x00001c0001037983 */ /* 0x000f280000300800 */
[----:B-----5:R1:W-:Y:S04]  /*177d0*/  STL [R1+0x7b8], R0 ;  /* 0x0007b80001007387 */ /* 0x0203e80000100800 */
[----:B-1----:R-:W4:Y:S04]  /*177e0*/  LDL.LU R0, [R1+0x20] ;  /* 0x0000200001007983 */ /* 0x002f280000300800 */
[----:B------:R-:W4:Y:S04]  /*177f0*/  LDL.LU R5, [R1+0x24] ;  /* 0x0000240001057983 */ /* 0x000f280000300800 */
        /* <DEDUP_REMOVED lines=17> */
[----:B0-----:R-:W4:Y:S04]  /*17910*/  LDL.LU R15, [R1+0x6c] ;  /* 0x00006c00010f7983 */ /* 0x001f280000300800 */
        /* <DEDUP_REMOVED lines=99> */
[----:B------:R-:W4:Y:S01]  /*17f50*/  LDL.LU R192, [R1+0x1fc] ;  /* 0x0001fc0001c07983 */ /* 0x000f220000300800 */
[----:B---3--:R-:W-:-:S02]  /*17f60*/  F2FP.SATFINITE.E4M3.F32.PACK_AB_MERGE_C R6, R6, R149, RZ ;  /* 0x000000950606723e */ /* 0x008fc400048070ff */
[----:B--2---:R-:W-:Y:S01]  /*17f70*/  F2FP.SATFINITE.E4M3.F32.PACK_AB_MERGE_C R4, R4, R148, RZ ;  /* 0x000000940404723e */ /* 0x004fe200048070ff */
[----:B------:R-:W2:Y:S01]  /*17f80*/  LDL.LU R149, [R1+0x7c8] ;  /* 0x0007c80001957983 */ /* 0x000ea20000300800 */
[----:B----4-:R-:W-:Y:S02]  /*17f90*/  F2FP.SATFINITE.E4M3.F32.PACK_AB_MERGE_C R2, R2, R151, RZ ;  /* 0x000000970202723e */ /* 0x010fe400048070ff */
[----:B------:R-:W-:Y:S01]  /*17fa0*/  F2FP.SATFINITE.E4M3.F32.PACK_AB_MERGE_C R3, R3, R150, RZ ;  /* 0x000000960303723e */ /* 0x000fe200048070ff */
[----:B------:R-:W2:Y:S01]  /*17fb0*/  LDL.LU R148, [R1+0x7c4] ;  /* 0x0007c40001947983 */ /* 0x000ea20000300800 */
[----:B------:R-:W-:-:S03]  /*17fc0*/  F2FP.SATFINITE.E4M3.F32.PACK_AB_MERGE_C R5, R5, R0, RZ ;  /* 0x000000000505723e */ /* 0x000fc600048070ff */
[----:B------:R-:W3:Y:S04]  /*17fd0*/  LDL.LU R151, [R1+0x7c0] ;  /* 0x0007c00001977983 */ /* 0x000ee80000300800 */
[----:B------:R-:W3:Y:S04]  /*17fe0*/  LDL.LU R150, [R1+0x7bc] ;  /* 0x0007bc0001967983 */ /* 0x000ee80000300800 */
[----:B------:R-:W4:Y:S01]  /*17ff0*/  LDL.LU R0, [R1+0x7b8] ;  /* 0x0007b80001007983 */ /* 0x000f220000300800 */
[----:B------:R-:W-:Y:S02]  /*18000*/  F2FP.SATFINITE.E4M3.F32.PACK_AB_MERGE_C R64, R65, R64, RZ ;  /* 0x000000404140723e */ /* 0x000fe400048070ff */
[----:B------:R-:W-:-:S02]  /*18010*/  F2FP.SATFINITE.E4M3.F32.PACK_AB_MERGE_C R29, R29, R28, RZ ;  /* 0x0000001c1d1d723e */ /* 0x000fc400048070ff */
[----:B------:R-:W-:Y:S02]  /*18020*/  F2FP.SATFINITE.E4M3.F32.PACK_AB_MERGE_C R30, R31, R30, RZ ;  /* 0x0000001e1f1e723e */ /* 0x000fe400048070ff */
[----:B------:R-:W-:Y:S02]  /*18030*/  F2FP.SATFINITE.E4M3.F32.PACK_AB_MERGE_C R8, R8, R232, RZ ;  /* 0x000000e80808723e */ /* 0x000fe400048070ff */
[----:B------:R-:W-:Y:S02]  /*18040*/  F2FP.SATFINITE.E4M3.F32.PACK_AB_MERGE_C R7, R7, R230, RZ ;  /* 0x000000e60707723e */ /* 0x000fe400048070ff */
[----:B------:R-:W-:Y:S02]  /*18050*/  F2FP.SATFINITE.E4M3.F32.PACK_AB_MERGE_C R9, R9, R234, RZ ;  /* 0x000000ea0909723e */ /* 0x000fe400048070ff */
        /* <DEDUP_REMOVED lines=108> */
[----:B------:R-:W2:Y:S01]  /*18720*/  LDL.LU R197, [R1+0x7b4] ;  /* 0x0007b40001c57983 */ /* 0x000ea20000300800 */
[----:B------:R-:W-:Y:S02]  /*18730*/  F2FP.SATFINITE.E4M3.F32.PACK_AB_MERGE_C R191, R191, R196, RZ ;  /* 0x000000c4bfbf723e */ /* 0x000fe400048070ff */
[----:B------:R-:W-:-:S02]  /*18740*/  F2FP.SATFINITE.E4M3.F32.PACK_AB_MERGE_C R193, R193, R195, RZ ;  /* 0x000000c3c1c1723e */ /* 0x000fc400048070ff */
[----:B------:R-:W3:Y:S01]  /*18750*/  LDL.LU R195, [R1+0x7b0] ;  /* 0x0007b00001c37983 */ /* 0x000ee20000300800 */
[----:B------:R-:W0:Y:S01]  /*18760*/  S2R R196, SR_TID.X ;  /* 0x0000000000c47919 */ /* 0x000e220000002100 */
[----:B------:R-:W-:Y:S02]  /*18770*/  F2FP.SATFINITE.E4M3.F32.PACK_AB_MERGE_C R192, R192, R194, RZ ;  /* 0x000000c2c0c0723e */ /* 0x000fe400048070ff */
[----:B------:R-:W-:Y:S02]  /*18780*/  F2FP.SATFINITE.E4M3.F32.PACK_AB_MERGE_C R194, R25, R24, RZ ;  /* 0x0000001819c2723e */ /* 0x000fe400048070ff */
[----:B------:R-:W-:Y:S01]  /*18790*/  PRMT R27, R27, 0x5410, R30 ;  /* 0x000054101b1b7816 */ /* 0x000fe2000000001e */
[----:B----4-:R-:W-:Y:S02]  /*187a0*/  VIADD R26, R0, 0x1 ;  /* 0x00000001001a7836 */ /* 0x010fe40000000000 */
[C---:B0-----:R-:W-:Y:S02]  /*187b0*/  IMAD.SHL.U32 R24, R196.reuse, 0x10, RZ ;  /* 0x00000010c4187824 */ /* 0x041fe400078e00ff */
[----:B------:R-:W-:-:S03]  /*187c0*/  IMAD.SHL.U32 R25, R196, 0x40, RZ ;  /* 0x00000040c4197824 */ /* 0x000fc600078e00ff */
[----:B------:R-:W-:Y:S02]  /*187d0*/  LOP3.LUT R24, R24, 0xf0, RZ, 0xc0, !PT ;  /* 0x000000f018187812 */ /* 0x000fe400078ec0ff */
[----:B------:R-:W-:-:S04]  /*187e0*/  LOP3.LUT R25, R25, 0x400, RZ, 0xc0, !PT ;  /* 0x0000040019197812 */ /* 0x000fc800078ec0ff */
[----:B------:R-:W-:Y:S01]  /*187f0*/  IADD3 R24, R25, UR12, R24 ;  /* 0x0000000c19187c10 */ /* 0x000fe2000fffe018 */
[----:B------:R-:W-:Y:S01]  /*18800*/  VIADD R25, R0, 0x2 ;  /* 0x0000000200197836 */ /* 0x000fe20000000000 */
[----:B------:R-:W-:Y:S01]  /*18810*/  LOP3.LUT R196, R196, 0x7f, RZ, 0xc0, !PT ;  /* 0x0000007fc4c47812 */ /* 0x000fe200078ec0ff */
[----:B------:R-:W-:Y:S01]  /*18820*/  BAR.SYNC.DEFER_BLOCKING 0x0 ;  /* 0x0000000000007b1d */ /* 0x000fe20000010000 */
[----:B--2---:R-:W-:-:S05]  /*18830*/  LOP3.LUT R65, R197, 0x300, RZ, 0xc0, !PT ;  /* 0x00000300c5417812 */ /* 0x004fca00078ec0ff */
[----:B------:R-:W-:Y:S01]  /*18840*/  IMAD.IADD R65, R65, 0x1, R24 ;  /* 0x0000000141417824 */ /* 0x000fe200078e0218 */
[----:B---3--:R-:W-:Y:S01]  /*18850*/  ISETP.GE.AND P0, PT, R195, UR6, PT ;  /* 0x00000006c3007c0c */ /* 0x008fe2000bf06270 */
[----:B------:R-:W-:-:S03]  /*18860*/  ULDC UR6, c[0x0][0x248] ;  /* 0x0000920000067ab9 */ /* 0x000fc60000000800 */
[----:B------:R-:W-:Y:S01]  /*18870*/  ISETP.LT.AND P6, PT, R26, UR4, !P0 ;  /* 0x000000041a007c0c */ /* 0x000fe2000c7c1270 */
[C---:B------:R-:W-:Y:S01]  /*18880*/  VIADD R26, R0.reuse, 0x3 ;  /* 0x00000003001a7836 */ /* 0x040fe20000000000 */
[----:B------:R-:W-:Y:S01]  /*18890*/  ISETP.LT.AND P4, PT, R25, UR5, !P0 ;  /* 0x0000000519007c0c */ /* 0x000fe2000c781270 */
[----:B------:R-:W-:Y:S01]  /*188a0*/  VIADD R25, R0, 0x4 ;  /* 0x0000000400197836 */ /* 0x000fe20000000000 */
[----:B------:R-:W-:Y:S01]  /*188b0*/  ULDC UR4, c[0x0][0x22c] ;  /* 0x00008b0000047ab9 */ /* 0x000fe20000000800 */
[----:B------:R-:W-:Y:S01]  /*188c0*/  ULDC UR5, c[0x0][0x22c] ;  /* 0x00008b0000057ab9 */ /* 0x000fe20000000800 */
[----:B------:R-:W-:Y:S01]  /*188d0*/  ISETP.LT.AND P5, PT, R26, UR4, !P0 ;  /* 0x000000041a007c0c */ /* 0x000fe2000c7a1270 */
[----:B------:R-:W-:Y:S01]  /*188e0*/  ULDC UR4, c[0x0][0x244] ;  /* 0x0000910000047ab9 */ /* 0x000fe20000000800 */
[----:B------:R-:W-:Y:S02]  /*188f0*/  ISETP.LT.AND P3, PT, R25, UR5, !P0 ;  /* 0x0000000519007c0c */ /* 0x000fe4000c761270 */
[----:B------:R-:W-:-:S02]  /*18900*/  PRMT R24, R6, 0x5410, R2 ;  /* 0x0000541006187816 */ /* 0x000fc40000000002 */
[----:B------:R-:W-:Y:S02]  /*18910*/  PRMT R25, R4, 0x5410, R3 ;  /* 0x0000541004197816 */ /* 0x000fe40000000003 */
[----:B------:R-:W-:-:S05]  /*18920*/  PRMT R26, R194, 0x5410, R29 ;  /* 0x00005410c21a7816 */ /* 0x000fca000000001d */
[----:B------:R0:W-:Y:S01]  /*18930*/  STSM.16.M88.4 [R65], R24 ;  /* 0x0000001841007844 */ /* 0x0001e20000000200 */
[----:B------:R-:W-:Y:S01]  /*18940*/  LEA R2, R196, UR12, 0x4 ;  /* 0x0000000cc4027c11 */ /* 0x000fe2000f8e20ff */
[----:B------:R-:W-:Y:S01]  /*18950*/  BAR.SYNC.DEFER_BLOCKING 0x0 ;  /* 0x0000000000007b1d */ /* 0x000fe20000010000 */
[----:B------:R-:W-:Y:S02]  /*18960*/  PRMT R4, R5, 0x5410, R8 ;  /* 0x0000541005047816 */ /* 0x000fe40000000008 */
[----:B------:R-:W-:-:S03]  /*18970*/  PRMT R5, R7, 0x5410, R9 ;  /* 0x0000541007057816 */ /* 0x000fc60000000009 */
[----:B------:R-:W1:Y:S01]  /*18980*/  LDS.128 R28, [R2] ;  /* 0x00000000021c7984 */ /* 0x000e620000000c00 */
[----:B------:R-:W-:Y:S02]  /*18990*/  PRMT R6, R32, 0x5410, R37 ;  /* 0x0000541020067816 */ /* 0x000fe40000000025 */
[----:B------:R-:W-:Y:S01]  /*189a0*/  PRMT R7, R34, 0x5410, R39 ;  /* 0x0000541022077816 */ /* 0x000fe20000000027 */
[----:B------:R-:W-:Y:S06]  /*189b0*/  BAR.SYNC.DEFER_BLOCKING 0x0 ;  /* 0x0000000000007b1d */ /* 0x000fec0000010000 */
[----:B------:R-:W-:Y:S02]  /*189c0*/  STSM.16.M88.4 [R65], R4 ;  /* 0x0000000441007844 */ /* 0x000fe40000000200 */
[----:B------:R-:W-:Y:S01]  /*189d0*/  BAR.SYNC.DEFER_BLOCKING 0x0 ;  /* 0x0000000000007b1d */ /* 0x000fe20000010000 */
[----:B0-----:R-:W-:-:S02]  /*189e0*/  PRMT R24, R10, 0x5410, R13 ;  /* 0x000054100a187816 */ /* 0x001fc4000000000d */
[----:B------:R-:W-:-:S03]  /*189f0*/  PRMT R25, R11, 0x5410, R12 ;  /* 0x000054100b197816 */ /* 0x000fc6000000000c */
[----:B------:R-:W0:Y:S01]  /*18a00*/  LDS.128 R8, [R2] ;  /* 0x0000000002087984 */ /* 0x000e220000000c00 */
[----:B------:R-:W-:Y:S02]  /*18a10*/  PRMT R26, R40, 0x5410, R45 ;  /* 0x00005410281a7816 */ /* 0x000fe4000000002d */
[----:B------:R-:W-:Y:S01]  /*18a20*/  PRMT R27, R42, 0x5410, R47 ;  /* 0x000054102a1b7816 */ /* 0x000fe2000000002f */
[----:B------:R-:W-:Y:S06]  /*18a30*/  BAR.SYNC.DEFER_BLOCKING 0x0 ;  /* 0x0000000000007b1d */ /* 0x000fec0000010000 */
[----:B------:R2:W-:Y:S02]  /*18a40*/  STSM.16.M88.4 [R65], R24 ;  /* 0x0000001841007844 */ /* 0x0005e40000000200 */
[----:B------:R-:W-:Y:S06]  /*18a50*/  BAR.SYNC.DEFER_BLOCKING 0x0 ;  /* 0x0000000000007b1d */ /* 0x000fec0000010000 */
[----:B------:R-:W3:Y:S01]  /*18a60*/  LDS.128 R4, [R2] ;  /* 0x0000000002047984 */ /* 0x000ee20000000c00 */
[----:B--2---:R-:W-:-:S02]  /*18a70*/  PRMT R24, R14, 0x5410, R17 ;  /* 0x000054100e187816 */ /* 0x004fc40000000011 */
[----:B------:R-:W-:Y:S01]  /*18a80*/  PRMT R25, R15, 0x5410, R16 ;  /* 0x000054100f197816 */ /* 0x000fe20000000010 */
[----:B------:R-:W-:Y:S01]  /*18a90*/  BAR.SYNC.DEFER_BLOCKING 0x0 ;  /* 0x0000000000007b1d */ /* 0x000fe20000010000 */
[----:B------:R-:W-:Y:S02]  /*18aa0*/  PRMT R26, R48, 0x5410, R53 ;  /* 0x00005410301a7816 */ /* 0x000fe40000000035 */
[----:B------:R-:W-:-:S05]  /*18ab0*/  PRMT R27, R50, 0x5410, R55 ;  /* 0x00005410321b7816 */ /* 0x000fca0000000037 */
[----:B------:R-:W-:Y:S01]  /*18ac0*/  STSM.16.M88.4 [R65], R24 ;  /* 0x0000001841007844 */ /* 0x000fe20000000200 */
[----:B------:R-:W-:Y:S01]  /*18ad0*/  BAR.SYNC.DEFER_BLOCKING 0x0 ;  /* 0x0000000000007b1d */ /* 0x000fe20000010000 */
[----:B------:R-:W-:Y:S02]  /*18ae0*/  PRMT R16, R18, 0x5410, R21 ;  /* 0x0000541012107816 */ /* 0x000fe40000000015 */
[----:B------:R-:W-:-:S03]  /*18af0*/  PRMT R17, R19, 0x5410, R20 ;  /* 0x0000541013117816 */ /* 0x000fc60000000014 */
[----:B------:R-:W2:Y:S01]  /*18b00*/  LDS.128 R12, [R2] ;  /* 0x00000000020c7984 */ /* 0x000ea20000000c00 */
[----:B------:R-:W-:Y:S02]  /*18b10*/  PRMT R18, R56, 0x5410, R61 ;  /* 0x0000541038127816 */ /* 0x000fe4000000003d */
[----:B------:R-:W-:Y:S01]  /*18b20*/  PRMT R19, R58, 0x5410, R63 ;  /* 0x000054103a137816 */ /* 0x000fe2000000003f */
[----:B------:R-:W-:Y:S06]  /*18b30*/  BAR.SYNC.DEFER_BLOCKING 0x0 ;  /* 0x0000000000007b1d */ /* 0x000fec0000010000 */
[----:B------:R4:W-:Y:S02]  /*18b40*/  STSM.16.M88.4 [R65], R16 ;  /* 0x0000001041007844 */ /* 0x0009e40000000200 */
[----:B----4-:R-:W-:-:S02]  /*18b50*/  PRMT R16, R22, 0x5410, R153 ;  /* 0x0000541016107816 */ /* 0x010fc40000000099 */
[----:B------:R-:W-:Y:S01]  /*18b60*/  PRMT R17, R23, 0x5410, R152 ;  /* 0x0000541017117816 */ /* 0x000fe20000000098 */
[----:B------:R-:W-:Y:S01]  /*18b70*/  BAR.SYNC.DEFER_BLOCKING 0x0 ;  /* 0x0000000000007b1d */ /* 0x000fe20000010000 */
[----:B------:R-:W-:Y:S02]  /*18b80*/  PRMT R18, R64, 0x5410, R69 ;  /* 0x0000541040127816 */ /* 0x000fe40000000045 */
[----:B------:R-:W-:-:S03]  /*18b90*/  PRMT R19, R66, 0x5410, R71 ;  /* 0x0000541042137816 */ /* 0x000fc60000000047 */
[----:B------:R-:W4:Y:S02]  /*18ba0*/  LDS.128 R20, [R2] ;  /* 0x0000000002147984 */ /* 0x000f240000000c00 */
[----:B------:R-:W-:Y:S06]  /*18bb0*/  BAR.SYNC.DEFER_BLOCKING 0x0 ;  /* 0x0000000000007b1d */ /* 0x000fec0000010000 */
[----:B------:R1:W-:Y:S02]  /*18bc0*/  STSM.16.M88.4 [R65], R16 ;  /* 0x0000001041007844 */ /* 0x0003e40000000200 */
[----:B------:R-:W-:Y:S06]  /*18bd0*/  BAR.SYNC.DEFER_BLOCKING 0x0 ;  /* 0x0000000000007b1d */ /* 0x000fec0000010000 */
[----:B------:R-:W4:Y:S01]  /*18be0*/  LDS.128 R24, [R2] ;  /* 0x0000000002187984 */ /* 0x000f220000000c00 */
[----:B-1----:R-:W-:-:S02]  /*18bf0*/  PRMT R16, R154, 0x5410, R157 ;  /* 0x000054109a107816 */ /* 0x002fc4000000009d */
[----:B------:R-:W-:Y:S02]  /*18c00*/  PRMT R17, R155, 0x5410, R156 ;  /* 0x000054109b117816 */ /* 0x000fe4000000009c */
[----:B------:R-:W-:Y:S02]  /*18c10*/  PRMT R18, R72, 0x5410, R77 ;  /* 0x0000541048127816 */ /* 0x000fe4000000004d */
[----:B------:R-:W-:Y:S01]  /*18c20*/  PRMT R19, R74, 0x5410, R79 ;  /* 0x000054104a137816 */ /* 0x000fe2000000004f */
        /* <DEDUP_REMOVED lines=25> */
[----:B------:R-:W-:Y:S02]  /*18dc0*/  STSM.16.M88.4 [R65], R16 ;  /* 0x0000001041007844 */ /* 0x000fe40000000200 */
[----:B------:R-:W-:Y:S01]  /*18dd0*/  BAR.SYNC.DEFER_BLOCKING 0x0 ;  /* 0x0000000000007b1d */ /* 0x000fe20000010000 */
[----:B------:R-:W-:-:S02]  /*18de0*/  PRMT R48, R170, 0x5410, R173 ;  /* 0x00005410aa307816 */ /* 0x000fc400000000ad */
[----:B------:R-:W-:-:S03]  /*18df0*/  PRMT R49, R171, 0x5410, R172 ;  /* 0x00005410ab317816 */ /* 0x000fc600000000ac */
[----:B------:R-:W1:Y:S01]  /*18e00*/  LDS.128 R44, [R2] ;  /* 0x00000000022c7984 */ /* 0x000e620000000c00 */
        /* <DEDUP_REMOVED lines=27> */
[----:B------:R0:W-:Y:S02]  /*18fc0*/  STSM.16.M88.4 [R65], R60 ;  /* 0x0000003c41007844 */ /* 0x0001e40000000200 */
[----:B------:R-:W-:Y:S06]  /*18fd0*/  BAR.SYNC.DEFER_BLOCKING 0x0 ;  /* 0x0000000000007b1d */ /* 0x000fec0000010000 */
[----:B------:R-:W1:Y:S01]  /*18fe0*/  LDS.128 R56, [R2] ;  /* 0x0000000002387984 */ /* 0x000e620000000c00 */
[----:B0-----:R-:W-:-:S02]  /*18ff0*/  PRMT R60, R186, 0x5410, R189 ;  /* 0x00005410ba3c7816 */ /* 0x001fc400000000bd */
[----:B------:R-:W-:Y:S02]  /*19000*/  PRMT R61, R187, 0x5410, R188 ;  /* 0x00005410bb3d7816 */ /* 0x000fe400000000bc */
[----:B------:R-:W-:Y:S02]  /*19010*/  PRMT R62, R136, 0x5410, R141 ;  /* 0x00005410883e7816 */ /* 0x000fe4000000008d */
[----:B------:R-:W-:Y:S01]  /*19020*/  PRMT R63, R138, 0x5410, R143 ;  /* 0x000054108a3f7816 */ /* 0x000fe2000000008f */
[----:B------:R-:W-:Y:S06]  /*19030*/  BAR.SYNC.DEFER_BLOCKING 0x0 ;  /* 0x0000000000007b1d */ /* 0x000fec0000010000 */
[----:B------:R-:W-:Y:S02]  /*19040*/  STSM.16.M88.4 [R65], R60 ;  /* 0x0000003c41007844 */ /* 0x000fe40000000200 */
[----:B------:R-:W-:Y:S01]  /*19050*/  BAR.SYNC.DEFER_BLOCKING 0x0 ;  /* 0x0000000000007b1d */ /* 0x000fe20000010000 */
[----:B------:R-:W-:-:S02]  /*19060*/  F2FP.SATFINITE.E4M3.F32.PACK_AB_MERGE_C R144, R145, R144, RZ ;  /* 0x000000909190723e */ /* 0x000fc400048070ff */
[----:B------:R-:W-:Y:S02]  /*19070*/  F2FP.SATFINITE.E4M3.F32.PACK_AB_MERGE_C R146, R147, R146, RZ ;  /* 0x000000929392723e */ /* 0x000fe400048070ff */
[----:B------:R-:W-:Y:S02]  /*19080*/  F2FP.SATFINITE.E4M3.F32.PACK_AB_MERGE_C R149, R149, R148, RZ ;  /* 0x000000949595723e */ /* 0x000fe400048070ff */
[----:B------:R-:W-:Y:S01]  /*19090*/  F2FP.SATFINITE.E4M3.F32.PACK_AB_MERGE_C R151, R151, R150, RZ ;  /* 0x000000969797723e */ /* 0x000fe200048070ff */
[----:B------:R-:W0:Y:S01]  /*190a0*/  LDS.128 R60, [R2] ;  /* 0x00000000023c7984 */ /* 0x000e220000000c00 */
[----:B------:R-:W-:Y:S02]  /*190b0*/  PRMT R72, R190, 0x5410, R193 ;  /* 0x00005410be487816 */ /* 0x000fe400000000c1 */
[----:B------:R-:W-:Y:S02]  /*190c0*/  PRMT R73, R191, 0x5410, R192 ;  /* 0x00005410bf497816 */ /* 0x000fe400000000c0 */
[----:B------:R-:W-:-:S02]  /*190d0*/  PRMT R74, R144, 0x5410, R149 ;  /* 0x00005410904a7816 */ /* 0x000fc40000000095 */
[----:B------:R-:W-:Y:S01]  /*190e0*/  PRMT R75, R146, 0x5410, R151 ;  /* 0x00005410924b7816 */ /* 0x000fe20000000097 */
[----:B------:R-:W-:Y:S01]  /*190f0*/  BAR.SYNC.DEFER_BLOCKING 0x0 ;  /* 0x0000000000007b1d */ /* 0x000fe20000010000 */
[----:B------:R-:W-:-:S05]  /*19100*/  IMAD R3, R195, UR4, RZ ;  /* 0x00000004c3037c24 */ /* 0x000fca000f8e02ff */
[----:B------:R-:W-:Y:S02]  /*19110*/  ULDC.64 UR4, c[0x0][0x220] ;  /* 0x0000880000047ab9 */ /* 0x000fe40000000a00 */
[C---:B------:R-:W-:Y:S01]  /*19120*/  IADD3 R64, P2, R3.reuse, UR4, RZ ;  /* 0x0000000403407c10 */ /* 0x040fe2000ff5e0ff */
[----:B------:R-:W-:Y:S01]  /*19130*/  ULDC UR4, c[0x0][0x248] ;  /* 0x0000920000047ab9 */ /* 0x000fe20000000800 */
[C---:B------:R-:W-:Y:S01]  /*19140*/  ISETP.LT.AND P1, PT, R0.reuse, UR7, !P0 ;  /* 0x0000000700007c0c */ /* 0x040fe2000c721270 */
[----:B------:R-:W-:Y:S01]  /*19150*/  IMAD R68, R0, UR4, RZ ;  /* 0x0000000400447c24 */ /* 0x000fe2000f8e02ff */
[----:B------:R3:W-:Y:S01]  /*19160*/  STSM.16.M88.4 [R65], R72 ;  /* 0x0000004841007844 */ /* 0x0007e20000000200 */
[----:B------:R-:W-:Y:S01]  /*19170*/  LEA.HI.X.SX32 R3, R3, UR5, 0x1, P2 ;  /* 0x0000000503037c11 */ /* 0x000fe200090f0eff */
[----:B------:R-:W-:Y:S02]  /*19180*/  ULDC UR4, c[0x0][0x248] ;  /* 0x0000920000047ab9 */ /* 0x000fe40000000800 */
[CC--:B------:R-:W-:Y:S01]  /*19190*/  IADD3 R66, P2, R68.reuse, R64.reuse, RZ ;  /* 0x0000004044427210 */ /* 0x0c0fe20007f5e0ff */
[----:B------:R-:W-:Y:S01]  /*191a0*/  VIADD R70, R68, UR4 ;  /* 0x0000000444467c36 */ /* 0x000fe20008000000 */
[----:B------:R-:W-:Y:S01]  /*191b0*/  PRMT R71, R28, 0x7770, RZ ;  /* 0x000077701c477816 */ /* 0x000fe200000000ff */
[----:B------:R-:W-:Y:S01]  /*191c0*/  VIADD R69, R0, 0x5 ;  /* 0x0000000500457836 */ /* 0x000fe20000000000 */
[----:B------:R-:W-:Y:S01]  /*191d0*/  LEA.HI.X.SX32 R67, R68, R3, 0x1, P2 ;  /* 0x0000000344437211 */ /* 0x000fe200010f0eff */
[----:B------:R-:W-:Y:S06]  /*191e0*/  BAR.SYNC.DEFER_BLOCKING 0x0 ;  /* 0x0000000000007b1d */ /* 0x000fec0000010000 */
[----:B------:R-:W-:Y:S01]  /*191f0*/  ULDC UR4, c[0x0][0x22c] ;  /* 0x00008b0000047ab9 */ /* 0x000fe20000000800 */
[----:B------:R-:W-:Y:S01]  /*19200*/  ULDC UR5, c[0x0][0x22c] ;  /* 0x00008b0000057ab9 */ /* 0x000fe20000000800 */
[----:B------:R-:W-:Y:S01]  /*19210*/  ISETP.LT.AND P2, PT, R69, UR4, !P0 ;  /* 0x0000000445007c0c */ /* 0x000fe2000c741270 */
[----:B------:R-:W-:Y:S01]  /*19220*/  ULDC UR4, c[0x0][0x248] ;  /* 0x0000920000047ab9 */ /* 0x000fe20000000800 */
[----:B---3--:R-:W-:Y:S01]  /*19230*/  PRMT R73, R28, 0x7771, RZ ;  /* 0x000077711c497816 */ /* 0x008fe200000000ff */
[----:B------:R-:W-:Y:S01]  /*19240*/  VIADD R65, R0, 0x6 ;  /* 0x0000000600417836 */ /* 0x000fe20000000000 */
[----:B------:R-:W-:Y:S01]  /*19250*/  PRMT R77, R29, 0x7770, RZ ;  /* 0x000077701d4d7816 */ /* 0x000fe200000000ff */
[----:B------:R-:W-:Y:S01]  /*19260*/  ULDC UR7, c[0x0][0x22c] ;  /* 0x00008b0000077ab9 */ /* 0x000fe20000000800 */
[----:B------:R3:W-:Y:S01]  /*19270*/  @P1 STG.E.U8 desc[UR16][R66.64], R71 ;  /* 0x0000004742001986 */ /* 0x0007e2000c101110 */
[----:B------:R-:W-:-:S04]  /*19280*/  IADD3 R68, P1, R70, R64, RZ ;  /* 0x0000004046447210 */ /* 0x000fc80007f3e0ff */
[C---:B------:R-:W-:Y:S01]  /*19290*/  LEA.HI.X.SX32 R69, R70.reuse, R3, 0x1, P1 ;  /* 0x0000000346457211 */ /* 0x040fe200008f0eff */
[----:B------:R-:W-:Y:S01]  /*192a0*/  VIADD R70, R70, UR4 ;  /* 0x0000000446467c36 */ /* 0x000fe20008000000 */
[----:B------:R-:W-:-:S03]  /*192b0*/  ULDC UR4, c[0x0][0x248] ;  /* 0x0000920000047ab9 */ /* 0x000fc60000000800 */
[----:B------:R2:W-:Y:S01]  /*192c0*/  @P6 STG.E.U8 desc[UR16][R68.64], R73 ;  /* 0x0000004944006986 */ /* 0x0005e2000c101110 */
[CC--:B---3--:R-:W-:Y:S01]  /*192d0*/  IADD3 R66, P6, R70.reuse, R64.reuse, RZ ;  /* 0x0000004046427210 */ /* 0x0c8fe20007fde0ff */
[C---:B------:R-:W-:Y:S01]  /*192e0*/  VIADD R71, R70.reuse, UR4 ;  /* 0x0000000446477c36 */ /* 0x040fe20008000000 */
[----:B------:R-:W-:Y:S01]  /*192f0*/  ISETP.LT.AND P1, PT, R65, UR5, !P0 ;  /* 0x0000000541007c0c */ /* 0x000fe2000c721270 */
[----:B------:R-:W-:Y:S01]  /*19300*/  ULDC UR5, c[0x0][0x248] ;  /* 0x0000920000057ab9 */ /* 0x000fe20000000800 */
[-C--:B------:R-:W-:Y:S01]  /*19310*/  LEA.HI.X.SX32 R67, R70, R3.reuse, 0x1, P6 ;  /* 0x0000000346437211 */ /* 0x080fe200030f0eff */
[C---:B------:R-:W-:Y:S01]  /*19320*/  VIADD R72, R71.reuse, UR5 ;  /* 0x0000000547487c36 */ /* 0x040fe20008000000 */
[CC--:B------:R-:W-:Y:S01]  /*19330*/  IADD3 R70, P6, R71.reuse, R64.reuse, RZ ;  /* 0x0000004047467210 */ /* 0x0c0fe20007fde0ff */
[----:B------:R-:W-:Y:S01]  /*19340*/  VIADD R65, R0, 0x7 ;  /* 0x0000000700417836 */ /* 0x000fe20000000000 */
[----:B------:R-:W-:Y:S01]  /*19350*/  ULDC UR4, c[0x0][0x22c] ;  /* 0x00008b0000047ab9 */ /* 0x000fe20000000800 */
[----:B------:R3:W-:Y:S01]  /*19360*/  @P4 STG.E.U8 desc[UR16][R66.64], R77 ;  /* 0x0000004d42004986 */ /* 0x0007e2000c101110 */
[----:B------:R-:W-:Y:S01]  /*19370*/  LEA.HI.X.SX32 R71, R71, R3, 0x1, P6 ;  /* 0x0000000347477211 */ /* 0x000fe200030f0eff */
[----:B------:R-:W-:Y:S01]  /*19380*/  ULDC UR5, c[0x0][0x22c] ;  /* 0x00008b0000057ab9 */ /* 0x000fe20000000800 */
[----:B--2---:R-:W-:-:S02]  /*19390*/  IADD3 R68, P6, R72, R64, RZ ;  /* 0x0000004048447210 */ /* 0x004fc40007fde0ff */
[----:B------:R-:W-:Y:S01]  /*193a0*/  ISETP.LT.AND P4, PT, R65, UR4, !P0 ;  /* 0x0000000441007c0c */ /* 0x000fe2000c781270 */
[----:B------:R-:W-:Y:S01]  /*193b0*/  VIADD R65, R0, 0x8 ;  /* 0x0000000800417836 */ /* 0x000fe20000000000 */
[----:B------:R-:W-:Y:S01]  /*193c0*/  PRMT R75, R29, 0x7771, RZ ;  /* 0x000077711d4b7816 */ /* 0x000fe200000000ff */
[----:B------:R-:W-:Y:S01]  /*193d0*/  ULDC UR4, c[0x0][0x248] ;  /* 0x0000920000047ab9 */ /* 0x000fe20000000800 */
[C---:B------:R-:W-:Y:S01]  /*193e0*/  LEA.HI.X.SX32 R69, R72.reuse, R3, 0x1, P6 ;  /* 0x0000000348457211 */ /* 0x040fe200030f0eff */
[----:B------:R-:W-:Y:S01]  /*193f0*/  VIADD R72, R72, UR4 ;  /* 0x0000000448487c36 */ /* 0x000fe20008000000 */
[----:B------:R-:W-:Y:S01]  /*19400*/  PRMT R73, R30, 0x7770, RZ ;  /* 0x000077701e497816 */ /* 0x000fe200000000ff */
[----:B------:R2:W-:Y:S01]  /*19410*/  @P5 STG.E.U8 desc[UR16][R70.64], R75 ;  /* 0x0000004b46005986 */ /* 0x0005e2000c101110 */
[----:B------:R-:W-:Y:S01]  /*19420*/  ISETP.LT.AND P6, PT, R65, UR5, !P0 ;  /* 0x0000000541007c0c */ /* 0x000fe2000c7c1270 */
[----:B------:R-:W-:Y:S01]  /*19430*/  VIADD R65, R0, 0x9 ;  /* 0x0000000900417836 */ /* 0x000fe20000000000 */
[----:B------:R-:W-:Y:S01]  /*19440*/  ULDC UR4, c[0x0][0x248] ;  /* 0x0000920000047ab9 */ /* 0x000fe20000000800 */
[----:B------:R4:W-:Y:S01]  /*19450*/  @P3 STG.E.U8 desc[UR16][R68.64], R73 ;  /* 0x0000004944003986 */ /* 0x0009e2000c101110 */
[----:B---3--:R-:W-:Y:S01]  /*19460*/  IADD3 R66, P3, R72, R64, RZ ;  /* 0x0000004048427210 */ /* 0x008fe20007f7e0ff */
[----:B------:R-:W-:-:S02]  /*19470*/  ULDC UR5, c[0x0][0x22c] ;  /* 0x00008b0000057ab9 */ /* 0x000fc40000000800 */
[----:B------:R-:W-:Y:S01]  /*19480*/  ISETP.LT.AND P5, PT, R65, UR5, !P0 ;  /* 0x0000000541007c0c */ /* 0x000fe2000c7a1270 */
[----:B------:R-:W-:Y:S01]  /*19490*/  VIADD R65, R0, 0xa ;  /* 0x0000000a00417836 */ /* 0x000fe20000000000 */
[C---:B------:R-:W-:Y:S01]  /*194a0*/  LEA.HI.X.SX32 R67, R72.reuse, R3, 0x1, P3 ;  /* 0x0000000348437211 */ /* 0x040fe200018f0eff */
[----:B------:R-:W-:Y:S01]  /*194b0*/  ULDC UR5, c[0x0][0x22c] ;  /* 0x00008b0000057ab9 */ /* 0x000fe20000000800 */
[----:B--2---:R-:W-:Y:S01]  /*194c0*/  VIADD R70, R72, UR4 ;  /* 0x0000000448467c36 */ /* 0x004fe20008000000 */
[----:B------:R-:W-:Y:S01]  /*194d0*/  PRMT R75, R30, 0x7771, RZ ;  /* 0x000077711e4b7816 */ /* 0x000fe200000000ff */
[----:B------:R-:W-:-:S03]  /*194e0*/  ULDC UR4, c[0x0][0x22c] ;  /* 0x00008b0000047ab9 */ /* 0x000fc60000000800 */
[C---:B----4-:R-:W-:Y:S01]  /*194f0*/  IADD3 R68, P3, R70.reuse, R64, RZ ;  /* 0x0000004046447210 */ /* 0x050fe20007f7e0ff */
[----:B------:R2:W-:Y:S01]  /*19500*/  @P2 STG.E.U8 desc[UR16][R66.64], R75 ;  /* 0x0000004b42002986 */ /* 0x0005e2000c101110 */
[----:B------:R-:W-:Y:S01]  /*19510*/  ISETP.LT.AND P2, PT, R65, UR4, !P0 ;  /* 0x0000000441007c0c */ /* 0x000fe2000c741270 */
[----:B------:R-:W-:Y:S01]  /*19520*/  ULDC UR4, c[0x0][0x248] ;  /* 0x0000920000047ab9 */ /* 0x000fe20000000800 */
[C---:B------:R-:W-:Y:S01]  /*19530*/  LEA.HI.X.SX32 R69, R70.reuse, R3, 0x1, P3 ;  /* 0x0000000346457211 */ /* 0x040fe200018f0eff */
[----:B------:R-:W-:Y:S01]  /*19540*/  VIADD R72, R70, UR4 ;  /* 0x0000000446487c36 */ /* 0x000fe20008000000 */
[----:B------:R-:W-:Y:S01]  /*19550*/  PRMT R73, R31, 0x7770, RZ ;  /* 0x000077701f497816 */ /* 0x000fe200000000ff */
[----:B------:R-:W-:Y:S01]  /*19560*/  VIADD R65, R0, 0xb ;  /* 0x0000000b00417836 */ /* 0x000fe20000000000 */
[----:B------:R-:W-:-:S03]  /*19570*/  ULDC UR4, c[0x0][0x22c] ;  /* 0x00008b0000047ab9 */ /* 0x000fc60000000800 */
[----:B------:R3:W-:Y:S01]  /*19580*/  @P1 STG.E.U8 desc[UR16][R68.64], R73 ;  /* 0x0000004944001986 */ /* 0x0007e2000c101110 */
[C---:B------:R-:W-:Y:S02]  /*19590*/  IADD3 R70, P1, R72.reuse, R64, RZ ;  /* 0x0000004048467210 */ /* 0x040fe40007f3e0ff */
        /* <DEDUP_REMOVED lines=8> */
[CC--:B--2---:R-:W-:Y:S01]  /*19620*/  IADD3 R66, P4, R72.reuse, R64.reuse, RZ ;  /* 0x0000004048427210 */ /* 0x0c4fe20007f9e0ff */
[C---:B---3--:R-:W-:Y:S01]  /*19630*/  VIADD R69, R72.reuse, UR4 ;  /* 0x0000000448457c36 */ /* 0x048fe20008000000 */
[----:B------:R-:W-:Y:S01]  /*19640*/  ISETP.LT.AND P1, PT, R65, UR5, !P0 ;  /* 0x0000000541007c0c */ /* 0x000fe2000c721270 */
[----:B------:R-:W-:Y:S01]  /*19650*/  ULDC UR5, c[0x0][0x248] ;  /* 0x0000920000057ab9 */ /* 0x000fe20000000800 */
[-C--:B------:R-:W-:Y:S01]  /*19660*/  LEA.HI.X.SX32 R67, R72, R3.reuse, 0x1, P4 ;  /* 0x0000000348437211 */ /* 0x080fe200020f0eff */
[C---:B------:R-:W-:Y:S01]  /*19670*/  VIADD R72, R69.reuse, UR5 ;  /* 0x0000000545487c36 */ /* 0x040fe20008000000 */
[----:B------:R-:W-:Y:S01]  /*19680*/  PRMT R75, R28, 0x7772, RZ ;  /* 0x000077721c4b7816 */ /* 0x000fe200000000ff */
[----:B------:R-:W-:Y:S01]  /*19690*/  VIADD R65, R0, 0xd ;  /* 0x0000000d00417836 */ /* 0x000fe20000000000 */
[CC--:B------:R-:W-:Y:S01]  /*196a0*/  IADD3 R68, P4, R69.reuse, R64.reuse, RZ ;  /* 0x0000004045447210 */ /* 0x0c0fe20007f9e0ff */
[----:B------:R-:W-:Y:S01]  /*196b0*/  ULDC UR4, c[0x0][0x22c] ;  /* 0x00008b0000047ab9 */ /* 0x000fe20000000800 */
[----:B------:R-:W-:Y:S01]  /*196c0*/  PRMT R73, R28, 0x7773, RZ ;  /* 0x000077731c497816 */ /* 0x000fe200000000ff */
[----:B------:R2:W-:Y:S01]  /*196d0*/  @P6 STG.E.U8 desc[UR16][R66.64], R75 ;  /* 0x0000004b42006986 */ /* 0x0005e2000c101110 */
[----:B----4-:R-:W-:Y:S01]  /*196e0*/  IADD3 R70, P6, R72, R64, RZ ;  /* 0x0000004048467210 */ /* 0x010fe20007fde0ff */
[----:B------:R-:W-:Y:S01]  /*196f0*/  ULDC UR5, c[0x0][0x22c] ;  /* 0x00008b0000057ab9 */ /* 0x000fe20000000800 */
[----:B------:R-:W-:-:S02]  /*19700*/  LEA.HI.X.SX32 R69, R69, R3, 0x1, P4 ;  /* 0x0000000345457211 */ /* 0x000fc400020f0eff */
[----:B------:R-:W-:Y:S01]  /*19710*/  ISETP.LT.AND P4, PT, R65, UR4, !P0 ;  /* 0x0000000441007c0c */ /* 0x000fe2000c781270 */
[----:B------:R-:W-:Y:S01]  /*19720*/  ULDC UR4, c[0x0][0x248] ;  /* 0x0000920000047ab9 */ /* 0x000fe20000000800 */
[C---:B------:R-:W-:Y:S01]  /*19730*/  LEA.HI.X.SX32 R71, R72.reuse, R3, 0x1, P6 ;  /* 0x0000000348477211 */ /* 0x040fe200030f0eff */
[----:B------:R-:W-:Y:S01]  /*19740*/  VIADD R72, R72, UR4 ;  /* 0x0000000448487c36 */ /* 0x000fe20008000000 */
[----:B------:R-:W-:Y:S01]  /*19750*/  PRMT R65, R29, 0x7772, RZ ;  /* 0x000077721d417816 */ /* 0x000fe200000000ff */
[----:B------:R-:W-:Y:S01]  /*19760*/  VIADD R28, R0, 0xe ;  /* 0x0000000e001c7836 */ /* 0x000fe20000000000 */
[----:B------:R3:W-:Y:S01]  /*19770*/  @P5 STG.E.U8 desc[UR16][R68.64], R73 ;  /* 0x0000004944005986 */ /* 0x0007e2000c101110 */
[----:B------:R-:W-:-:S03]  /*19780*/  ULDC UR4, c[0x0][0x248] ;  /* 0x0000920000047ab9 */ /* 0x000fc60000000800 */
[----:B------:R4:W-:Y:S01]  /*19790*/  @P2 STG.E.U8 desc[UR16][R70.64], R65 ;  /* 0x0000004146002986 */ /* 0x0009e2000c101110 */
[-C--:B--2---:R-:W-:Y:S02]  /*197a0*/  IADD3 R66, P2, R72, R64.reuse, RZ ;  /* 0x0000004048427210 */ /* 0x084fe40007f5e0ff */
[----:B------:R-:W-:Y:S01]  /*197b0*/  ISETP.LT.AND P6, PT, R28, UR5, !P0 ;  /* 0x000000051c007c0c */ /* 0x000fe2000c7c1270 */
[----:B------:R-:W-:Y:S01]  /*197c0*/  VIADD R28, R0, 0xf ;  /* 0x0000000f001c7836 */ /* 0x000fe20000000000 */
[CC--:B------:R-:W-:Y:S01]  /*197d0*/  LEA.HI.X.SX32 R67, R72.reuse, R3.reuse, 0x1, P2 ;  /* 0x0000000348437211 */ /* 0x0c0fe200010f0eff */
[----:B------:R-:W-:Y:S01]  /*197e0*/  ULDC UR5, c[0x0][0x22c] ;  /* 0x00008b0000057ab9 */ /* 0x000fe20000000800 */
[----:B---3--:R-:W-:Y:S01]  /*197f0*/  VIADD R68, R72, UR4 ;  /* 0x0000000448447c36 */ /* 0x008fe20008000000 */
[----:B------:R-:W-:Y:S01]  /*19800*/  PRMT R73, R29, 0x7773, RZ ;  /* 0x000077731d497816 */ /* 0x000fe200000000ff */
[----:B------:R-:W-:Y:S01]  /*19810*/  VIADD R29, R0, 0x10 ;  /* 0x00000010001d7836 */ /* 0x000fe20000000000 */
[----:B------:R-:W-:Y:S01]  /*19820*/  ISETP.LT.AND P5, PT, R28, UR5, !P0 ;  /* 0x000000051c007c0c */ /* 0x000fe2000c7a1270 */
[----:B------:R-:W-:Y:S01]  /*19830*/  ULDC UR4, c[0x0][0x22c] ;  /* 0x00008b0000047ab9 */ /* 0x000fe20000000800 */
[C---:B------:R-:W-:Y:S01]  /*19840*/  IADD3 R28, P2, R68.reuse, R64, RZ ;  /* 0x00000040441c7210 */ /* 0x040fe20007f5e0ff */
[----:B------:R2:W-:Y:S01]  /*19850*/  @P3 STG.E.U8 desc[UR16][R66.64], R73 ;  /* 0x0000004942003986 */ /* 0x0005e2000c101110 */
[----:B------:R-:W-:Y:S01]  /*19860*/  ISETP.LT.AND P3, PT, R29, UR4, !P0 ;  /* 0x000000041d007c0c */ /* 0x000fe2000c761270 */
[----:B------:R-:W-:Y:S01]  /*19870*/  ULDC UR4, c[0x0][0x248] ;  /* 0x0000920000047ab9 */ /* 0x000fe20000000800 */
[C---:B------:R-:W-:Y:S01]  /*19880*/  LEA.HI.X.SX32 R29, R68.reuse, R3, 0x1, P2 ;  /* 0x00000003441d7211 */ /* 0x040fe200010f0eff */
[----:B----4-:R-:W-:Y:S01]  /*19890*/  VIADD R70, R68, UR4 ;  /* 0x0000000444467c36 */ /* 0x010fe20008000000 */
[----:B------:R-:W-:Y:S01]  /*198a0*/  PRMT R71, R30, 0x7772, RZ ;  /* 0x000077721e477816 */ /* 0x000fe200000000ff */
[----:B------:R-:W-:Y:S01]  /*198b0*/  VIADD R65, R0, 0x11 ;  /* 0x0000001100417836 */ /* 0x000fe20000000000 */
[----:B------:R-:W-:Y:S01]  /*198c0*/  ULDC UR4, c[0x0][0x22c] ;  /* 0x00008b0000047ab9 */ /* 0x000fe20000000800 */
[----:B------:R-:W-:-:S02]  /*198d0*/  ULDC UR5, c[0x0][0x22c] ;  /* 0x00008b0000057ab9 */ /* 0x000fc40000000800 */
[----:B------:R3:W-:Y:S01]  /*198e0*/  @P1 STG.E.U8 desc[UR16][R28.64], R71 ;  /* 0x000000471c001986 */ /* 0x0007e2000c101110 */
[CC--:B------:R-:W-:Y:S02]  /*198f0*/  IADD3 R68, P1, R70.reuse, R64.reuse, RZ ;  /* 0x0000004046447210 */ /* 0x0c0fe40007f3e0ff */
[----:B------:R-:W-:Y:S01]  /*19900*/  ISETP.LT.AND P2, PT, R65, UR4, !P0 ;  /* 0x0000000441007c0c */ /* 0x000fe2000c741270 */
[----:B------:R-:W-:Y:S01]  /*19910*/  ULDC UR4, c[0x0][0x248] ;  /* 0x0000920000047ab9 */ /* 0x000fe20000000800 */
[C---:B------:R-:W-:Y:S01]  /*19920*/  LEA.HI.X.SX32 R69, R70.reuse, R3, 0x1, P1 ;  /* 0x0000000346457211 */ /* 0x040fe200008f0eff */
[----:B------:R-:W-:Y:S01]  /*19930*/  VIADD R70, R70, UR4 ;  /* 0x0000000446467c36 */ /* 0x000fe20008000000 */
[----:B--2---:R-:W-:Y:S01]  /*19940*/  PRMT R67, R30, 0x7773, RZ ;  /* 0x000077731e437816 */ /* 0x004fe200000000ff */
[----:B------:R-:W-:Y:S02]  /*19950*/  ULDC UR4, c[0x0][0x248] ;  /* 0x0000920000047ab9 */ /* 0x000fe40000000800 */
[C---:B------:R-:W-:Y:S01]  /*19960*/  VIADD R66, R70.reuse, UR4 ;  /* 0x0000000446427c36 */ /* 0x040fe20008000000 */
[----:B------:R-:W-:Y:S01]  /*19970*/  ULDC UR4, c[0x0][0x248] ;  /* 0x0000920000047ab9 */ /* 0x000fe20000000800 */
[----:B------:R2:W-:Y:S01]  /*19980*/  @P4 STG.E.U8 desc[UR16][R68.64], R67 ;  /* 0x0000004344004986 */ /* 0x0005e2000c101110 */
[----:B---3--:R-:W-:Y:S01]  /*19990*/  IADD3 R28, P4, R70, R64, RZ ;  /* 0x00000040461c7210 */ /* 0x008fe20007f9e0ff */
[----:B------:R-:W-:Y:S01]  /*199a0*/  VIADD R65, R0, 0x12 ;  /* 0x0000001200417836 */ /* 0x000fe20000000000 */
[----:B------:R-:W-:-:S02]  /*199b0*/  PRMT R73, R31, 0x7772, RZ ;  /* 0x000077721f497816 */ /* 0x000fc400000000ff */
[-C--:B------:R-:W-:Y:S02]  /*199c0*/  LEA.HI.X.SX32 R29, R70, R3.reuse, 0x1, P4 ;  /* 0x00000003461d7211 */ /* 0x080fe400020f0eff */
[CC--:B------:R-:W-:Y:S02]  /*199d0*/  IADD3 R30, P4, R66.reuse, R64.reuse, RZ ;  /* 0x00000040421e7210 */ /* 0x0c0fe40007f9e0ff */
[----:B------:R-:W-:Y:S01]  /*199e0*/  ISETP.LT.AND P1, PT, R65, UR5, !P0 ;  /* 0x0000000541007c0c */ /* 0x000fe2000c721270 */
[----:B--2---:R-:W-:Y:S01]  /*199f0*/  VIADD R68, R66, UR4 ;  /* 0x0000000442447c36 */ /* 0x004fe20008000000 */
[----:B------:R-:W-:Y:S01]  /*19a00*/  PRMT R71, R31, 0x7773, RZ ;  /* 0x000077731f477816 */ /* 0x000fe200000000ff */
[----:B------:R-:W-:Y:S01]  /*19a10*/  VIADD R65, R0, 0x13 ;  /* 0x0000001300417836 */ /* 0x000fe20000000000 */
[-C--:B------:R-:W-:Y:S01]  /*19a20*/  LEA.HI.X.SX32 R31, R66, R3.reuse, 0x1, P4 ;  /* 0x00000003421f7211 */ /* 0x080fe200020f0eff */
[----:B------:R2:W-:Y:S01]  /*19a30*/  @P6 STG.E.U8 desc[UR16][R28.64], R73 ;  /* 0x000000491c006986 */ /* 0x0005e2000c101110 */
[-C--:B------:R-:W-:Y:S01]  /*19a40*/  IADD3 R66, P6, R68, R64.reuse, RZ ;  /* 0x0000004044427210 */ /* 0x080fe20007fde0ff */
[----:B------:R-:W-:Y:S01]  /*19a50*/  ULDC UR5, c[0x0][0x22c] ;  /* 0x00008b0000057ab9 */ /* 0x000fe20000000800 */
[----:B------:R-:W-:Y:S01]  /*19a60*/  ULDC UR4, c[0x0][0x248] ;  /* 0x0000920000047ab9 */ /* 0x000fe20000000800 */
[----:B------:R-:W-:Y:S01]  /*19a70*/  ISETP.LT.AND P4, PT, R65, UR5, !P0 ;  /* 0x0000000541007c0c */ /* 0x000fe2000c781270 */
[----:B------:R-:W-:Y:S01]  /*19a80*/  VIADD R65, R0, 0x14 ;  /* 0x0000001400417836 */ /* 0x000fe20000000000 */
[CC--:B------:R-:W-:Y:S01]  /*19a90*/  LEA.HI.X.SX32 R67, R68.reuse, R3.reuse, 0x1, P6 ;  /* 0x0000000344437211 */ /* 0x0c0fe200030f0eff */
[----:B------:R-:W-:Y:S01]  /*19aa0*/  VIADD R68, R68, UR4 ;  /* 0x0000000444447c36 */ /* 0x000fe20008000000 */
[----:B------:R-:W-:Y:S01]  /*19ab0*/  PRMT R75, R8, 0x7770, RZ ;  /* 0x00007770084b7816 */ /* 0x000fe200000000ff */
[----:B------:R3:W-:Y:S01]  /*19ac0*/  @P5 STG.E.U8 desc[UR16][R30.64], R71 ;  /* 0x000000471e005986 */ /* 0x0007e2000c101110 */
[----:B------:R-:W-:Y:S01]  /*19ad0*/  ULDC UR5, c[0x0][0x22c] ;  /* 0x00008b0000057ab9 */ /* 0x000fe20000000800 */
[----:B------:R-:W-:Y:S01]  /*19ae0*/  ULDC UR4, c[0x0][0x248] ;  /* 0x0000920000047ab9 */ /* 0x000fe20000000800 */
[----:B--2---:R-:W-:Y:S01]  /*19af0*/  VIADD R29, R0, 0x15 ;  /* 0x00000015001d7836 */ /* 0x004fe20000000000 */
[----:B------:R2:W-:Y:S01]  /*19b00*/  @P3 STG.E.U8 desc[UR16][R66.64], R75 ;  /* 0x0000004b42003986 */ /* 0x0005e2000c101110 */
[----:B------:R-:W-:Y:S01]  /*19b10*/  ISETP.LT.AND P6, PT, R65, UR5, !P0 ;  /* 0x0000000541007c0c */ /* 0x000fe2000c7c1270 */
[----:B------:R-:W-:Y:S01]  /*19b20*/  ULDC UR5, c[0x0][0x22c] ;  /* 0x00008b0000057ab9 */ /* 0x000fe20000000800 */
[C---:B------:R-:W-:Y:S01]  /*19b30*/  IADD3 R28, P3, R68.reuse, R64, RZ ;  /* 0x00000040441c7210 */ /* 0x040fe20007f7e0ff */
[C---:B------:R-:W-:Y:S01]  /*19b40*/  VIADD R69, R68.reuse, UR4 ;  /* 0x0000000444457c36 */ /* 0x040fe20008000000 */
[----:B------:R-:W-:Y:S01]  /*19b50*/  ISETP.LT.AND P5, PT, R29, UR5, !P0 ;  /* 0x000000051d007c0c */ /* 0x000fe2000c7a1270 */
[----:B------:R-:W-:Y:S01]  /*19b60*/  ULDC UR4, c[0x0][0x22c] ;  /* 0x00008b0000047ab9 */ /* 0x000fe20000000800 */
[----:B------:R-:W-:Y:S01]  /*19b70*/  LEA.HI.X.SX32 R29, R68, R3, 0x1, P3 ;  /* 0x00000003441d7211 */ /* 0x000fe200018f0eff */
[----:B---3--:R-:W-:Y:S01]  /*19b80*/  VIADD R31, R0, 0x16 ;  /* 0x00000016001f7836 */ /* 0x008fe20000000000 */
[----:B------:R-:W-:-:S02]  /*19b90*/  PRMT R71, R8, 0x7771, RZ ;  /* 0x0000777108477816 */ /* 0x000fc400000000ff */
[----:B------:R-:W-:Y:S01]  /*19ba0*/  PRMT R73, R9, 0x7770, RZ ;  /* 0x0000777009497816 */ /* 0x000fe200000000ff */
[----:B------:R-:W-:Y:S01]  /*19bb0*/  VIADD R65, R0, 0x17 ;  /* 0x0000001700417836 */ /* 0x000fe20000000000 */
[-C--:B------:R-:W-:Y:S01]  /*19bc0*/  IADD3 R30, P3, R69, R64.reuse, RZ ;  /* 0x00000040451e7210 */ /* 0x080fe20007f7e0ff */
[----:B------:R3:W-:Y:S01]  /*19bd0*/  @P2 STG.E.U8 desc[UR16][R28.64], R71 ;  /* 0x000000471c002986 */ /* 0x0007e2000c101110 */
[----:B------:R-:W-:Y:S01]  /*19be0*/  ISETP.LT.AND P2, PT, R31, UR4, !P0 ;  /* 0x000000041f007c0c */ /* 0x000fe2000c741270 */
[----:B------:R-:W-:Y:S01]  /*19bf0*/  ULDC UR4, c[0x0][0x248] ;  /* 0x0000920000047ab9 */ /* 0x000fe20000000800 */
[C---:B------:R-:W-:Y:S01]  /*19c00*/  LEA.HI.X.SX32 R31, R69.reuse, R3, 0x1, P3 ;  /* 0x00000003451f7211 */ /* 0x040fe200018f0eff */
[----:B------:R-:W-:Y:S01]  /*19c10*/  VIADD R69, R69, UR4 ;  /* 0x0000000445457c36 */ /* 0x000fe20008000000 */
[----:B------:R-:W-:Y:S01]  /*19c20*/  ULDC UR4, c[0x0][0x22c] ;  /* 0x00008b0000047ab9 */ /* 0x000fe20000000800 */
[----:B------:R-:W-:Y:S02]  /*19c30*/  ULDC UR5, c[0x0][0x22c] ;  /* 0x00008b0000057ab9 */ /* 0x000fe40000000800 */
[----:B------:R4:W-:Y:S01]  /*19c40*/  @P1 STG.E.U8 desc[UR16][R30.64], R73 ;  /* 0x000000491e001986 */ /* 0x0009e2000c101110 */
[----:B--2---:R-:W-:-:S02]  /*19c50*/  IADD3 R66, P1, R69, R64, RZ ;  /* 0x0000004045427210 */ /* 0x004fc40007f3e0ff */
[----:B------:R-:W-:Y:S01]  /*19c60*/  ISETP.LT.AND P3, PT, R65, UR4, !P0 ;  /* 0x0000000441007c0c */ /* 0x000fe2000c761270 */
[----:B------:R-:W-:Y:S01]  /*19c70*/  ULDC UR4, c[0x0][0x248] ;  /* 0x0000920000047ab9 */ /* 0x000fe20000000800 */
[----:B---3--:R-:W-:Y:S01]  /*19c80*/  VIADD R28, R0, 0x18 ;  /* 0x00000018001c7836 */ /* 0x008fe20000000000 */
[CC--:B------:R-:W-:Y:S01]  /*19c90*/  LEA.HI.X.SX32 R67, R69.reuse, R3.reuse, 0x1, P1 ;  /* 0x0000000345437211 */ /* 0x0c0fe200008f0eff */
[----:B------:R-:W-:Y:S01]  /*19ca0*/  VIADD R69, R69, UR4 ;  /* 0x0000000445457c36 */ /* 0x000fe20008000000 */
[----:B------:R-:W-:Y:S01]  /*19cb0*/  PRMT R71, R9, 0x7771, RZ ;  /* 0x0000777109477816 */ /* 0x000fe200000000ff */
[----:B------:R-:W-:Y:S01]  /*19cc0*/  ULDC UR4, c[0x0][0x248] ;  /* 0x0000920000047ab9 */ /* 0x000fe20000000800 */
[----:B------:R-:W-:Y:S01]  /*19cd0*/  ISETP.LT.AND P1, PT, R28, UR5, !P0 ;  /* 0x000000051c007c0c */ /* 0x000fe2000c721270 */
[----:B------:R-:W-:Y:S02]  /*19ce0*/  ULDC UR5, c[0x0][0x248] ;  /* 0x0000920000057ab9 */ /* 0x000fe40000000800 */
[----:B------:R2:W-:Y:S01]  /*19cf0*/  @P4 STG.E.U8 desc[UR16][R66.64], R71 ;  /* 0x0000004742004986 */ /* 0x0005e2000c101110 */
[CC--:B------:R-:W-:Y:S01]  /*19d00*/  IADD3 R28, P4, R69.reuse, R64.reuse, RZ ;  /* 0x00000040451c7210 */ /* 0x0c0fe20007f9e0ff */
[C---:B----4-:R-:W-:Y:S01]  /*19d10*/  VIADD R31, R69.reuse, UR4 ;  /* 0x00000004451f7c36 */ /* 0x050fe20008000000 */
[----:B------:R-:W-:Y:S01]  /*19d20*/  PRMT R73, R10, 0x7770, RZ ;  /* 0x000077700a497816 */ /* 0x000fe200000000ff */
[----:B------:R-:W-:Y:S01]  /*19d30*/  VIADD R65, R0, 0x19 ;  /* 0x0000001900417836 */ /* 0x000fe20000000000 */
[-C--:B------:R-:W-:Y:S01]  /*19d40*/  LEA.HI.X.SX32 R29, R69, R3.reuse, 0x1, P4 ;  /* 0x00000003451d7211 */ /* 0x080fe200020f0eff */
[C---:B------:R-:W-:Y:S01]  /*19d50*/  VIADD R68, R31.reuse, UR5 ;  /* 0x000000051f447c36 */ /* 0x040fe20008000000 */
[CC--:B------:R-:W-:Y:S01]  /*19d60*/  IADD3 R30, P4, R31.reuse, R64.reuse, RZ ;  /* 0x000000401f1e7210 */ /* 0x0c0fe20007f9e0ff */
[----:B------:R-:W-:Y:S01]  /*19d70*/  ULDC UR4, c[0x0][0x22c] ;  /* 0x00008b0000047ab9 */ /* 0x000fe20000000800 */
[----:B------:R-:W-:Y:S01]  /*19d80*/  PRMT R69, R10, 0x7771, RZ ;  /* 0x000077710a457816 */ /* 0x000fe200000000ff */
[----:B------:R3:W-:Y:S01]  /*19d90*/  @P6 STG.E.U8 desc[UR16][R28.64], R73 ;  /* 0x000000491c006986 */ /* 0x0007e2000c101110 */
[----:B------:R-:W-:Y:S01]  /*19da0*/  LEA.HI.X.SX32 R31, R31, R3, 0x1, P4 ;  /* 0x000000031f1f7211 */ /* 0x000fe200020f0eff */
[----:B------:R-:W-:Y:S01]  /*19db0*/  ULDC UR5, c[0x0][0x22c] ;  /* 0x00008b0000057ab9 */ /* 0x000fe20000000800 */
[----:B--2---:R-:W-:-:S02]  /*19dc0*/  IADD3 R66, P6, R68, R64, RZ ;  /* 0x0000004044427210 */ /* 0x004fc40007fde0ff */
[----:B------:R-:W-:Y:S01]  /*19dd0*/  ISETP.LT.AND P4, PT, R65, UR4, !P0 ;  /* 0x0000000441007c0c */ /* 0x000fe2000c781270 */
[----:B------:R-:W-:Y:S01]  /*19de0*/  ULDC UR4, c[0x0][0x248] ;  /* 0x0000920000047ab9 */ /* 0x000fe20000000800 */
[----:B------:R-:W-:Y:S01]  /*19df0*/  LEA.HI.X.SX32 R67, R68, R3, 0x1, P6 ;  /* 0x0000000344437211 */ /* 0x000fe200030f0eff */
[----:B------:R-:W-:Y:S01]  /*19e00*/  VIADD R65, R0, 0x1a ;  /* 0x0000001a00417836 */ /* 0x000fe20000000000 */
[----:B------:R-:W-:Y:S01]  /*19e10*/  PRMT R71, R11, 0x7770, RZ ;  /* 0x000077700b477816 */ /* 0x000fe200000000ff */
[----:B------:R-:W-:Y:S01]  /*19e20*/  VIADD R68, R68, UR4 ;  /* 0x0000000444447c36 */ /* 0x000fe20008000000 */
[----:B------:R2:W-:Y:S01]  /*19e30*/  @P5 STG.E.U8 desc[UR16][R30.64], R69 ;  /* 0x000000451e005986 */ /* 0x0005e2000c101110 */
[----:B---3--:R-:W-:Y:S01]  /*19e40*/  VIADD R29, R0, 0x1b ;  /* 0x0000001b001d7836 */ /* 0x008fe20000000000 */
[----:B------:R-:W-:Y:S01]  /*19e50*/  ISETP.LT.AND P6, PT, R65, UR5, !P0 ;  /* 0x0000000541007c0c */ /* 0x000fe2000c7c1270 */
[----:B------:R-:W-:Y:S01]  /*19e60*/  ULDC UR5, c[0x0][0x22c] ;  /* 0x00008b0000057ab9 */ /* 0x000fe20000000800 */
[----:B------:R3:W-:Y:S01]  /*19e70*/  @P2 STG.E.U8 desc[UR16][R66.64], R71 ;  /* 0x0000004742002986 */ /* 0x0007e2000c101110 */
[----:B------:R-:W-:Y:S01]  /*19e80*/  IADD3 R28, P2, R68, R64, RZ ;  /* 0x00000040441c7210 */ /* 0x000fe20007f5e0ff */
[----:B------:R-:W-:Y:S01]  /*19e90*/  ULDC UR4, c[0x0][0x248] ;  /* 0x0000920000047ab9 */ /* 0x000fe20000000800 */
[----:B------:R-:W-:-:S02]  /*19ea0*/  ISETP.LT.AND P5, PT, R29, UR5, !P0 ;  /* 0x000000051d007c0c */ /* 0x000fc4000c7a1270 */
[----:B------:R-:W-:Y:S01]  /*19eb0*/  PRMT R73, R11, 0x7771, RZ ;  /* 0x000077710b497816 */ /* 0x000fe200000000ff */
[----:B--2---:R-:W-:Y:S01]  /*19ec0*/  VIADD R31, R0, 0x1c ;  /* 0x0000001c001f7836 */ /* 0x004fe20000000000 */
[CC--:B------:R-:W-:Y:S01]  /*19ed0*/  LEA.HI.X.SX32 R29, R68.reuse, R3.reuse, 0x1, P2 ;  /* 0x00000003441d7211 */ /* 0x0c0fe200010f0eff */
[----:B------:R-:W-:Y:S01]  /*19ee0*/  VIADD R69, R68, UR4 ;  /* 0x0000000444457c36 */ /* 0x000fe20008000000 */
[----:B------:R-:W-:Y:S01]  /*19ef0*/  ULDC UR4, c[0x0][0x22c] ;  /* 0x00008b0000047ab9 */ /* 0x000fe20000000800 */
[----:B---3--:R-:W-:Y:S01]  /*19f00*/  PRMT R71, R8, 0x7772, RZ ;  /* 0x0000777208477816 */ /* 0x008fe200000000ff */
[----:B------:R-:W-:Y:S01]  /*19f10*/  VIADD R65, R0, 0x1d ;  /* 0x0000001d00417836 */ /* 0x000fe20000000000 */
[----:B------:R2:W-:Y:S01]  /*19f20*/  @P3 STG.E.U8 desc[UR16][R28.64], R73 ;  /* 0x000000491c003986 */ /* 0x0005e2000c101110 */
[----:B------:R-:W-:Y:S01]  /*19f30*/  IADD3 R30, P2, R69, R64, RZ ;  /* 0x00000040451e7210 */ /* 0x000fe20007f5e0ff */
[----:B------:R-:W-:Y:S01]  /*19f40*/  ULDC UR5, c[0x0][0x22c] ;  /* 0x00008b0000057ab9 */ /* 0x000fe20000000800 */
[----:B------:R-:W-:Y:S01]  /*19f50*/  ISETP.LT.AND P3, PT, R31, UR4, !P0 ;  /* 0x000000041f007c0c */ /* 0x000fe2000c761270 */
[----:B------:R-:W-:Y:S01]  /*19f60*/  ULDC UR4, c[0x0][0x248] ;  /* 0x0000920000047ab9 */ /* 0x000fe20000000800 */
[C---:B------:R-:W-:Y:S01]  /*19f70*/  LEA.HI.X.SX32 R31, R69.reuse, R3, 0x1, P2 ;  /* 0x00000003451f7211 */ /* 0x040fe200010f0eff */
[----:B------:R-:W-:Y:S01]  /*19f80*/  VIADD R69, R69, UR4 ;  /* 0x0000000445457c36 */ /* 0x000fe20008000000 */
[----:B------:R-:W-:-:S03]  /*19f90*/  ULDC UR4, c[0x0][0x22c] ;  /* 0x00008b0000047ab9 */ /* 0x000fc60000000800 */
[----:B------:R3:W-:Y:S01]  /*19fa0*/  @P1 STG.E.U8 desc[UR16][R30.64], R71 ;  /* 0x000000471e001986 */ /* 0x0007e2000c101110 */
[-C--:B------:R-:W-:Y:S02]  /*19fb0*/  IADD3 R66, P1, R69, R64.reuse, RZ ;  /* 0x0000004045427210 */ /* 0x080fe40007f3e0ff */
[----:B------:R-:W-:Y:S01]  /*19fc0*/  ISETP.LT.AND P2, PT, R65, UR4, !P0 ;  /* 0x0000000441007c0c */ /* 0x000fe2000c741270 */
[----:B------:R-:W-:Y:S01]  /*19fd0*/  ULDC UR4, c[0x0][0x248] ;  /* 0x0000920000047ab9 */ /* 0x000fe20000000800 */
[----:B--2---:R-:W-:Y:S01]  /*19fe0*/  VIADD R28, R0, 0x1e ;  /* 0x0000001e001c7836 */ /* 0x004fe20000000000 */
[CC--:B------:R-:W-:Y:S01]  /*19ff0*/  LEA.HI.X.SX32 R67, R69.reuse, R3.reuse, 0x1, P1 ;  /* 0x0000000345437211 */ /* 0x0c0fe200008f0eff */
[----:B------:R-:W-:Y:S01]  /*1a000*/  VIADD R69, R69, UR4 ;  /* 0x0000000445457c36 */ /* 0x000fe20008000000 */
[----:B------:R-:W-:Y:S01]  /*1a010*/  PRMT R65, R8, 0x7773, RZ ;  /* 0x0000777308417816 */ /* 0x000fe200000000ff */
[----:B------:R-:W-:Y:S01]  /*1a020*/  ULDC UR4, c[0x0][0x248] ;  /* 0x0000920000047ab9 */ /* 0x000fe20000000800 */
[----:B------:R-:W-:Y:S01]  /*1a030*/  ISETP.LT.AND P1, PT, R28, UR5, !P0 ;  /* 0x000000051c007c0c */ /* 0x000fe2000c721270 */
[----:B------:R-:W-:Y:S01]  /*1a040*/  ULDC UR5, c[0x0][0x248] ;  /* 0x0000920000057ab9 */ /* 0x000fe20000000800 */
[C---:B---3--:R-:W-:Y:S01]  /*1a050*/  VIADD R31, R69.reuse, UR4 ;  /* 0x00000004451f7c36 */ /* 0x048fe20008000000 */
[----:B------:R2:W-:Y:S01]  /*1a060*/  @P4 STG.E.U8 desc[UR16][R66.64], R65 ;  /* 0x0000004142004986 */ /* 0x0005e2000c101110 */
[----:B------:R-:W-:Y:S01]  /*1a070*/  IADD3 R28, P4, R69, R64, RZ ;  /* 0x00000040451c7210 */ /* 0x000fe20007f9e0ff */
[----:B------:R-:W-:Y:S01]  /*1a080*/  VIADD R30, R0, 0x1f ;  /* 0x0000001f001e7836 */ /* 0x000fe20000000000 */
[----:B------:R-:W-:Y:S01]  /*1a090*/  PRMT R71, R9, 0x7772, RZ ;  /* 0x0000777209477816 */ /* 0x000fe200000000ff */
[----:B------:R-:W-:Y:S01]  /*1a0a0*/  ULDC UR4, c[0x0][0x22c] ;  /* 0x00008b0000047ab9 */ /* 0x000fe20000000800 */
[----:B------:R-:W-:-:S02]  /*1a0b0*/  LEA.HI.X.SX32 R29, R69, R3, 0x1, P4 ;  /* 0x00000003451d7211 */ /* 0x000fc400020f0eff */
[-C--:B------:R-:W-:Y:S02]  /*1a0c0*/  IADD3 R8, P4, R31, R64.reuse, RZ ;  /* 0x000000401f087210 */ /* 0x080fe40007f9e0ff */
[----:B------:R-:W-:Y:S01]  /*1a0d0*/  PRMT R69, R9, 0x7773, RZ ;  /* 0x0000777309457816 */ /* 0x000fe200000000ff */
[C---:B--2---:R-:W-:Y:S01]  /*1a0e0*/  VIADD R66, R31.reuse, UR5 ;  /* 0x000000051f427c36 */ /* 0x044fe20008000000 */
[-C--:B------:R-:W-:Y:S01]  /*1a0f0*/  LEA.HI.X.SX32 R9, R31, R3.reuse, 0x1, P4 ;  /* 0x000000031f097211 */ /* 0x080fe200020f0eff */
[----:B------:R2:W-:Y:S01]  /*1a100*/  @P6 STG.E.U8 desc[UR16][R28.64], R71 ;  /* 0x000000471c006986 */ /* 0x0005e2000c101110 */
[----:B------:R-:W-:Y:S01]  /*1a110*/  ISETP.LT.AND P4, PT, R30, UR4, !P0 ;  /* 0x000000041e007c0c */ /* 0x000fe2000c781270 */
[----:B------:R-:W-:Y:S01]  /*1a120*/  ULDC UR4, c[0x0][0x248] ;  /* 0x0000920000047ab9 */ /* 0x000fe20000000800 */
[----:B------:R-:W-:Y:S01]  /*1a130*/  IADD3 R30, P6, R66, R64, RZ ;  /* 0x00000040421e7210 */ /* 0x000fe20007fde0ff */
[----:B------:R-:W-:Y:S01]  /*1a140*/  VIADD R65, R0, 0x20 ;  /* 0x0000002000417836 */ /* 0x000fe20000000000 */
[----:B------:R-:W-:Y:S01]  /*1a150*/  PRMT R67, R10, 0x7772, RZ ;  /* 0x000077720a437816 */ /* 0x000fe200000000ff */
[----:B------:R-:W-:Y:S01]  /*1a160*/  ULDC UR5, c[0x0][0x22c] ;  /* 0x00008b0000057ab9 */ /* 0x000fe20000000800 */
[C---:B------:R-:W-:Y:S01]  /*1a170*/  LEA.HI.X.SX32 R31, R66.reuse, R3, 0x1, P6 ;  /* 0x00000003421f7211 */ /* 0x040fe200030f0eff */
[----:B------:R-:W-:Y:S01]  /*1a180*/  VIADD R66, R66, UR4 ;  /* 0x0000000442427c36 */ /* 0x000fe20008000000 */
[----:B------:R3:W-:Y:S01]  /*1a190*/  @P5 STG.E.U8 desc[UR16][R8.64], R69 ;  /* 0x0000004508005986 */ /* 0x0007e2000c101110 */
[----:B------:R-:W-:-:S03]  /*1a1a0*/  ULDC UR4, c[0x0][0x248] ;  /* 0x0000920000047ab9 */ /* 0x000fc60000000800 */
[----:B------:R4:W-:Y:S01]  /*1a1b0*/  @P3 STG.E.U8 desc[UR16][R30.64], R67 ;  /* 0x000000431e003986 */ /* 0x0009e2000c101110 */
[----:B------:R-:W-:Y:S01]  /*1a1c0*/  ISETP.LT.AND P6, PT, R65, UR5, !P0 ;  /* 0x0000000541007c0c */ /* 0x000fe2000c7c1270 */
[----:B--2---:R-:W-:Y:S01]  /*1a1d0*/  VIADD R28, R0, 0x21 ;  /* 0x00000021001c7836 */ /* 0x004fe20000000000 */
[----:B------:R-:W-:Y:S01]  /*1a1e0*/  ULDC UR5, c[0x0][0x22c] ;  /* 0x00008b0000057ab9 */ /* 0x000fe20000000800 */
[C---:B------:R-:W-:Y:S01]  /*1a1f0*/  VIADD R65, R66.reuse, UR4 ;  /* 0x0000000442417c36 */ /* 0x040fe20008000000 */
[----:B------:R-:W-:Y:S01]  /*1a200*/  ULDC UR4, c[0x0][0x22c] ;  /* 0x00008b0000047ab9 */ /* 0x000fe20000000800 */
[----:B---3--:R-:W-:Y:S02]  /*1a210*/  IADD3 R8, P3, R66, R64, RZ ;  /* 0x0000004042087210 */ /* 0x008fe40007f7e0ff */
[----:B------:R-:W-:Y:S01]  /*1a220*/  PRMT R69, R10, 0x7773, RZ ;  /* 0x000077730a457816 */ /* 0x000fe200000000ff */
[----:B------:R-:W-:Y:S01]  /*1a230*/  VIADD R10, R0, 0x22 ;  /* 0x00000022000a7836 */ /* 0x000fe20000000000 */
[----:B------:R-:W-:-:S02]  /*1a240*/  LEA.HI.X.SX32 R9, R66, R3, 0x1, P3 ;  /* 0x0000000342097211 */ /* 0x000fc400018f0eff */
[----:B------:R-:W-:Y:S02]  /*1a250*/  ISETP.LT.AND P5, PT, R28, UR5, !P0 ;  /* 0x000000051c007c0c */ /* 0x000fe4000c7a1270 */
[----:B----4-:R-:W-:Y:S01]  /*1a260*/  PRMT R67, R11, 0x7772, RZ ;  /* 0x000077720b437816 */ /* 0x010fe200000000ff */
[----:B------:R2:W-:Y:S01]  /*1a270*/  @P2 STG.E.U8 desc[UR16][R8.64], R69 ;  /* 0x0000004508002986 */ /* 0x0005e2000c101110 */
[CC--:B------:R-:W-:Y:S01]  /*1a280*/  IADD3 R28, P3, R65.reuse, R64.reuse, RZ ;  /* 0x00000040411c7210 */ /* 0x0c0fe20007f7e0ff */
[----:B------:R-:W-:Y:S01]  /*1a290*/  VIADD R30, R0, 0x23 ;  /* 0x00000023001e7836 */ /* 0x000fe20000000000 */
[----:B------:R-:W-:Y:S01]  /*1a2a0*/  ISETP.LT.AND P2, PT, R10, UR4, !P0 ;  /* 0x000000040a007c0c */ /* 0x000fe2000c741270 */
[----:B------:R-:W-:Y:S01]  /*1a2b0*/  ULDC UR4, c[0x0][0x248] ;  /* 0x0000920000047ab9 */ /* 0x000fe20000000800 */
[C---:B------:R-:W-:Y:S01]  /*1a2c0*/  LEA.HI.X.SX32 R29, R65.reuse, R3, 0x1, P3 ;  /* 0x00000003411d7211 */ /* 0x040fe200018f0eff */
[----:B------:R-:W-:Y:S01]  /*1a2d0*/  VIADD R65, R65, UR4 ;  /* 0x0000000441417c36 */ /* 0x000fe20008000000 */
[----:B------:R-:W-:Y:S01]  /*1a2e0*/  ULDC UR4, c[0x0][0x22c] ;  /* 0x00008b0000047ab9 */ /* 0x000fe20000000800 */
[----:B------:R-:W-:Y:S01]  /*1a2f0*/  PRMT R31, R11, 0x7773, RZ ;  /* 0x000077730b1f7816 */ /* 0x000fe200000000ff */
[----:B------:R-:W-:Y:S01]  /*1a300*/  ULDC UR5, c[0x0][0x22c] ;  /* 0x00008b0000057ab9 */ /* 0x000fe20000000800 */
[----:B------:R3:W-:Y:S01]  /*1a310*/  @P1 STG.E.U8 desc[UR16][R28.64], R67 ;  /* 0x000000431c001986 */ /* 0x0007e2000c101110 */
[----:B------:R-:W-:-:S02]  /*1a320*/  IADD3 R10, P1, R65, R64, RZ ;  /* 0x00000040410a7210 */ /* 0x000fc40007f3e0ff */
[----:B------:R-:W-:Y:S01]  /*1a330*/  ISETP.LT.AND P3, PT, R30, UR4, !P0 ;  /* 0x000000041e007c0c */ /* 0x000fe2000c761270 */
[----:B------:R-:W-:Y:S01]  /*1a340*/  ULDC UR4, c[0x0][0x248] ;  /* 0x0000920000047ab9 */ /* 0x000fe20000000800 */
[----:B--2---:R-:W-:Y:S01]  /*1a350*/  VIADD R8, R0, 0x24 ;  /* 0x0000002400087836 */ /* 0x004fe20000000000 */
[CC--:B------:R-:W-:Y:S01]  /*1a360*/  LEA.HI.X.SX32 R11, R65.reuse, R3.reuse, 0x1, P1 ;  /* 0x00000003410b7211 */ /* 0x0c0fe200008f0eff */
[----:B------:R-:W-:Y:S01]  /*1a370*/  VIADD R65, R65, UR4 ;  /* 0x0000000441417c36 */ /* 0x000fe20008000000 */
[----:B------:R-:W-:Y:S02]  /*1a380*/  ULDC UR4, c[0x0][0x248] ;  /* 0x0000920000047ab9 */ /* 0x000fe40000000800 */
[----:B------:R-:W-:Y:S01]  /*1a390*/  ISETP.LT.AND P1, PT, R8, UR5, !P0 ;  /* 0x0000000508007c0c */ /* 0x000fe2000c721270 */
[----:B------:R2:W-:Y:S01]  /*1a3a0*/  @P4 STG.E.U8 desc[UR16][R10.64], R31 ;  /* 0x0000001f0a004986 */ /* 0x0005e2000c101110 */
[CC--:B------:R-:W-:Y:S01]  /*1a3b0*/  IADD3 R8, P4, R65.reuse, R64.reuse, RZ ;  /* 0x0000004041087210 */ /* 0x0c0fe20007f9e0ff */
[C---:B---3--:R-:W-:Y:S01]  /*1a3c0*/  VIADD R29, R65.reuse, UR4 ;  /* 0x00000004411d7c36 */ /* 0x048fe20008000000 */
[----:B------:R-:W-:Y:S01]  /*1a3d0*/  ULDC UR5, c[0x0][0x248] ;  /* 0x0000920000057ab9 */ /* 0x000fe20000000800 */
[----:B------:R-:W-:Y:S01]  /*1a3e0*/  PRMT R69, R4, 0x7770, RZ ;  /* 0x0000777004457816 */ /* 0x000fe200000000ff */
[----:B------:R-:W-:Y:S01]  /*1a3f0*/  VIADD R30, R0, 0x25 ;  /* 0x00000025001e7836 */ /* 0x000fe20000000000 */
[----:B------:R-:W-:Y:S01]  /*1a400*/  LEA.HI.X.SX32 R9, R65, R3, 0x1, P4 ;  /* 0x0000000341097211 */ /* 0x000fe200020f0eff */
[----:B------:R-:W-:Y:S01]  /*1a410*/  ULDC UR4, c[0x0][0x22c] ;  /* 0x00008b0000047ab9 */ /* 0x000fe20000000800 */
[C---:B------:R-:W-:Y:S01]  /*1a420*/  IADD3 R28, P4, R29.reuse, R64, RZ ;  /* 0x000000401d1c7210 */ /* 0x040fe20007f9e0ff */
[----:B--2---:R-:W-:-:S02]  /*1a430*/  VIADD R31, R29, UR5 ;  /* 0x000000051d1f7c36 */ /* 0x004fc40008000000 */
[----:B------:R2:W-:Y:S01]  /*1a440*/  @P6 STG.E.U8 desc[UR16][R8.64], R69 ;  /* 0x0000004508006986 */ /* 0x0005e2000c101110 */
[-C--:B------:R-:W-:Y:S01]  /*1a450*/  LEA.HI.X.SX32 R29, R29, R3.reuse, 0x1, P4 ;  /* 0x000000031d1d7211 */ /* 0x080fe200020f0eff */
[----:B------:R-:W-:Y:S01]  /*1a460*/  ULDC UR5, c[0x0][0x22c] ;  /* 0x00008b0000057ab9 */ /* 0x000fe20000000800 */
[CC--:B------:R-:W-:Y:S02]  /*1a470*/  IADD3 R10, P6, R31.reuse, R64.reuse, RZ ;  /* 0x000000401f0a7210 */ /* 0x0c0fe40007fde0ff */
[----:B------:R-:W-:Y:S01]  /*1a480*/  ISETP.LT.AND P4, PT, R30, UR4, !P0 ;  /* 0x000000041e007c0c */ /* 0x000fe2000c781270 */
[----:B------:R-:W-:Y:S01]  /*1a490*/  ULDC UR4, c[0x0][0x248] ;  /* 0x0000920000047ab9 */ /* 0x000fe20000000800 */
[----:B------:R-:W-:Y:S01]  /*1a4a0*/  PRMT R67, R4, 0x7771, RZ ;  /* 0x0000777104437816 */ /* 0x000fe200000000ff */
[C---:B------:R-:W-:Y:S01]  /*1a4b0*/  VIADD R30, R0.reuse, 0x26 ;  /* 0x00000026001e7836 */ /* 0x040fe20000000000 */
[CC--:B------:R-:W-:Y:S01]  /*1a4c0*/  LEA.HI.X.SX32 R11, R31.reuse, R3.reuse, 0x1, P6 ;  /* 0x000000031f0b7211 */ /* 0x0c0fe200030f0eff */
[----:B------:R-:W-:Y:S01]  /*1a4d0*/  VIADD R31, R31, UR4 ;  /* 0x000000041f1f7c36 */ /* 0x000fe20008000000 */
[----:B------:R-:W-:Y:S01]  /*1a4e0*/  PRMT R65, R5, 0x7770, RZ ;  /* 0x0000777005417816 */ /* 0x000fe200000000ff */
[----:B------:R3:W-:Y:S01]  /*1a4f0*/  @P5 STG.E.U8 desc[UR16][R28.64], R67 ;  /* 0x000000431c005986 */ /* 0x0007e2000c101110 */
[----:B--2---:R-:W-:Y:S01]  /*1a500*/  VIADD R9, R0, 0x27 ;  /* 0x0000002700097836 */ /* 0x004fe20000000000 */
[----:B------:R-:W-:Y:S01]  /*1a510*/  ISETP.LT.AND P6, PT, R30, UR5, !P0 ;  /* 0x000000051e007c0c */ /* 0x000fe2000c7c1270 */
[----:B------:R-:W-:Y:S01]  /*1a520*/  ULDC UR5, c[0x0][0x22c] ;  /* 0x00008b0000057ab9 */ /* 0x000fe20000000800 */
[----:B------:R2:W-:Y:S01]  /*1a530*/  @P2 STG.E.U8 desc[UR16][R10.64], R65 ;  /* 0x000000410a002986 */ /* 0x0005e2000c101110 */
[-C--:B------:R-:W-:Y:S01]  /*1a540*/  IADD3 R8, P2, R31, R64.reuse, RZ ;  /* 0x000000401f087210 */ /* 0x080fe20007f5e0ff */
[----:B------:R-:W-:Y:S01]  /*1a550*/  ULDC UR4, c[0x0][0x248] ;  /* 0x0000920000047ab9 */ /* 0x000fe20000000800 */
[----:B------:R-:W-:Y:S01]  /*1a560*/  ISETP.LT.AND P5, PT, R9, UR5, !P0 ;  /* 0x0000000509007c0c */ /* 0x000fe2000c7a1270 */
[C---:B------:R-:W-:Y:S01]  /*1a570*/  VIADD R30, R31.reuse, UR4 ;  /* 0x000000041f1e7c36 */ /* 0x040fe20008000000 */
[----:B------:R-:W-:Y:S01]  /*1a580*/  LEA.HI.X.SX32 R9, R31, R3, 0x1, P2 ;  /* 0x000000031f097211 */ /* 0x000fe200010f0eff */
[----:B------:R-:W-:Y:S01]  /*1a590*/  ULDC UR4, c[0x0][0x22c] ;  /* 0x00008b0000047ab9 */ /* 0x000fe20000000800 */
[----:B------:R-:W-:Y:S01]  /*1a5a0*/  PRMT R31, R5, 0x7771, RZ ;  /* 0x00007771051f7816 */ /* 0x000fe200000000ff */
[----:B---3--:R-:W-:Y:S01]  /*1a5b0*/  VIADD R28, R0, 0x28 ;  /* 0x00000028001c7836 */ /* 0x008fe20000000000 */
[----:B------:R-:W-:Y:S01]  /*1a5c0*/  ULDC UR5, c[0x0][0x22c] ;  /* 0x00008b0000057ab9 */ /* 0x000fe20000000800 */
[----:B--2---:R-:W-:-:S02]  /*1a5d0*/  IADD3 R10, P2, R30, R64, RZ ;  /* 0x000000401e0a7210 */ /* 0x004fc40007f5e0ff */
        /* <DEDUP_REMOVED lines=9> */
[----:B------:R-:W-:Y:S02]  /*1a670*/  IADD3 R28, P1, R30, R64, RZ ;  /* 0x000000401e1c7210 */ /* 0x000fe40007f3e0ff */
[----:B------:R-:W-:Y:S01]  /*1a680*/  ISETP.LT.AND P2, PT, R29, UR4, !P0 ;  /* 0x000000041d007c0c */ /* 0x000fe2000c741270 */
[----:B------:R-:W-:Y:S01]  /*1a690*/  ULDC UR4, c[0x0][0x248] ;  /* 0x0000920000047ab9 */ /* 0x000fe20000000800 */
[----:B--2---:R-:W-:Y:S01]  /*1a6a0*/  VIADD R8, R0, 0x2a ;  /* 0x0000002a00087836 */ /* 0x004fe20000000000 */
[C---:B------:R-:W-:Y:S01]  /*1a6b0*/  LEA.HI.X.SX32 R29, R30.reuse, R3, 0x1, P1 ;  /* 0x000000031e1d7211 */ /* 0x040fe200008f0eff */
[----:B------:R-:W-:Y:S01]  /*1a6c0*/  VIADD R9, R30, UR4 ;  /* 0x000000041e097c36 */ /* 0x000fe20008000000 */
[----:B------:R-:W-:Y:S01]  /*1a6d0*/  PRMT R31, R6, 0x7771, RZ ;  /* 0x00007771061f7816 */ /* 0x000fe200000000ff */
[----:B------:R-:W-:Y:S01]  /*1a6e0*/  ULDC UR4, c[0x0][0x248] ;  /* 0x0000920000047ab9 */ /* 0x000fe20000000800 */
[----:B------:R-:W-:Y:S01]  /*1a6f0*/  ISETP.LT.AND P1, PT, R8, UR5, !P0 ;  /* 0x0000000508007c0c */ /* 0x000fe2000c721270 */
[----:B------:R-:W-:-:S02]  /*1a700*/  ULDC UR5, c[0x0][0x248] ;  /* 0x0000920000057ab9 */ /* 0x000fc40000000800 */
[----:B------:R2:W-:Y:S01]  /*1a710*/  @P4 STG.E.U8 desc[UR16][R28.64], R31 ;  /* 0x0000001f1c004986 */ /* 0x0005e2000c101110 */
[CC--:B------:R-:W-:Y:S01]  /*1a720*/  IADD3 R8, P4, R9.reuse, R64.reuse, RZ ;  /* 0x0000004009087210 */ /* 0x0c0fe20007f9e0ff */
[----:B---3--:R-:W-:Y:S01]  /*1a730*/  VIADD R11, R9, UR4 ;  /* 0x00000004090b7c36 */ /* 0x008fe20008000000 */
[----:B------:R-:W-:Y:S01]  /*1a740*/  PRMT R69, R7, 0x7770, RZ ;  /* 0x0000777007457816 */ /* 0x000fe200000000ff */
[----:B------:R-:W-:Y:S01]  /*1a750*/  VIADD R30, R0, 0x2b ;  /* 0x0000002b001e7836 */ /* 0x000fe20000000000 */
[-C--:B------:R-:W-:Y:S01]  /*1a760*/  LEA.HI.X.SX32 R9, R9, R3.reuse, 0x1, P4 ;  /* 0x0000000309097211 */ /* 0x080fe200020f0eff */
[----:B------:R-:W-:Y:S01]  /*1a770*/  ULDC UR4, c[0x0][0x22c] ;  /* 0x00008b0000047ab9 */ /* 0x000fe20000000800 */
[CC--:B------:R-:W-:Y:S01]  /*1a780*/  IADD3 R10, P4, R11.reuse, R64.reuse, RZ ;  /* 0x000000400b0a7210 */ /* 0x0c0fe20007f9e0ff */
[C---:B--2---:R-:W-:Y:S02]  /*1a790*/  VIADD R31, R11.reuse, UR5 ;  /* 0x000000050b1f7c36 */ /* 0x044fe40008000000 */
[----:B------:R2:W-:Y:S01]  /*1a7a0*/  @P6 STG.E.U8 desc[UR16][R8.64], R69 ;  /* 0x0000004508006986 */ /* 0x0005e2000c101110 */
[----:B------:R-:W-:Y:S01]  /*1a7b0*/  LEA.HI.X.SX32 R11, R11, R3, 0x1, P4 ;  /* 0x000000030b0b7211 */ /* 0x000fe200020f0eff */
[----:B------:R-:W-:Y:S01]  /*1a7c0*/  ULDC UR5, c[0x0][0x22c] ;  /* 0x00008b0000057ab9 */ /* 0x000fe20000000800 */
[----:B------:R-:W-:-:S02]  /*1a7d0*/  IADD3 R28, P6, R31, R64, RZ ;  /* 0x000000401f1c7210 */ /* 0x000fc40007fde0ff */
[----:B------:R-:W-:Y:S01]  /*1a7e0*/  ISETP.LT.AND P4, PT, R30, UR4, !P0 ;  /* 0x000000041e007c0c */ /* 0x000fe2000c781270 */
[----:B------:R-:W-:Y:S01]  /*1a7f0*/  ULDC UR4, c[0x0][0x248] ;  /* 0x0000920000047ab9 */ /* 0x000fe20000000800 */
[----:B------:R-:W-:Y:S01]  /*1a800*/  PRMT R67, R7, 0x7771, RZ ;  /* 0x0000777107437816 */ /* 0x000fe200000000ff */
[----:B------:R-:W-:Y:S01]  /*1a810*/  VIADD R30, R0, 0x2c ;  /* 0x0000002c001e7836 */ /* 0x000fe20000000000 */
        /* <DEDUP_REMOVED lines=15> */
[----:B------:R-:W-:Y:S01]  /*1a910*/  VIADD R4, R0, 0x2e ;  /* 0x0000002e00047836 */ /* 0x000fe20000000000 */
[----:B---3--:R-:W-:Y:S01]  /*1a920*/  IADD3 R10, P3, R30, R64, RZ ;  /* 0x000000401e0a7210 */ /* 0x008fe20007f7e0ff */
[----:B------:R-:W-:-:S02]  /*1a930*/  ULDC UR5, c[0x0][0x22c] ;  /* 0x00008b0000057ab9 */ /* 0x000fc40000000800 */
[----:B------:R3:W-:Y:S01]  /*1a940*/  @P2 STG.E.U8 desc[UR16][R8.64], R31 ;  /* 0x0000001f08002986 */ /* 0x0007e2000c101110 */
[----:B------:R-:W-:Y:S01]  /*1a950*/  ISETP.LT.AND P2, PT, R4, UR4, !P0 ;  /* 0x0000000404007c0c */ /* 0x000fe2000c741270 */
[----:B------:R-:W-:Y:S01]  /*1a960*/  ULDC UR4, c[0x0][0x248] ;  /* 0x0000920000047ab9 */ /* 0x000fe20000000800 */
[C---:B------:R-:W-:Y:S01]  /*1a970*/  LEA.HI.X.SX32 R11, R30.reuse, R3, 0x1, P3 ;  /* 0x000000031e0b7211 */ /* 0x040fe200018f0eff */
[----:B------:R-:W-:Y:S01]  /*1a980*/  VIADD R30, R30, UR4 ;  /* 0x000000041e1e7c36 */ /* 0x000fe20008000000 */
[----:B--2---:R-:W-:Y:S01]  /*1a990*/  PRMT R65, R5, 0x7772, RZ ;  /* 0x0000777205417816 */ /* 0x004fe200000000ff */
[----:B------:R-:W-:Y:S01]  /*1a9a0*/  VIADD R4, R0, 0x2f ;  /* 0x0000002f00047836 */ /* 0x000fe20000000000 */
[----:B------:R-:W-:-:S03]  /*1a9b0*/  ULDC UR4, c[0x0][0x22c] ;  /* 0x00008b0000047ab9 */ /* 0x000fc60000000800 */
[----:B------:R2:W-:Y:S01]  /*1a9c0*/  @P1 STG.E.U8 desc[UR16][R10.64], R65 ;  /* 0x000000410a001986 */ /* 0x0005e2000c101110 */
[-C--:B------:R-:W-:Y:S02]  /*1a9d0*/  IADD3 R28, P1, R30, R64.reuse, RZ ;  /* 0x000000401e1c7210 */ /* 0x080fe40007f3e0ff */
[----:B------:R-:W-:Y:S01]  /*1a9e0*/  ISETP.LT.AND P3, PT, R4, UR4, !P0 ;  /* 0x0000000404007c0c */ /* 0x000fe2000c761270 */
[----:B------:R-:W-:Y:S01]  /*1a9f0*/  ULDC UR4, c[0x0][0x248] ;  /* 0x0000920000047ab9 */ /* 0x000fe20000000800 */
[----:B------:R-:W-:Y:S01]  /*1aa00*/  VIADD R4, R0, 0x30 ;  /* 0x0000003000047836 */ /* 0x000fe20000000000 */
[CC--:B------:R-:W-:Y:S01]  /*1aa10*/  LEA.HI.X.SX32 R29, R30.reuse, R3.reuse, 0x1, P1 ;  /* 0x000000031e1d7211 */ /* 0x0c0fe200008f0eff */
[----:B------:R-:W-:Y:S01]  /*1aa20*/  VIADD R30, R30, UR4 ;  /* 0x000000041e1e7c36 */ /* 0x000fe20008000000 */
[----:B---3--:R-:W-:Y:S01]  /*1aa30*/  PRMT R31, R5, 0x7773, RZ ;  /* 0x00007773051f7816 */ /* 0x008fe200000000ff */
[----:B------:R-:W-:Y:S01]  /*1aa40*/  ULDC UR4, c[0x0][0x248] ;  /* 0x0000920000047ab9 */ /* 0x000fe20000000800 */
[----:B------:R-:W-:Y:S01]  /*1aa50*/  ISETP.LT.AND P1, PT, R4, UR5, !P0 ;  /* 0x0000000504007c0c */ /* 0x000fe2000c721270 */
[C---:B------:R-:W-:Y:S01]  /*1aa60*/  VIADD R9, R30.reuse, UR4 ;  /* 0x000000041e097c36 */ /* 0x040fe20008000000 */
[----:B------:R-:W-:Y:S01]  /*1aa70*/  ULDC UR5, c[0x0][0x248] ;  /* 0x0000920000057ab9 */ /* 0x000fe20000000800 */
[----:B------:R3:W-:Y:S01]  /*1aa80*/  @P4 STG.E.U8 desc[UR16][R28.64], R31 ;  /* 0x0000001f1c004986 */ /* 0x0007e2000c101110 */
[----:B------:R-:W-:Y:S01]  /*1aa90*/  IADD3 R4, P4, R30, R64, RZ ;  /* 0x000000401e047210 */ /* 0x000fe20007f9e0ff */
[----:B--2---:R-:W-:Y:S01]  /*1aaa0*/  VIADD R10, R0, 0x31 ;  /* 0x00000031000a7836 */ /* 0x004fe20000000000 */
[----:B------:R-:W-:Y:S01]  /*1aab0*/  PRMT R67, R6, 0x7772, RZ ;  /* 0x0000777206437816 */ /* 0x000fe200000000ff */
[----:B------:R-:W-:Y:S01]  /*1aac0*/  ULDC UR4, c[0x0][0x22c] ;  /* 0x00008b0000047ab9 */ /* 0x000fe20000000800 */
[----:B------:R-:W-:-:S02]  /*1aad0*/  LEA.HI.X.SX32 R5, R30, R3, 0x1, P4 ;  /* 0x000000031e057211 */ /* 0x000fc400020f0eff */
[C---:B------:R-:W-:Y:S01]  /*1aae0*/  IADD3 R8, P4, R9.reuse, R64, RZ ;  /* 0x0000004009087210 */ /* 0x040fe20007f9e0ff */
[----:B---3--:R-:W-:-:S03]  /*1aaf0*/  VIADD R28, R9, UR5 ;  /* 0x00000005091c7c36 */ /* 0x008fc60008000000 */
[-C--:B------:R-:W-:Y:S01]  /*1ab00*/  LEA.HI.X.SX32 R9, R9, R3.reuse, 0x1, P4 ;  /* 0x0000000309097211 */ /* 0x080fe200020f0eff */
[----:B------:R2:W-:Y:S01]  /*1ab10*/  @P6 STG.E.U8 desc[UR16][R4.64], R67 ;  /* 0x0000004304006986 */ /* 0x0005e2000c101110 */
[----:B------:R-:W-:Y:S01]  /*1ab20*/  ISETP.LT.AND P4, PT, R10, UR4, !P0 ;  /* 0x000000040a007c0c */ /* 0x000fe2000c781270 */
[----:B------:R-:W-:Y:S01]  /*1ab30*/  ULDC UR4, c[0x0][0x248] ;  /* 0x0000920000047ab9 */ /* 0x000fe20000000800 */
[----:B------:R-:W-:Y:S01]  /*1ab40*/  IADD3 R10, P6, R28, R64, RZ ;  /* 0x000000401c0a7210 */ /* 0x000fe20007fde0ff */
[----:B------:R-:W-:Y:S01]  /*1ab50*/  ULDC UR5, c[0x0][0x22c] ;  /* 0x00008b0000057ab9 */ /* 0x000fe20000000800 */
[----:B------:R-:W-:Y:S01]  /*1ab60*/  PRMT R65, R6, 0x7773, RZ ;  /* 0x0000777306417816 */ /* 0x000fe200000000ff */
[----:B------:R-:W-:Y:S01]  /*1ab70*/  VIADD R6, R0, 0x32 ;  /* 0x0000003200067836 */ /* 0x000fe20000000000 */
[C---:B------:R-:W-:Y:S01]  /*1ab80*/  LEA.HI.X.SX32 R11, R28.reuse, R3, 0x1, P6 ;  /* 0x000000031c0b7211 */ /* 0x040fe200030f0eff */
[----:B------:R-:W-:Y:S01]  /*1ab90*/  VIADD R28, R28, UR4 ;  /* 0x000000041c1c7c36 */ /* 0x000fe20008000000 */
[----:B------:R-:W-:Y:S01]  /*1aba0*/  PRMT R31, R7, 0x7772, RZ ;  /* 0x00007772071f7816 */ /* 0x000fe200000000ff */
[----:B------:R3:W-:Y:S01]  /*1abb0*/  @P5 STG.E.U8 desc[UR16][R8.64], R65 ;  /* 0x0000004108005986 */ /* 0x0007e2000c101110 */
[----:B--2---:R-:W-:Y:S01]  /*1abc0*/  VIADD R5, R0, 0x33 ;  /* 0x0000003300057836 */ /* 0x004fe20000000000 */
[----:B------:R-:W-:-:S02]  /*1abd0*/  ISETP.LT.AND P6, PT, R6, UR5, !P0 ;  /* 0x0000000506007c0c */ /* 0x000fc4000c7c1270 */
[----:B------:R2:W-:Y:S01]  /*1abe0*/  @P2 STG.E.U8 desc[UR16][R10.64], R31 ;  /* 0x0000001f0a002986 */ /* 0x0005e2000c101110 */
[C---:B------:R-:W-:Y:S01]  /*1abf0*/  IADD3 R4, P2, R28.reuse, R64, RZ ;  /* 0x000000401c047210 */ /* 0x040fe20007f5e0ff */
[----:B------:R-:W-:Y:S01]  /*1ac00*/  ULDC UR5, c[0x0][0x22c] ;  /* 0x00008b0000057ab9 */ /* 0x000fe20000000800 */
[----:B------:R-:W-:Y:S01]  /*1ac10*/  ULDC UR4, c[0x0][0x248] ;  /* 0x0000920000047ab9 */ /* 0x000fe20000000800 */
[----:B------:R-:W-:Y:S01]  /*1ac20*/  ISETP.LT.AND P5, PT, R5, UR5, !P0 ;  /* 0x0000000505007c0c */ /* 0x000fe2000c7a1270 */
[----:B------:R-:W-:Y:S01]  /*1ac30*/  ULDC UR5, c[0x0][0x22c] ;  /* 0x00008b0000057ab9 */ /* 0x000fe20000000800 */
[C---:B------:R-:W-:Y:S01]  /*1ac40*/  LEA.HI.X.SX32 R5, R28.reuse, R3, 0x1, P2 ;  /* 0x000000031c057211 */ /* 0x040fe200010f0eff */
[----:B---3--:R-:W-:Y:S01]  /*1ac50*/  VIADD R8, R28, UR4 ;  /* 0x000000041c087c36 */ /* 0x008fe20008000000 */
[----:B------:R-:W-:Y:S01]  /*1ac60*/  PRMT R29, R7, 0x7773, RZ ;  /* 0x00007773071d7816 */ /* 0x000fe200000000ff */
[----:B------:R-:W-:Y:S01]  /*1ac70*/  VIADD R7, R0, 0x34 ;  /* 0x0000003400077836 */ /* 0x000fe20000000000 */
[----:B------:R-:W-:-:S02]  /*1ac80*/  ULDC UR4, c[0x0][0x22c] ;  /* 0x00008b0000047ab9 */ /* 0x000fc40000000800 */
[C---:B------:R-:W-:Y:S01]  /*1ac90*/  IADD3 R6, P2, R8.reuse, R64, RZ ;  /* 0x0000004008067210 */ /* 0x040fe20007f5e0ff */
[----:B------:R3:W-:Y:S01]  /*1aca0*/  @P3 STG.E.U8 desc[UR16][R4.64], R29 ;  /* 0x0000001d04003986 */ /* 0x0007e2000c101110 */
[----:B------:R-:W-:Y:S01]  /*1acb0*/  ISETP.LT.AND P3, PT, R7, UR4, !P0 ;  /* 0x0000000407007c0c */ /* 0x000fe2000c761270 */
[----:B------:R-:W-:Y:S01]  /*1acc0*/  ULDC UR4, c[0x0][0x248] ;  /* 0x0000920000047ab9 */ /* 0x000fe20000000800 */
[C---:B------:R-:W-:Y:S01]  /*1acd0*/  LEA.HI.X.SX32 R7, R8.reuse, R3, 0x1, P2 ;  /* 0x0000000308077211 */ /* 0x040fe200010f0eff */
[----:B--2---:R-:W-:Y:S01]  /*1ace0*/  VIADD R10, R8, UR4 ;  /* 0x00000004080a7c36 */ /* 0x004fe20008000000 */
[----:B------:R-:W-:Y:S01]  /*1acf0*/  PRMT R31, R12, 0x7770, RZ ;  /* 0x000077700c1f7816 */ /* 0x000fe200000000ff */
[----:B------:R-:W-:Y:S01]  /*1ad00*/  VIADD R9, R0, 0x35 ;  /* 0x0000003500097836 */ /* 0x000fe20000000000 */
[----:B------:R-:W-:-:S03]  /*1ad10*/  ULDC UR4, c[0x0][0x22c] ;  /* 0x00008b0000047ab9 */ /* 0x000fc60000000800 */
[----:B------:R2:W-:Y:S01]  /*1ad20*/  @P1 STG.E.U8 desc[UR16][R6.64], R31 ;  /* 0x0000001f06001986 */ /* 0x0005e2000c101110 */
[----:B------:R-:W-:Y:S02]  /*1ad30*/  IADD3 R8, P1, R10, R64, RZ ;  /* 0x000000400a087210 */ /* 0x000fe40007f3e0ff */
[----:B------:R-:W-:Y:S01]  /*1ad40*/  ISETP.LT.AND P2, PT, R9, UR4, !P0 ;  /* 0x0000000409007c0c */ /* 0x000fe2000c741270 */
[----:B------:R-:W-:Y:S01]  /*1ad50*/  ULDC UR4, c[0x0][0x248] ;  /* 0x0000920000047ab9 */ /* 0x000fe20000000800 */
[----:B---3--:R-:W-:Y:S01]  /*1ad60*/  VIADD R4, R0, 0x36 ;  /* 0x0000003600047836 */ /* 0x008fe20000000000 */
        /* <DEDUP_REMOVED lines=8> */
[----:B--2---:R-:W-:Y:S01]  /*1adf0*/  VIADD R7, R5, UR4 ;  /* 0x0000000405077c36 */ /* 0x004fe20008000000 */
[----:B------:R-:W-:Y:S01]  /*1ae00*/  PRMT R65, R13, 0x7770, RZ ;  /* 0x000077700d417816 */ /* 0x000fe200000000ff */
[----:B------:R-:W-:Y:S01]  /*1ae10*/  VIADD R10, R0, 0x37 ;  /* 0x00000037000a7836 */ /* 0x000fe20000000000 */
[-C--:B------:R-:W-:Y:S01]  /*1ae20*/  LEA.HI.X.SX32 R5, R5, R3.reuse, 0x1, P4 ;  /* 0x0000000305057211 */ /* 0x080fe200020f0eff */
[----:B------:R-:W-:Y:S01]  /*1ae30*/  ULDC UR4, c[0x0][0x22c] ;  /* 0x00008b0000047ab9 */ /* 0x000fe20000000800 */
[CC--:B------:R-:W-:Y:S01]  /*1ae40*/  IADD3 R6, P4, R7.reuse, R64.reuse, RZ ;  /* 0x0000004007067210 */ /* 0x0c0fe20007f9e0ff */
[C---:B---3--:R-:W-:Y:S02]  /*1ae50*/  VIADD R11, R7.reuse, UR5 ;  /* 0x00000005070b7c36 */ /* 0x048fe40008000000 */
        /* <DEDUP_REMOVED lines=24> */
[----:B------:R-:W-:Y:S01]  /*1afe0*/  IADD3 R6, P3, R10, R64, RZ ;  /* 0x000000400a067210 */ /* 0x000fe20007f7e0ff */
        /* <DEDUP_REMOVED lines=22> */
[C---:B--2---:R-:W-:Y:S01]  /*1b150*/  VIADD R7, R5.reuse, UR4 ;  /* 0x0000000405077c36 */ /* 0x044fe20008000000 */
        /* <DEDUP_REMOVED lines=37> */
[----:B------:R-:W-:Y:S01]  /*1b3b0*/  PRMT R13, R14, 0x7772, RZ ;  /* 0x000077720e0d7816 */ /* 0x000fe200000000ff */
[----:B--2---:R-:W-:Y:S01]  /*1b3c0*/  VIADD R9, R0, 0x41 ;  /* 0x0000004100097836 */ /* 0x004fe20000000000 */
        /* <DEDUP_REMOVED lines=15> */
[C---:B------:R-:W-:Y:S01]  /*1b4c0*/  PRMT R13, R15.reuse, 0x7773, RZ ;  /* 0x000077730f0d7816 */ /* 0x040fe200000000ff */
[----:B------:R-:W-:Y:S01]  /*1b4d0*/  ULDC UR4, c[0x0][0x248] ;  /* 0x0000920000047ab9 */ /* 0x000fe20000000800 */
[----:B------:R-:W-:Y:S02]  /*1b4e0*/  PRMT R15, R15, 0x7772, RZ ;  /* 0x000077720f0f7816 */ /* 0x000fe400000000ff */
[----:B------:R-:W-:Y:S01]  /*1b4f0*/  LEA.HI.X.SX32 R5, R10, R3, 0x1, P4 ;  /* 0x000000030a057211 */ /* 0x000fe200020f0eff */
[----:B------:R-:W-:Y:S02]  /*1b500*/  VIADD R10, R0, 0x43 ;  /* 0x00000043000a7836 */ /* 0x000fe40000000000 */
[C---:B---3--:R-:W-:Y:S01]  /*1b510*/  VIADD R11, R7.reuse, UR4 ;  /* 0x00000004070b7c36 */ /* 0x048fe20008000000 */
[----:B------:R-:W-:Y:S01]  /*1b520*/  IADD3 R6, P4, R7, R64, RZ ;  /* 0x0000004007067210 */ /* 0x000fe20007f9e0ff */
[----:B------:R2:W-:Y:S01]  /*1b530*/  @P6 STG.E.U8 desc[UR16][R4.64], R15 ;  /* 0x0000000f04006986 */ /* 0x0005e2000c101110 */
[----:B------:R-:W-:-:S02]  /*1b540*/  ULDC UR4, c[0x0][0x248] ;  /* 0x0000920000047ab9 */ /* 0x000fc40000000800 */
[-C--:B------:R-:W-:Y:S02]  /*1b550*/  IADD3 R8, P6, R11, R64.reuse, RZ ;  /* 0x000000400b087210 */ /* 0x080fe40007fde0ff */
[-C--:B------:R-:W-:Y:S02]  /*1b560*/  LEA.HI.X.SX32 R7, R7, R3.reuse, 0x1, P4 ;  /* 0x0000000307077211 */ /* 0x080fe400020f0eff */
[----:B------:R-:W-:Y:S01]  /*1b570*/  ISETP.LT.AND P4, PT, R10, UR5, !P0 ;  /* 0x000000050a007c0c */ /* 0x000fe2000c781270 */
[----:B------:R-:W-:Y:S01]  /*1b580*/  VIADD R10, R0, 0x44 ;  /* 0x00000044000a7836 */ /* 0x000fe20000000000 */
[CC--:B------:R-:W-:Y:S01]  /*1b590*/  LEA.HI.X.SX32 R9, R11.reuse, R3.reuse, 0x1, P6 ;  /* 0x000000030b097211 */ /* 0x0c0fe200030f0eff */
[----:B------:R-:W-:Y:S01]  /*1b5a0*/  VIADD R11, R11, UR4 ;  /* 0x000000040b0b7c36 */ /* 0x000fe20008000000 */
[----:B------:R-:W-:Y:S01]  /*1b5b0*/  PRMT R29, R20, 0x7770, RZ ;  /* 0x00007770141d7816 */ /* 0x000fe200000000ff */
[----:B------:R3:W-:Y:S01]  /*1b5c0*/  @P5 STG.E.U8 desc[UR16][R6.64], R13 ;  /* 0x0000000d06005986 */ /* 0x0007e2000c101110 */
[----:B------:R-:W-:Y:S01]  /*1b5d0*/  ULDC UR5, c[0x0][0x22c] ;  /* 0x00008b0000057ab9 */ /* 0x000fe20000000800 */
[----:B--2---:R-:W-:Y:S01]  /*1b5e0*/  VIADD R5, R0, 0x45 ;  /* 0x0000004500057836 */ /* 0x004fe20000000000 */
[----:B------:R-:W-:Y:S01]  /*1b5f0*/  ISETP.LT.AND P6, PT, R10, UR5, !P0 ;  /* 0x000000050a007c0c */ /* 0x000fe2000c7c1270 */
[----:B------:R2:W-:Y:S01]  /*1b600*/  @P3 STG.E.U8 desc[UR16][R8.64], R29 ;  /* 0x0000001d08003986 */ /* 0x0005e2000c101110 */
[-C--:B------:R-:W-:Y:S01]  /*1b610*/  IADD3 R4, P3, R11, R64.reuse, RZ ;  /* 0x000000400b047210 */ /* 0x080fe20007f7e0ff */
[----:B------:R-:W-:Y:S01]  /*1b620*/  ULDC UR5, c[0x0][0x22c] ;  /* 0x00008b0000057ab9 */ /* 0x000fe20000000800 */
        /* <DEDUP_REMOVED lines=126> */
[-C--:B------:R-:W-:Y:S02]  /*1be10*/  IADD3 R8, P1, R10, R64.reuse, RZ ;  /* 0x000000400a087210 */ /* 0x080fe40007f3e0ff */
[----:B------:R-:W-:Y:S01]  /*1be20*/  ISETP.LT.AND P3, PT, R9, UR4, !P0 ;  /* 0x0000000409007c0c */ /* 0x000fe2000c761270 */
[----:B------:R-:W-:Y:S01]  /*1be30*/  ULDC UR4, c[0x0][0x248] ;  /* 0x0000920000047ab9 */ /* 0x000fe20000000800 */
[----:B------:R-:W-:Y:S01]  /*1be40*/  PRMT R23, R23, 0x7773, RZ ;  /* 0x0000777317177816 */ /* 0x000fe200000000ff */
[----:B---3--:R-:W-:Y:S01]  /*1be50*/  VIADD R4, R0, 0x54 ;  /* 0x0000005400047836 */ /* 0x008fe20000000000 */
[CC--:B------:R-:W-:Y:S01]  /*1be60*/  LEA.HI.X.SX32 R9, R10.reuse, R3.reuse, 0x1, P1 ;  /* 0x000000030a097211 */ /* 0x0c0fe200008f0eff */
[----:B------:R-:W-:Y:S01]  /*1be70*/  VIADD R5, R10, UR4 ;  /* 0x000000040a057c36 */ /* 0x000fe20008000000 */
[----:B------:R-:W-:Y:S02]  /*1be80*/  ULDC UR4, c[0x0][0x248] ;  /* 0x0000920000047ab9 */ /* 0x000fe40000000800 */
[----:B------:R-:W-:Y:S01]  /*1be90*/  ISETP.LT.AND P1, PT, R4, UR5, !P0 ;  /* 0x0000000504007c0c */ /* 0x000fe2000c721270 */
[----:B------:R3:W-:Y:S01]  /*1bea0*/  @P4 STG.E.U8 desc[UR16][R8.64], R23 ;  /* 0x0000001708004986 */ /* 0x0007e2000c101110 */
[CC--:B------:R-:W-:Y:S01]  /*1beb0*/  IADD3 R4, P4, R5.reuse, R64.reuse, RZ ;  /* 0x0000004005047210 */ /* 0x0c0fe20007f9e0ff */
[C---:B--2---:R-:W-:Y:S01]  /*1bec0*/  VIADD R7, R5.reuse, UR4 ;  /* 0x0000000405077c36 */ /* 0x044fe20008000000 */
[----:B------:R-:W-:Y:S01]  /*1bed0*/  ULDC UR5, c[0x0][0x248] ;  /* 0x0000920000057ab9 */ /* 0x000fe20000000800 */
[----:B------:R-:W-:Y:S01]  /*1bee0*/  PRMT R21, R24, 0x7770, RZ ;  /* 0x0000777018157816 */ /* 0x000fe200000000ff */
[----:B------:R-:W-:Y:S01]  /*1bef0*/  VIADD R10, R0, 0x55 ;  /* 0x00000055000a7836 */ /* 0x000fe20000000000 */
[-C--:B------:R-:W-:Y:S01]  /*1bf00*/  LEA.HI.X.SX32 R5, R5, R3.reuse, 0x1, P4 ;  /* 0x0000000305057211 */ /* 0x080fe200020f0eff */
[C---:B------:R-:W-:Y:S01]  /*1bf10*/  VIADD R11, R7.reuse, UR5 ;  /* 0x00000005070b7c36 */ /* 0x040fe20008000000 */
[-C--:B------:R-:W-:Y:S01]  /*1bf20*/  IADD3 R6, P4, R7, R64.reuse, RZ ;  /* 0x0000004007067210 */ /* 0x080fe20007f9e0ff */
[----:B------:R-:W-:Y:S01]  /*1bf30*/  ULDC UR4, c[0x0][0x22c] ;  /* 0x00008b0000047ab9 */ /* 0x000fe20000000800 */
[----:B------:R-:W-:Y:S01]  /*1bf40*/  PRMT R15, R24, 0x7771, RZ ;  /* 0x00007771180f7816 */ /* 0x000fe200000000ff */
[----:B------:R2:W-:Y:S01]  /*1bf50*/  @P6 STG.E.U8 desc[UR16][R4.64], R21 ;  /* 0x0000001504006986 */ /* 0x0005e2000c101110 */
[----:B---3--:R-:W-:Y:S01]  /*1bf60*/  IADD3 R8, P6, R11, R64, RZ ;  /* 0x000000400b087210 */ /* 0x008fe20007fde0ff */
[----:B------:R-:W-:Y:S01]  /*1bf70*/  ULDC UR5, c[0x0][0x22c] ;  /* 0x00008b0000057ab9 */ /* 0x000fe20000000800 */
[----:B------:R-:W-:-:S02]  /*1bf80*/  LEA.HI.X.SX32 R7, R7, R3, 0x1, P4 ;  /* 0x0000000307077211 */ /* 0x000fc400020f0eff */
[----:B------:R-:W-:Y:S01]  /*1bf90*/  ISETP.LT.AND P4, PT, R10, UR4, !P0 ;  /* 0x000000040a007c0c */ /* 0x000fe2000c781270 */
[----:B------:R-:W-:Y:S01]  /*1bfa0*/  ULDC UR4, c[0x0][0x248] ;  /* 0x0000920000047ab9 */ /* 0x000fe20000000800 */
[-C--:B------:R-:W-:Y:S01]  /*1bfb0*/  LEA.HI.X.SX32 R9, R11, R3.reuse, 0x1, P6 ;  /* 0x000000030b097211 */ /* 0x080fe200030f0eff */
[C---:B------:R-:W-:Y:S01]  /*1bfc0*/  VIADD R10, R0.reuse, 0x56 ;  /* 0x00000056000a7836 */ /* 0x040fe20000000000 */
[----:B------:R-:W-:Y:S01]  /*1bfd0*/  PRMT R13, R25, 0x7770, RZ ;  /* 0x00007770190d7816 */ /* 0x000fe200000000ff */
[----:B------:R-:W-:Y:S01]  /*1bfe0*/  VIADD R11, R11, UR4 ;  /* 0x000000040b0b7c36 */ /* 0x000fe20008000000 */
        /* <DEDUP_REMOVED lines=65> */
[----:B------:R-:W-:Y:S01]  /*1c400*/  ULDC UR5, c[0x0][0x22c] ;  /* 0x00008b0000057ab9 */ /* 0x000fe20000000800 */
[----:B---3--:R-:W-:Y:S01]  /*1c410*/  PRMT R13, R24, 0x7773, RZ ;  /* 0x00007773180d7816 */ /* 0x008fe200000000ff */
[----:B------:R-:W-:Y:S01]  /*1c420*/  VIADD R7, R0, 0x5e ;  /* 0x0000005e00077836 */ /* 0x000fe20000000000 */
[----:B------:R-:W-:-:S03]  /*1c430*/  IADD3 R6, P3, R10, R64, RZ ;  /* 0x000000400a067210 */ /* 0x000fc60007f7e0ff */
        /* <DEDUP_REMOVED lines=32> */
[----:B---3--:R-:W-:-:S02]  /*1c640*/  IADD3 R8, P6, R11, R64, RZ ;  /* 0x000000400b087210 */ /* 0x008fc40007fde0ff */
        /* <DEDUP_REMOVED lines=458> */
[----:B-1----:R-:W-:Y:S01]  /*1e2f0*/  PRMT R13, R44, 0x7770, RZ ;  /* 0x000077702c0d7816 */ /* 0x002fe200000000ff */
        /* <DEDUP_REMOVED lines=15> */
[----:B-1----:R-:W-:Y:S01]  /*1e3f0*/  VIADD R7, R5, UR4 ;  /* 0x0000000405077c36 */ /* 0x002fe20008000000 */
        /* <DEDUP_REMOVED lines=18> */
[----:B-1----:R-:W-:Y:S01]  /*1e520*/  VIADD R5, R0, 0x99 ;  /* 0x0000009900057836 */ /* 0x002fe20000000000 */
        /* <DEDUP_REMOVED lines=10> */
[----:B--2---:R-:W-:Y:S01]  /*1e5d0*/  VIADD R7, R0, 0x9a ;  /* 0x0000009a00077836 */ /* 0x004fe20000000000 */
        /* <DEDUP_REMOVED lines=23> */
[C---:B-1----:R-:W-:Y:S01]  /*1e750*/  VIADD R7, R5.reuse, UR4 ;  /* 0x0000000405077c36 */ /* 0x042fe20008000000 */
        /* <DEDUP_REMOVED lines=54> */
[C---:B------:R-:W-:Y:S01]  /*1eac0*/  PRMT R13, R47.reuse, 0x7773, RZ ;  /* 0x000077732f0d7816 */ /* 0x040fe200000000ff */
[----:B------:R-:W-:Y:S01]  /*1ead0*/  ULDC UR4, c[0x0][0x248] ;  /* 0x0000920000047ab9 */ /* 0x000fe20000000800 */
[----:B------:R-:W-:Y:S02]  /*1eae0*/  PRMT R47, R47, 0x7772, RZ ;  /* 0x000077722f2f7816 */ /* 0x000fe400000000ff */
[----:B------:R-:W-:Y:S01]  /*1eaf0*/  LEA.HI.X.SX32 R5, R10, R3, 0x1, P4 ;  /* 0x000000030a057211 */ /* 0x000fe200020f0eff */
[----:B------:R-:W-:Y:S02]  /*1eb00*/  VIADD R10, R0, 0xa3 ;  /* 0x000000a3000a7836 */ /* 0x000fe40000000000 */
[C---:B--2---:R-:W-:Y:S01]  /*1eb10*/  VIADD R11, R7.reuse, UR4 ;  /* 0x00000004070b7c36 */ /* 0x044fe20008000000 */
        /* <DEDUP_REMOVED lines=12> */
[----:B-1----:R-:W-:Y:S01]  /*1ebe0*/  VIADD R5, R0, 0xa5 ;  /* 0x000000a500057836 */ /* 0x002fe20000000000 */
        /* <DEDUP_REMOVED lines=19> */
[----:B-1----:R-:W-:Y:S01]  /*1ed20*/  VIADD R9, R0, 0xa7 ;  /* 0x000000a700097836 */ /* 0x002fe20000000000 */
        /* <DEDUP_REMOVED lines=110> */
[-C--:B------:R-:W-:Y:S02]  /*1f410*/  IADD3 R8, P1, R10, R64.reuse, RZ ;  /* 0x000000400a087210 */ /* 0x080fe40007f3e0ff */
[----:B------:R-:W-:Y:S01]  /*1f420*/  ISETP.LT.AND P3, PT, R9, UR4, !P0 ;  /* 0x0000000409007c0c */ /* 0x000fe2000c761270 */
[----:B------:R-:W-:Y:S01]  /*1f430*/  ULDC UR4, c[0x0][0x248] ;  /* 0x0000920000047ab9 */ /* 0x000fe20000000800 */
[----:B------:R-:W-:Y:S01]  /*1f440*/  PRMT R19, R19, 0x7773, RZ ;  /* 0x0000777313137816 */ /* 0x000fe200000000ff */
[----:B--2---:R-:W-:Y:S01]  /*1f450*/  VIADD R4, R0, 0xb4 ;  /* 0x000000b400047836 */ /* 0x004fe20000000000 */
[CC--:B------:R-:W-:Y:S01]  /*1f460*/  LEA.HI.X.SX32 R9, R10.reuse, R3.reuse, 0x1, P1 ;  /* 0x000000030a097211 */ /* 0x0c0fe200008f0eff */
[----:B------:R-:W-:Y:S01]  /*1f470*/  VIADD R5, R10, UR4 ;  /* 0x000000040a057c36 */ /* 0x000fe20008000000 */
[----:B------:R-:W-:Y:S02]  /*1f480*/  ULDC UR4, c[0x0][0x248] ;  /* 0x0000920000047ab9 */ /* 0x000fe40000000800 */
[----:B------:R-:W-:Y:S01]  /*1f490*/  ISETP.LT.AND P1, PT, R4, UR5, !P0 ;  /* 0x0000000504007c0c */ /* 0x000fe2000c721270 */
[----:B------:R2:W-:Y:S01]  /*1f4a0*/  @P4 STG.E.U8 desc[UR16][R8.64], R19 ;  /* 0x0000001308004986 */ /* 0x0005e2000c101110 */
[CC--:B------:R-:W-:Y:S01]  /*1f4b0*/  IADD3 R4, P4, R5.reuse, R64.reuse, RZ ;  /* 0x0000004005047210 */ /* 0x0c0fe20007f9e0ff */
[C---:B-1----:R-:W-:Y:S01]  /*1f4c0*/  VIADD R7, R5.reuse, UR4 ;  /* 0x0000000405077c36 */ /* 0x042fe20008000000 */
        /* <DEDUP_REMOVED lines=9> */
[----:B--2---:R-:W-:Y:S01]  /*1f560*/  IADD3 R8, P6, R11, R64, RZ ;  /* 0x000000400b087210 */ /* 0x004fe20007fde0ff */
        /* <DEDUP_REMOVED lines=74> */
[----:B--2---:R-:W-:Y:S01]  /*1fa10*/  PRMT R13, R48, 0x7773, RZ ;  /* 0x00007773300d7816 */ /* 0x004fe200000000ff */
        /* <DEDUP_REMOVED lines=348> */
[----:B0-----:R-:W-:Y:S01]  /*20fe0*/  PRMT R17, R60, 0x7770, RZ ;  /* 0x000077703c117816 */ /* 0x001fe200000000ff */
        /* <DEDUP_REMOVED lines=17> */
[----:B0-----:R-:W-:Y:S01]  /*21100*/  VIADD R5, R0, 0xe7 ;  /* 0x000000e700057836 */ /* 0x001fe20000000000 */
        /* <DEDUP_REMOVED lines=10> */
[----:B-1----:R-:W-:Y:S01]  /*211b0*/  VIADD R7, R0, 0xe8 ;  /* 0x000000e800077836 */ /* 0x002fe20000000000 */
[----:B------:R-:W-:Y:S01]  /*211c0*/  IADD3 R6, P2, R10, R64, RZ ;  /* 0x000000400a067210 */ /* 0x000fe20007f5e0ff */
[----:B------:R-:W-:-:S02]  /*211d0*/  ULDC UR5, c[0x0][0x22c] ;  /* 0x00008b0000057ab9 */ /* 0x000fc40000000800 */
[----:B------:R1:W-:Y:S01]  /*211e0*/  @P3 STG.E.U8 desc[UR16][R4.64], R11 ;  /* 0x0000000b04003986 */ /* 0x0003e2000c101110 */
[----:B------:R-:W-:Y:S01]  /*211f0*/  ISETP.LT.AND P3, PT, R7, UR4, !P0 ;  /* 0x0000000407007c0c */ /* 0x000fe2000c761270 */
[----:B------:R-:W-:Y:S01]  /*21200*/  ULDC UR4, c[0x0][0x248] ;  /* 0x0000920000047ab9 */ /* 0x000fe20000000800 */
[C---:B------:R-:W-:Y:S01]  /*21210*/  LEA.HI.X.SX32 R7, R10.reuse, R3, 0x1, P2 ;  /* 0x000000030a077211 */ /* 0x040fe200010f0eff */
[----:B------:R-:W-:Y:S01]  /*21220*/  VIADD R10, R10, UR4 ;  /* 0x000000040a0a7c36 */ /* 0x000fe20008000000 */
[----:B0-----:R-:W-:Y:S01]  /*21230*/  PRMT R13, R62, 0x7770, RZ ;  /* 0x000077703e0d7816 */ /* 0x001fe200000000ff */
[----:B------:R-:W-:Y:S01]  /*21240*/  VIADD R9, R0, 0xe9 ;  /* 0x000000e900097836 */ /* 0x000fe20000000000 */
[----:B------:R-:W-:-:S03]  /*21250*/  ULDC UR4, c[0x0][0x22c] ;  /* 0x00008b0000047ab9 */ /* 0x000fc60000000800 */
[----:B------:R0:W-:Y:S01]  /*21260*/  @P1 STG.E.U8 desc[UR16][R6.64], R13 ;  /* 0x0000000d06001986 */ /* 0x0001e2000c101110 */
[----:B------:R-:W-:Y:S02]  /*21270*/  IADD3 R8, P1, R10, R64, RZ ;  /* 0x000000400a087210 */ /* 0x000fe40007f3e0ff */
[----:B------:R-:W-:Y:S01]  /*21280*/  ISETP.LT.AND P2, PT, R9, UR4, !P0 ;  /* 0x0000000409007c0c */ /* 0x000fe2000c741270 */
[----:B------:R-:W-:Y:S01]  /*21290*/  ULDC UR4, c[0x0][0x248] ;  /* 0x0000920000047ab9 */ /* 0x000fe20000000800 */
[----:B-1----:R-:W-:Y:S01]  /*212a0*/  VIADD R4, R0, 0xea ;  /* 0x000000ea00047836 */ /* 0x002fe20000000000 */
        /* <DEDUP_REMOVED lines=8> */
[----:B0-----:R-:W-:Y:S01]  /*21330*/  VIADD R7, R5, UR4 ;  /* 0x0000000405077c36 */ /* 0x001fe20008000000 */
[----:B------:R-:W-:Y:S01]  /*21340*/  PRMT R17, R63, 0x7770, RZ ;  /* 0x000077703f117816 */ /* 0x000fe200000000ff */
[----:B------:R-:W-:Y:S01]  /*21350*/  VIADD R10, R0, 0xeb ;  /* 0x000000eb000a7836 */ /* 0x000fe20000000000 */
[-C--:B------:R-:W-:Y:S01]  /*21360*/  LEA.HI.X.SX32 R5, R5, R3.reuse, 0x1, P4 ;  /* 0x0000000305057211 */ /* 0x080fe200020f0eff */
[----:B------:R-:W-:Y:S01]  /*21370*/  ULDC UR4, c[0x0][0x22c] ;  /* 0x00008b0000047ab9 */ /* 0x000fe20000000800 */
[CC--:B------:R-:W-:Y:S01]  /*21380*/  IADD3 R6, P4, R7.reuse, R64.reuse, RZ ;  /* 0x0000004007067210 */ /* 0x0c0fe20007f9e0ff */
[C---:B-1----:R-:W-:Y:S02]  /*21390*/  VIADD R11, R7.reuse, UR5 ;  /* 0x00000005070b7c36 */ /* 0x042fe40008000000 */
        /* <DEDUP_REMOVED lines=11> */
[----:B0-----:R-:W-:Y:S01]  /*21450*/  VIADD R5, R0, 0xed ;  /* 0x000000ed00057836 */ /* 0x001fe20000000000 */
[----:B------:R0:W-:Y:S01]  /*21460*/  @P5 STG.E.U8 desc[UR16][R6.64], R13 ;  /* 0x0000000d06005986 */ /* 0x0001e2000c101110 */
[----:B------:R-:W-:Y:S01]  /*21470*/  ISETP.LT.AND P6, PT, R10, UR5, !P0 ;  /* 0x000000050a007c0c */ /* 0x000fe2000c7c1270 */
[----:B------:R-:W-:Y:S01]  /*21480*/  ULDC UR5, c[0x0][0x22c] ;  /* 0x00008b0000057ab9 */ /* 0x000fe20000000800 */
[-C--:B------:R-:W-:Y:S01]  /*21490*/  IADD3 R4, P5, R11, R64.reuse, RZ ;  /* 0x000000400b047210 */ /* 0x080fe20007fbe0ff */
[----:B------:R-:W-:Y:S01]  /*214a0*/  ULDC UR4, c[0x0][0x248] ;  /* 0x0000920000047ab9 */ /* 0x000fe20000000800 */
[----:B------:R1:W-:Y:S01]  /*214b0*/  @P3 STG.E.U8 desc[UR16][R8.64], R15 ;  /* 0x0000000f08003986 */ /* 0x0003e2000c101110 */
[----:B------:R-:W-:Y:S01]  /*214c0*/  ISETP.LT.AND P3, PT, R5, UR5, !P0 ;  /* 0x0000000505007c0c */ /* 0x000fe2000c761270 */
[C---:B------:R-:W-:Y:S01]  /*214d0*/  VIADD R10, R11.reuse, UR4 ;  /* 0x000000040b0a7c36 */ /* 0x040fe20008000000 */
[----:B------:R-:W-:Y:S01]  /*214e0*/  LEA.HI.X.SX32 R5, R11, R3, 0x1, P5 ;  /* 0x000000030b057211 */ /* 0x000fe200028f0eff */
[----:B------:R-:W-:Y:S01]  /*214f0*/  ULDC UR4, c[0x0][0x22c] ;  /* 0x00008b0000047ab9 */ /* 0x000fe20000000800 */
[----:B------:R-:W-:Y:S01]  /*21500*/  ULDC UR5, c[0x0][0x22c] ;  /* 0x00008b0000057ab9 */ /* 0x000fe20000000800 */
[----:B0-----:R-:W-:Y:S01]  /*21510*/  PRMT R13, R60, 0x7773, RZ ;  /* 0x000077733c0d7816 */ /* 0x001fe200000000ff */
[----:B------:R-:W-:Y:S01]  /*21520*/  VIADD R7, R0, 0xee ;  /* 0x000000ee00077836 */ /* 0x000fe20000000000 */
[----:B------:R-:W-:-:S03]  /*21530*/  IADD3 R6, P5, R10, R64, RZ ;  /* 0x000000400a067210 */ /* 0x000fc60007fbe0ff */
[----:B------:R0:W-:Y:S01]  /*21540*/  @P2 STG.E.U8 desc[UR16][R4.64], R13 ;  /* 0x0000000d04002986 */ /* 0x0001e2000c101110 */
[----:B------:R-:W-:Y:S01]  /*21550*/  ISETP.LT.AND P2, PT, R7, UR4, !P0 ;  /* 0x0000000407007c0c */ /* 0x000fe2000c741270 */
[----:B------:R-:W-:Y:S01]  /*21560*/  ULDC UR4, c[0x0][0x248] ;  /* 0x0000920000047ab9 */ /* 0x000fe20000000800 */
[CC--:B------:R-:W-:Y:S01]  /*21570*/  LEA.HI.X.SX32 R7, R10.reuse, R3.reuse, 0x1, P5 ;  /* 0x000000030a077211 */ /* 0x0c0fe200028f0eff */
[----:B------:R-:W-:Y:S01]  /*21580*/  VIADD R10, R10, UR4 ;  /* 0x000000040a0a7c36 */ /* 0x000fe20008000000 */
[----:B------:R-:W-:Y:S01]  /*21590*/  PRMT R11, R61, 0x7772, RZ ;  /* 0x000077723d0b7816 */ /* 0x000fe200000000ff */
[----:B-1----:R-:W-:Y:S01]  /*215a0*/  VIADD R9, R0, 0xef ;  /* 0x000000ef00097836 */ /* 0x002fe20000000000 */
[----:B------:R-:W-:Y:S02]  /*215b0*/  ULDC UR4, c[0x0][0x22c] ;  /* 0x00008b0000047ab9 */ /* 0x000fe40000000800 */
[----:B------:R-:W-:Y:S01]  /*215c0*/  IADD3 R8, P5, R10, R64, RZ ;  /* 0x000000400a087210 */ /* 0x000fe20007fbe0ff */
[----:B------:R1:W-:Y:S01]  /*215d0*/  @P1 STG.E.U8 desc[UR16][R6.64], R11 ;  /* 0x0000000b06001986 */ /* 0x0003e2000c101110 */
[----:B0-----:R-:W-:Y:S01]  /*215e0*/  VIADD R4, R0, 0xf0 ;  /* 0x000000f000047836 */ /* 0x001fe20000000000 */
[----:B------:R-:W-:Y:S01]  /*215f0*/  ISETP.LT.AND P1, PT, R9, UR4, !P0 ;  /* 0x0000000409007c0c */ /* 0x000fe2000c721270 */
[----:B------:R-:W-:Y:S01]  /*21600*/  ULDC UR4, c[0x0][0x248] ;  /* 0x0000920000047ab9 */ /* 0x000fe20000000800 */
[----:B------:R-:W-:-:S02]  /*21610*/  LEA.HI.X.SX32 R9, R10, R3, 0x1, P5 ;  /* 0x000000030a097211 */ /* 0x000fc400028f0eff */
[----:B------:R-:W-:Y:S02]  /*21620*/  PRMT R61, R61, 0x7773, RZ ;  /* 0x000077733d3d7816 */ /* 0x000fe400000000ff */
[----:B------:R-:W-:Y:S01]  /*21630*/  ISETP.LT.AND P5, PT, R4, UR5, !P0 ;  /* 0x0000000504007c0c */ /* 0x000fe2000c7a1270 */
[----:B------:R-:W-:Y:S01]  /*21640*/  VIADD R4, R10, UR4 ;  /* 0x000000040a047c36 */ /* 0x000fe20008000000 */
[----:B------:R-:W-:Y:S01]  /*21650*/  ULDC UR4, c[0x0][0x248] ;  /* 0x0000920000047ab9 */ /* 0x000fe20000000800 */
[----:B------:R0:W-:Y:S01]  /*21660*/  @P4 STG.E.U8 desc[UR16][R8.64], R61 ;  /* 0x0000003d08004986 */ /* 0x0001e2000c101110 */
[----:B------:R-:W-:Y:S01]  /*21670*/  VIADD R14, R0, 0xf1 ;  /* 0x000000f1000e7836 */ /* 0x000fe20000000000 */
[----:B------:R-:W-:Y:S01]  /*21680*/  PRMT R17, R62, 0x7772, RZ ;  /* 0x000077723e117816 */ /* 0x000fe200000000ff */
[----:B------:R-:W-:Y:S01]  /*21690*/  ULDC UR5, c[0x0][0x22c] ;  /* 0x00008b0000057ab9 */ /* 0x000fe20000000800 */
[C---:B------:R-:W-:Y:S01]  /*216a0*/  IADD3 R10, P4, R4.reuse, R64, RZ ;  /* 0x00000040040a7210 */ /* 0x040fe20007f9e0ff */
[----:B------:R-:W-:Y:S01]  /*216b0*/  VIADD R15, R4, UR4 ;  /* 0x00000004040f7c36 */ /* 0x000fe20008000000 */
[----:B------:R-:W-:-:S02]  /*216c0*/  ULDC UR4, c[0x0][0x22c] ;  /* 0x00008b0000047ab9 */ /* 0x000fc40000000800 */
[----:B-1----:R-:W-:Y:S02]  /*216d0*/  LEA.HI.X.SX32 R11, R4, R3, 0x1, P4 ;  /* 0x00000003040b7211 */ /* 0x002fe400020f0eff */
[----:B------:R1:W2:Y:S01]  /*216e0*/  LDS.128 R4, [R2] ;  /* 0x0000000002047984 */ /* 0x0002a20000000c00 */
[----:B------:R-:W-:-:S04]  /*216f0*/  IADD3 R12, P4, R15, R64, RZ ;  /* 0x000000400f0c7210 */ /* 0x000fc80007f9e0ff */
[C---:B------:R-:W-:Y:S02]  /*21700*/  LEA.HI.X.SX32 R13, R15.reuse, R3, 0x1, P4 ;  /* 0x000000030f0d7211 */ /* 0x040fe400020f0eff */
[----:B------:R-:W-:Y:S01]  /*21710*/  ISETP.LT.AND P4, PT, R14, UR4, !P0 ;  /* 0x000000040e007c0c */ /* 0x000fe2000c781270 */
[----:B------:R-:W-:Y:S02]  /*21720*/  ULDC UR4, c[0x0][0x248] ;  /* 0x0000920000047ab9 */ /* 0x000fe40000000800 */
[----:B------:R-:W-:Y:S01]  /*21730*/  VIADD R15, R15, UR4 ;  /* 0x000000040f0f7c36 */ /* 0x000fe20008000000 */
[----:B------:R-:W-:Y:S01]  /*21740*/  PRMT R19, R62, 0x7773, RZ ;  /* 0x000077733e137816 */ /* 0x000fe200000000ff */
[----:B0-----:R-:W-:Y:S01]  /*21750*/  VIADD R9, R0, 0xf2 ;  /* 0x000000f200097836 */ /* 0x001fe20000000000 */
[----:B------:R0:W-:Y:S01]  /*21760*/  @P6 STG.E.U8 desc[UR16][R10.64], R17 ;  /* 0x000000110a006986 */ /* 0x0001e2000c101110 */
[----:B------:R-:W-:Y:S01]  /*21770*/  ULDC UR4, c[0x0][0x248] ;  /* 0x0000920000047ab9 */ /* 0x000fe20000000800 */
[----:B------:R-:W-:-:S02]  /*21780*/  IADD3 R8, P6, R15, R64, RZ ;  /* 0x000000400f087210 */ /* 0x000fc40007fde0ff */
[----:B------:R3:W-:Y:S01]  /*21790*/  @P3 STG.E.U8 desc[UR16][R12.64], R19 ;  /* 0x000000130c003986 */ /* 0x0007e2000c101110 */
[----:B------:R-:W-:Y:S01]  /*217a0*/  ISETP.LT.AND P3, PT, R9, UR5, !P0 ;  /* 0x0000000509007c0c */ /* 0x000fe2000c761270 */
[C---:B-1----:R-:W-:Y:S01]  /*217b0*/  VIADD R2, R15.reuse, UR4 ;  /* 0x000000040f027c36 */ /* 0x042fe20008000000 */
[----:B------:R-:W-:Y:S01]  /*217c0*/  LEA.HI.X.SX32 R9, R15, R3, 0x1, P6 ;  /* 0x000000030f097211 */ /* 0x000fe200030f0eff */
[----:B------:R-:W-:Y:S01]  /*217d0*/  ULDC UR4, c[0x0][0x22c] ;  /* 0x00008b0000047ab9 */ /* 0x000fe20000000800 */
[----:B------:R-:W-:Y:S01]  /*217e0*/  ULDC UR5, c[0x0][0x22c] ;  /* 0x00008b0000057ab9 */ /* 0x000fe20000000800 */
[C---:B0-----:R-:W-:Y:S02]  /*217f0*/  PRMT R17, R63.reuse, 0x7773, RZ ;  /* 0x000077733f117816 */ /* 0x041fe400000000ff */
[----:B------:R-:W-:Y:S01]  /*21800*/  PRMT R63, R63, 0x7772, RZ ;  /* 0x000077723f3f7816 */ /* 0x000fe200000000ff */
[----:B---3--:R-:W-:-:S04]  /*21810*/  VIADD R12, R0, 0xf3 ;  /* 0x000000f3000c7836 */ /* 0x008fc80000000000 */
[----:B------:R0:W-:Y:S01]  /*21820*/  @P2 STG.E.U8 desc[UR16][R8.64], R63 ;  /* 0x0000003f08002986 */ /* 0x0001e2000c101110 */
[----:B------:R-:W-:Y:S01]  /*21830*/  ISETP.LT.AND P2, PT, R12, UR4, !P0 ;  /* 0x000000040c007c0c */ /* 0x000fe2000c741270 */
[----:B------:R-:W-:Y:S01]  /*21840*/  ULDC UR4, c[0x0][0x248] ;  /* 0x0000920000047ab9 */ /* 0x000fe20000000800 */
[CC--:B------:R-:W-:Y:S01]  /*21850*/  IADD3 R10, P6, R2.reuse, R64.reuse, RZ ;  /* 0x00000040020a7210 */ /* 0x0c0fe20007fde0ff */
[C---:B------:R-:W-:Y:S01]  /*21860*/  VIADD R13, R2.reuse, UR4 ;  /* 0x00000004020d7c36 */ /* 0x040fe20008000000 */
[----:B------:R-:W-:Y:S02]  /*21870*/  ULDC UR4, c[0x0][0x248] ;  /* 0x0000920000047ab9 */ /* 0x000fe40000000800 */
[-C--:B------:R-:W-:Y:S01]  /*21880*/  LEA.HI.X.SX32 R11, R2, R3.reuse, 0x1, P6 ;  /* 0x00000003020b7211 */ /* 0x080fe200030f0eff */
[----:B------:R-:W-:Y:S01]  /*21890*/  VIADD R2, R0, 0xf4 ;  /* 0x000000f400027836 */ /* 0x000fe20000000000 */
[CC--:B------:R-:W-:Y:S01]  /*218a0*/  IADD3 R12, P6, R13.reuse, R64.reuse, RZ ;  /* 0x000000400d0c7210 */ /* 0x0c0fe20007fde0ff */
[C---:B------:R-:W-:Y:S01]  /*218b0*/  VIADD R14, R13.reuse, UR4 ;  /* 0x000000040d0e7c36 */ /* 0x040fe20008000000 */
[----:B--2---:R-:W-:Y:S01]  /*218c0*/  PRMT R19, R4, 0x7770, RZ ;  /* 0x0000777004137816 */ /* 0x004fe200000000ff */
[----:B------:R1:W-:Y:S01]  /*218d0*/  @P1 STG.E.U8 desc[UR16][R10.64], R17 ;  /* 0x000000110a001986 */ /* 0x0003e2000c101110 */
[----:B------:R-:W-:Y:S01]  /*218e0*/  ISETP.LT.AND P1, PT, R2, UR5, !P0 ;  /* 0x0000000502007c0c */ /* 0x000fe2000c721270 */
[----:B------:R-:W-:Y:S01]  /*218f0*/  VIADD R2, R0, 0xf5 ;  /* 0x000000f500027836 */ /* 0x000fe20000000000 */
[----:B------:R-:W-:Y:S01]  /*21900*/  LEA.HI.X.SX32 R13, R13, R3, 0x1, P6 ;  /* 0x000000030d0d7211 */ /* 0x000fe200030f0eff */
[----:B------:R-:W-:Y:S01]  /*21910*/  ULDC UR4, c[0x0][0x22c] ;  /* 0x00008b0000047ab9 */ /* 0x000fe20000000800 */
[----:B0-----:R-:W-:Y:S01]  /*21920*/  IADD3 R8, P6, R14, R64, RZ ;  /* 0x000000400e087210 */ /* 0x001fe20007fde0ff */
[----:B------:R-:W-:-:S02]  /*21930*/  ULDC UR5, c[0x0][0x22c] ;  /* 0x00008b0000057ab9 */ /* 0x000fc40000000800 */
[----:B------:R0:W-:Y:S01]  /*21940*/  @P5 STG.E.U8 desc[UR16][R12.64], R19 ;  /* 0x000000130c005986 */ /* 0x0001e2000c101110 */
[----:B------:R-:W-:Y:S01]  /*21950*/  ISETP.LT.AND P5, PT, R2, UR4, !P0 ;  /* 0x0000000402007c0c */ /* 0x000fe2000c7a1270 */
[----:B------:R-:W-:Y:S01]  /*21960*/  ULDC UR4, c[0x0][0x248] ;  /* 0x0000920000047ab9 */ /* 0x000fe20000000800 */
[CC--:B------:R-:W-:Y:S01]  /*21970*/  LEA.HI.X.SX32 R9, R14.reuse, R3.reuse, 0x1, P6 ;  /* 0x000000030e097211 */ /* 0x0c0fe200030f0eff */
[----:B------:R-:W-:Y:S01]  /*21980*/  VIADD R14, R14, UR4 ;  /* 0x000000040e0e7c36 */ /* 0x000fe20008000000 */
[----:B-1----:R-:W-:Y:S01]  /*21990*/  PRMT R17, R4, 0x7771, RZ ;  /* 0x0000777104117816 */ /* 0x002fe200000000ff */
[----:B------:R-:W-:Y:S01]  /*219a0*/  VIADD R2, R0, 0xf6 ;  /* 0x000000f600027836 */ /* 0x000fe20000000000 */
[----:B------:R-:W-:Y:S02]  /*219b0*/  ULDC UR4, c[0x0][0x248] ;  /* 0x0000920000047ab9 */ /* 0x000fe40000000800 */
[CC--:B------:R-:W-:Y:S01]  /*219c0*/  IADD3 R10, P6, R14.reuse, R64.reuse, RZ ;  /* 0x000000400e0a7210 */ /* 0x0c0fe20007fde0ff */
[----:B------:R1:W-:Y:S01]  /*219d0*/  @P4 STG.E.U8 desc[UR16][R8.64], R17 ;  /* 0x0000001108004986 */ /* 0x0003e2000c101110 */
[----:B------:R-:W-:Y:S01]  /*219e0*/  VIADD R15, R14, UR4 ;  /* 0x000000040e0f7c36 */ /* 0x000fe20008000000 */
[----:B------:R-:W-:Y:S01]  /*219f0*/  ISETP.LT.AND P4, PT, R2, UR5, !P0 ;  /* 0x0000000502007c0c */ /* 0x000fe2000c781270 */
[----:B------:R-:W-:Y:S01]  /*21a00*/  VIADD R2, R0, 0xf7 ;  /* 0x000000f700027836 */ /* 0x000fe20000000000 */
[----:B------:R-:W-:Y:S01]  /*21a10*/  LEA.HI.X.SX32 R11, R14, R3, 0x1, P6 ;  /* 0x000000030e0b7211 */ /* 0x000fe200030f0eff */
[----:B------:R-:W-:Y:S01]  /*21a20*/  ULDC UR4, c[0x0][0x22c] ;  /* 0x00008b0000047ab9 */ /* 0x000fe20000000800 */
[----:B0-----:R-:W-:Y:S01]  /*21a30*/  PRMT R19, R5, 0x7770, RZ ;  /* 0x0000777005137816 */ /* 0x001fe200000000ff */
[----:B------:R-:W-:Y:S01]  /*21a40*/  ULDC UR5, c[0x0][0x22c] ;  /* 0x00008b0000057ab9 */ /* 0x000fe20000000800 */
[----:B------:R-:W-:-:S03]  /*21a50*/  IADD3 R12, P6, R15, R64, RZ ;  /* 0x000000400f0c7210 */ /* 0x000fc60007fde0ff */
        /* <DEDUP_REMOVED lines=10> */
[C---:B------:R-:W-:Y:S01]  /*21b00*/  VIADD R14, R15.reuse, UR4 ;  /* 0x000000040f0e7c36 */ /* 0x040fe20008000000 */
        /* <DEDUP_REMOVED lines=40> */
[----:B0-----:R-:W-:Y:S01]  /*21d90*/  IADD3 R12, P6, R14, R64, RZ ;  /* 0x000000400e0c7210 */ /* 0x001fe20007fde0ff */
[----:B------:R-:W-:Y:S01]  /*21da0*/  ULDC UR5, c[0x0][0x248] ;  /* 0x0000920000057ab9 */ /* 0x000fe20000000800 */
[----:B-1----:R-:W-:-:S02]  /*21db0*/  PRMT R9, R4, 0x7772, RZ ;  /* 0x0000777204097816 */ /* 0x002fc400000000ff */
[----:B------:R-:W-:-:S03]  /*21dc0*/  LEA.HI.X.SX32 R13, R14, R3, 0x1, P6 ;  /* 0x000000030e0d7211 */ /* 0x000fc600030f0eff */
[----:B------:R0:W-:Y:S01]  /*21dd0*/  @P2 STG.E.U8 desc[UR16][R10.64], R9 ;  /* 0x000000090a002986 */ /* 0x0001e2000c101110 */
[----:B------:R-:W-:Y:S01]  /*21de0*/  ISETP.LT.AND P2, PT, R2, UR4, !P0 ;  /* 0x0000000402007c0c */ /* 0x000fe2000c741270 */
[----:B------:R-:W-:Y:S02]  /*21df0*/  ULDC UR4, c[0x0][0x248] ;  /* 0x0000920000047ab9 */ /* 0x000fe40000000800 */
[----:B------:R-:W-:Y:S01]  /*21e00*/  VIADD R14, R14, UR4 ;  /* 0x000000040e0e7c36 */ /* 0x000fe20008000000 */
[----:B------:R-:W-:Y:S01]  /*21e10*/  ULDC UR4, c[0x0][0x248] ;  /* 0x0000920000047ab9 */ /* 0x000fe20000000800 */
[----:B------:R-:W-:Y:S02]  /*21e20*/  PRMT R15, R4, 0x7773, RZ ;  /* 0x00007773040f7816 */ /* 0x000fe400000000ff */
[----:B------:R-:W-:Y:S01]  /*21e30*/  VIADD R2, R14, UR4 ;  /* 0x000000040e027c36 */ /* 0x000fe20008000000 */
[----:B------:R-:W-:-:S03]  /*21e40*/  ULDC UR4, c[0x0][0x248] ;  /* 0x0000920000047ab9 */ /* 0x000fc60000000800 */
[----:B------:R-:W-:Y:S01]  /*21e50*/  VIADD R4, R2, UR5 ;  /* 0x0000000502047c36 */ /* 0x000fe20008000000 */
[----:B------:R1:W-:Y:S01]  /*21e60*/  @P1 STG.E.U8 desc[UR16][R12.64], R15 ;  /* 0x0000000f0c001986 */ /* 0x0003e2000c101110 */
[----:B------:R-:W-:Y:S01]  /*21e70*/  IADD3 R8, P1, R14, R64, RZ ;  /* 0x000000400e087210 */ /* 0x000fe20007f3e0ff */
[----:B------:R-:W-:-:S03]  /*21e80*/  ULDC UR5, c[0x0][0x248] ;  /* 0x0000920000057ab9 */ /* 0x000fc60000000800 */
[----:B0-----:R-:W-:Y:S02]  /*21e90*/  LEA.HI.X.SX32 R9, R14, R3, 0x1, P1 ;  /* 0x000000030e097211 */ /* 0x001fe400008f0eff */
[-C--:B------:R-:W-:Y:S01]  /*21ea0*/  IADD3 R10, P1, R2, R64.reuse, RZ ;  /* 0x00000040020a7210 */ /* 0x080fe20007f3e0ff */
[C---:B-1----:R-:W-:Y:S01]  /*21eb0*/  VIADD R15, R4.reuse, UR6 ;  /* 0x00000006040f7c36 */ /* 0x042fe20008000000 */
[----:B------:R-:W-:-:S03]  /*21ec0*/  IADD3 R12, P6, R4, R64, RZ ;  /* 0x00000040040c7210 */ /* 0x000fc60007fde0ff */
[----:B------:R-:W-:Y:S01]  /*21ed0*/  VIADD R17, R15, UR4 ;  /* 0x000000040f117c36 */ /* 0x000fe20008000000 */
[-C--:B------:R-:W-:Y:S01]  /*21ee0*/  LEA.HI.X.SX32 R11, R2, R3.reuse, 0x1, P1 ;  /* 0x00000003020b7211 */ /* 0x080fe200008f0eff */
[----:B------:R-:W-:Y:S01]  /*21ef0*/  VIADD R18, R0, 0xfe ;  /* 0x000000fe00127836 */ /* 0x000fe20000000000 */
[-C--:B------:R-:W-:Y:S01]  /*21f00*/  LEA.HI.X.SX32 R13, R4, R3.reuse, 0x1, P6 ;  /* 0x00000003040d7211 */ /* 0x080fe200030f0eff */
[----:B------:R-:W-:Y:S01]  /*21f10*/  VIADD R0, R0, 0xff ;  /* 0x000000ff00007836 */ /* 0x000fe20000000000 */
[CC--:B------:R-:W-:Y:S01]  /*21f20*/  IADD3 R16, P1, R17.reuse, R64.reuse, RZ ;  /* 0x0000004011107210 */ /* 0x0c0fe20007f3e0ff */
[----:B------:R-:W-:Y:S01]  /*21f30*/  VIADD R2, R17, UR5 ;  /* 0x0000000511027c36 */ /* 0x000fe20008000000 */
[----:B------:R-:W-:Y:S01]  /*21f40*/  IADD3 R14, P6, R15, R64, RZ ;  /* 0x000000400f0e7210 */ /* 0x000fe20007fde0ff */
[----:B------:R-:W-:Y:S01]  /*21f50*/  ULDC UR4, c[0x0][0x22c] ;  /* 0x00008b0000047ab9 */ /* 0x000fe20000000800 */
[----:B------:R-:W-:Y:S02]  /*21f60*/  LEA.HI.X.SX32 R17, R17, R3, 0x1, P1 ;  /* 0x0000000311117211 */ /* 0x000fe400008f0eff */
[----:B------:R-:W-:-:S02]  /*21f70*/  ISETP.LT.AND P1, PT, R18, UR7, !P0 ;  /* 0x0000000712007c0c */ /* 0x000fc4000c721270 */
[-C--:B------:R-:W-:Y:S02]  /*21f80*/  LEA.HI.X.SX32 R15, R15, R3.reuse, 0x1, P6 ;  /* 0x000000030f0f7211 */ /* 0x080fe400030f0eff */
[----:B------:R-:W-:Y:S02]  /*21f90*/  ISETP.LT.AND P0, PT, R0, UR4, !P0 ;  /* 0x0000000400007c0c */ /* 0x000fe4000c701270 */
[C---:B------:R-:W-:Y:S02]  /*21fa0*/  IADD3 R64, P6, R2.reuse, R64, RZ ;  /* 0x0000004002407210 */ /* 0x040fe40007fde0ff */
[C---:B------:R-:W-:Y:S02]  /*21fb0*/  PRMT R23, R5.reuse, 0x7772, RZ ;  /* 0x0000777205177816 */ /* 0x040fe400000000ff */
[----:B------:R-:W-:Y:S02]  /*21fc0*/  PRMT R21, R5, 0x7773, RZ ;  /* 0x0000777305157816 */ /* 0x000fe400000000ff */
[----:B------:R-:W-:-:S02]  /*21fd0*/  LEA.HI.X.SX32 R65, R2, R3, 0x1, P6 ;  /* 0x0000000302417211 */ /* 0x000fc400030f0eff */
[C---:B------:R-:W-:Y:S02]  /*21fe0*/  PRMT R19, R6.reuse, 0x7772, RZ ;  /* 0x0000777206137816 */ /* 0x040fe400000000ff */
[----:B------:R-:W-:Y:S02]  /*21ff0*/  PRMT R5, R6, 0x7773, RZ ;  /* 0x0000777306057816 */ /* 0x000fe400000000ff */
[C---:B------:R-:W-:Y:S01]  /*22000*/  PRMT R3, R7.reuse, 0x7773, RZ ;  /* 0x0000777307037816 */ /* 0x040fe200000000ff */
[----:B------:R0:W-:Y:S01]  /*22010*/  @P5 STG.E.U8 desc[UR16][R8.64], R23 ;  /* 0x0000001708005986 */ /* 0x0001e2000c101110 */
[----:B------:R-:W-:-:S03]  /*22020*/  PRMT R7, R7, 0x7772, RZ ;  /* 0x0000777207077816 */ /* 0x000fc600000000ff */
[----:B------:R0:W-:Y:S04]  /*22030*/  @P4 STG.E.U8 desc[UR16][R10.64], R21 ;  /* 0x000000150a004986 */ /* 0x0001e8000c101110 */
[----:B------:R0:W-:Y:S04]  /*22040*/  @P3 STG.E.U8 desc[UR16][R12.64], R19 ;  /* 0x000000130c003986 */ /* 0x0001e8000c101110 */
[----:B------:R0:W-:Y:S04]  /*22050*/  @P2 STG.E.U8 desc[UR16][R14.64], R5 ;  /* 0x000000050e002986 */ /* 0x0001e8000c101110 */
[----:B------:R0:W-:Y:S01]  /*22060*/  @P1 STG.E.U8 desc[UR16][R16.64], R7 ;  /* 0x0000000710001986 */ /* 0x0001e2000c101110 */
[----:B------:R-:W-:Y:S05]  /*22070*/  @!P0 EXIT ;  /* 0x000000000000894d */ /* 0x000fea0003800000 */
[----:B------:R-:W-:Y:S01]  /*22080*/  STG.E.U8 desc[UR16][R64.64], R3 ;  /* 0x0000000340007986 */ /* 0x000fe2000c101110 */
[----:B------:R-:W-:Y:S05]  /*22090*/  EXIT ;  /* 0x000000000000794d */ /* 0x000fea0003800000 */
.L_x_3:
[----:B------:R-:W-:-:S00]  /*220a0*/  BRA `(.L_x_3) ;  /* 0xfffffffc00fc7947 */ /* 0x000fc0000383ffff */
[----:B------:R-:W-:-:S00]  /*220b0*/  NOP ;  /* 0x0000000000007918 */ /* 0x000fc00000000000 */
        /* <DEDUP_REMOVED lines=12> */
.L_x_4:


//--------------------- .nv.shared.matmul_kernel  --------------------------
	.section	.nv.shared.matmul_kernel,"aw",@nobits
	.sectionflags	@""
	.align	16
	.zero		1024


//--------------------- .nv.shared.reserved.0     --------------------------
	.section	.nv.shared.reserved.0,"aw",@nobits
	.weak		__nv_reservedSMEM_offset_0_alias
	.size		__nv_reservedSMEM_offset_0_alias, 0, 0
	.other		__nv_reservedSMEM_offset_0_alias,@"STO_CUDA_RESERVED_SHARED STV_DEFAULT"
__nv_reservedSMEM_offset_0_alias:
	.zero		0


//--------------------- .nv.constant0.matmul_kernel --------------------------
	.section	.nv.constant0.matmul_kernel,"a",@progbits
	.sectionflags	@""
	.align	4
.nv.constant0.matmul_kernel:
	.zero		608


//--------------------- SYMBOLS --------------------------

	.type		.nv.reservedSmem.offset0,@object
	.size		.nv.reservedSmem.offset0,0x4
